	.target	sm_90a

	.elftype	@"ET_EXEC"


//--------------------- .note.nv.tkinfo           --------------------------
	.section	.note.nv.tkinfo,"",@"SHT_NOTE"
	.sectionflags	@"SHF_NOTE_NV_TKINFO"
	.tkinfo
        /*0018*/ 	.word	0x00000002
        /*0030*/ 	.string	""
        /*0030*/ 	.string	"ptxas"
        /*0030*/ 	.string	"Cuda compilation tools, release 13.0, V13.0.88"
        /*0030*/ 	.string	"Build cuda_13.0.r13.0/compiler.36424714_0"
        /*0030*/ 	.string	"-arch sm_90a -m 64 "



//--------------------- .note.nv.cuinfo           --------------------------
	.section	.note.nv.cuinfo,"",@"SHT_NOTE"
	.sectionflags	@"SHF_NOTE_NV_CUINFO"
        /*0018*/ 	.short	0x0002
        /*001a*/ 	.short	0x005a
        /*001c*/ 	.short	0x0082
	.zero		2


//--------------------- .nv.info                  --------------------------
	.section	.nv.info,"",@"SHT_CUDA_INFO"
	.align	4


	//----- nvinfo : EIATTR_REGCOUNT
	.align		4
        /*0000*/ 	.byte	0x04, 0x2f
        /*0002*/ 	.short	(.L_15 - .L_14)
	.align		4
.L_14:
        /*0004*/ 	.word	index@(_ZN7cutlass13device_kernelINS_4gemm6kernel13GemmUniversalINS1_17GroupProblemShapeIN4cute5tupleIJiiiEEEEENS1_10collective13CollectiveMmaINS1_39MainloopSm90ArrayTmaGmmaWarpSpecializedILi4ENS6_IJNS5_1CILi2EEENSC_ILi1EEESE_EEENS1_55KernelPtrArrayTmaWarpSpecializedCooperativeFP8FastAccumEEENS6_IJNSC_ILi256EEENSC_ILi128EEESJ_EEENS_12float_e4m3_tEPNS6_IJlSE_NSC_ILi0EEEEEESL_SO_NS5_8TiledMMAINS5_8MMA_AtomIJNS5_4SM904GMMA31MMA_64x128x32_F32E4M3E4M3_SS_TNILNSS_7ScaleInE1ELSU_1EEEEEENS5_6LayoutISF_NS6_IJSE_SM_SM_EEEEENS6_IJNS5_10UnderscoreES10_S10_EEEEENS5_13SM90_TMA_LOADENS5_14ComposedLayoutINS5_7SwizzleILi3ELi4ELi3EEENS5_18smem_ptr_flag_bitsILi8EEENSX_INS6_IJNSC_ILi8EEESJ_EEENS6_IJSJ_SE_EEEEEEEvNS5_8identityENS5_23SM90_TMA_LOAD_MULTICASTES1D_vS1E_EENS_8epilogue10collective18CollectiveEpilogueINS1H_30Sm90PtrArrayTmaWarpSpecializedILi4ELi2ELi16ELb1ELb0ELi2EEEJSK_NS6_IJSJ_NSC_ILi32EEEEEENS_6half_tEPNS6_IJSE_lSM_EEES1O_S1Q_NS1H_6fusion15FusionCallbacksIS1L_NS1R_17LinearCombinationIS1O_fS1O_fLNS_15FloatRoundStyleE2EEESK_S1N_JEEES13_NS14_IS16_NS17_ILi16EEENSX_INS6_IJNSC_ILi64EEES19_EEENS6_IJSE_S1Y_EEEEEEENS5_17SM75_U16x8_LDSM_TENS5_14SM90_TMA_STOREES22_NS5_17SM90_U16x8_STSM_TENS5_9Copy_AtomIJNS5_17SM90_U32x4_STSM_NES1O_EEEvEEEvvEEEEvNT_6ParamsE)
        /*0008*/ 	.word	0x000000a8


	//----- nvinfo : EIATTR_FRAME_SIZE
	.align		4
.L_15:
        /*000c*/ 	.byte	0x04, 0x11
        /*000e*/ 	.short	(.L_17 - .L_16)
	.align		4
.L_16:
        /*0010*/ 	.word	index@($__internal_0_$__cuda_sm20_div_u64)
        /*0014*/ 	.word	0x00000000


	//----- nvinfo : EIATTR_FRAME_SIZE
	.align		4
.L_17:
        /*0018*/ 	.byte	0x04, 0x11
        /*001a*/ 	.short	(.L_19 - .L_18)
	.align		4
.L_18:
        /*001c*/ 	.word	index@(_ZN7cutlass13device_kernelINS_4gemm6kernel13GemmUniversalINS1_17GroupProblemShapeIN4cute5tupleIJiiiEEEEENS1_10collective13CollectiveMmaINS1_39MainloopSm90ArrayTmaGmmaWarpSpecializedILi4ENS6_IJNS5_1CILi2EEENSC_ILi1EEESE_EEENS1_55KernelPtrArrayTmaWarpSpecializedCooperativeFP8FastAccumEEENS6_IJNSC_ILi256EEENSC_ILi128EEESJ_EEENS_12float_e4m3_tEPNS6_IJlSE_NSC_ILi0EEEEEESL_SO_NS5_8TiledMMAINS5_8MMA_AtomIJNS5_4SM904GMMA31MMA_64x128x32_F32E4M3E4M3_SS_TNILNSS_7ScaleInE1ELSU_1EEEEEENS5_6LayoutISF_NS6_IJSE_SM_SM_EEEEENS6_IJNS5_10UnderscoreES10_S10_EEEEENS5_13SM90_TMA_LOADENS5_14ComposedLayoutINS5_7SwizzleILi3ELi4ELi3EEENS5_18smem_ptr_flag_bitsILi8EEENSX_INS6_IJNSC_ILi8EEESJ_EEENS6_IJSJ_SE_EEEEEEEvNS5_8identityENS5_23SM90_TMA_LOAD_MULTICASTES1D_vS1E_EENS_8epilogue10collective18CollectiveEpilogueINS1H_30Sm90PtrArrayTmaWarpSpecializedILi4ELi2ELi16ELb1ELb0ELi2EEEJSK_NS6_IJSJ_NSC_ILi32EEEEEENS_6half_tEPNS6_IJSE_lSM_EEES1O_S1Q_NS1H_6fusion15FusionCallbacksIS1L_NS1R_17LinearCombinationIS1O_fS1O_fLNS_15FloatRoundStyleE2EEESK_S1N_JEEES13_NS14_IS16_NS17_ILi16EEENSX_INS6_IJNSC_ILi64EEES19_EEENS6_IJSE_S1Y_EEEEEEENS5_17SM75_U16x8_LDSM_TENS5_14SM90_TMA_STOREES22_NS5_17SM90_U16x8_STSM_TENS5_9Copy_AtomIJNS5_17SM90_U32x4_STSM_NES1O_EEEvEEEvvEEEEvNT_6ParamsE)
        /*0020*/ 	.word	0x00000000


	//----- nvinfo : EIATTR_MIN_STACK_SIZE
	.align		4
.L_19:
        /*0024*/ 	.byte	0x04, 0x12
        /*0026*/ 	.short	(.L_21 - .L_20)
	.align		4
.L_20:
        /*0028*/ 	.word	index@(_ZN7cutlass13device_kernelINS_4gemm6kernel13GemmUniversalINS1_17GroupProblemShapeIN4cute5tupleIJiiiEEEEENS1_10collective13CollectiveMmaINS1_39MainloopSm90ArrayTmaGmmaWarpSpecializedILi4ENS6_IJNS5_1CILi2EEENSC_ILi1EEESE_EEENS1_55KernelPtrArrayTmaWarpSpecializedCooperativeFP8FastAccumEEENS6_IJNSC_ILi256EEENSC_ILi128EEESJ_EEENS_12float_e4m3_tEPNS6_IJlSE_NSC_ILi0EEEEEESL_SO_NS5_8TiledMMAINS5_8MMA_AtomIJNS5_4SM904GMMA31MMA_64x128x32_F32E4M3E4M3_SS_TNILNSS_7ScaleInE1ELSU_1EEEEEENS5_6LayoutISF_NS6_IJSE_SM_SM_EEEEENS6_IJNS5_10UnderscoreES10_S10_EEEEENS5_13SM90_TMA_LOADENS5_14ComposedLayoutINS5_7SwizzleILi3ELi4ELi3EEENS5_18smem_ptr_flag_bitsILi8EEENSX_INS6_IJNSC_ILi8EEESJ_EEENS6_IJSJ_SE_EEEEEEEvNS5_8identityENS5_23SM90_TMA_LOAD_MULTICASTES1D_vS1E_EENS_8epilogue10collective18CollectiveEpilogueINS1H_30Sm90PtrArrayTmaWarpSpecializedILi4ELi2ELi16ELb1ELb0ELi2EEEJSK_NS6_IJSJ_NSC_ILi32EEEEEENS_6half_tEPNS6_IJSE_lSM_EEES1O_S1Q_NS1H_6fusion15FusionCallbacksIS1L_NS1R_17LinearCombinationIS1O_fS1O_fLNS_15FloatRoundStyleE2EEESK_S1N_JEEES13_NS14_IS16_NS17_ILi16EEENSX_INS6_IJNSC_ILi64EEES19_EEENS6_IJSE_S1Y_EEEEEEENS5_17SM75_U16x8_LDSM_TENS5_14SM90_TMA_STOREES22_NS5_17SM90_U16x8_STSM_TENS5_9Copy_AtomIJNS5_17SM90_U32x4_STSM_NES1O_EEEvEEEvvEEEEvNT_6ParamsE)
        /*002c*/ 	.word	0x00000000
.L_21:


//--------------------- .nv.compat                --------------------------
	.section	.nv.compat,"",@"SHT_CUDA_COMPAT_INFO"
	.align	4
        /*0000*/ 	.byte	0x02, 0x09, 0x01, 0x00, 0x02, 0x02, 0x04, 0x00, 0x02, 0x05, 0x05, 0x00, 0x03, 0x07, 0x01, 0x01
        /*0010*/ 	.byte	0x02, 0x03, 0x03, 0x00, 0x02, 0x06, 0x01, 0x00, 0x04, 0x0b, 0x08, 0x00, 0x00, 0x00, 0x00, 0x00
        /*0020*/ 	.byte	0x00, 0x00, 0x00, 0x00


//--------------------- .nv.info._ZN7cutlass13device_kernelINS_4gemm6kernel13GemmUniversalINS1_17GroupProblemShapeIN4cute5tupleIJiiiEEEEENS1_10collective13CollectiveMmaINS1_39MainloopSm90ArrayTmaGmmaWarpSpecializedILi4ENS6_IJNS5_1CILi2EEENSC_ILi1EEESE_EEENS1_55KernelPtrArrayTmaWarpSpecializedCooperativeFP8FastAccumEEENS6_IJNSC_ILi256EEENSC_ILi128EEESJ_EEENS_12float_e4m3_tEPNS6_IJlSE_NSC_ILi0EEEEEESL_SO_NS5_8TiledMMAINS5_8MMA_AtomIJNS5_4SM904GMMA31MMA_64x128x32_F32E4M3E4M3_SS_TNILNSS_7ScaleInE1ELSU_1EEEEEENS5_6LayoutISF_NS6_IJSE_SM_SM_EEEEENS6_IJNS5_10UnderscoreES10_S10_EEEEENS5_13SM90_TMA_LOADENS5_14ComposedLayoutINS5_7SwizzleILi3ELi4ELi3EEENS5_18smem_ptr_flag_bitsILi8EEENSX_INS6_IJNSC_ILi8EEESJ_EEENS6_IJSJ_SE_EEEEEEEvNS5_8identityENS5_23SM90_TMA_LOAD_MULTICASTES1D_vS1E_EENS_8epilogue10collective18CollectiveEpilogueINS1H_30Sm90PtrArrayTmaWarpSpecializedILi4ELi2ELi16ELb1ELb0ELi2EEEJSK_NS6_IJSJ_NSC_ILi32EEEEEENS_6half_tEPNS6_IJSE_lSM_EEES1O_S1Q_NS1H_6fusion15FusionCallbacksIS1L_NS1R_17LinearCombinationIS1O_fS1O_fLNS_15FloatRoundStyleE2EEESK_S1N_JEEES13_NS14_IS16_NS17_ILi16EEENSX_INS6_IJNSC_ILi64EEES19_EEENS6_IJSE_S1Y_EEEEEEENS5_17SM75_U16x8_LDSM_TENS5_14SM90_TMA_STOREES22_NS5_17SM90_U16x8_STSM_TENS5_9Copy_AtomIJNS5_17SM90_U32x4_STSM_NES1O_EEEvEEEvvEEEEvNT_6ParamsE --------------------------
	.section	.nv.info._ZN7cutlass13device_kernelINS_4gemm6kernel13GemmUniversalINS1_17GroupProblemShapeIN4cute5tupleIJiiiEEEEENS1_10collective13CollectiveMmaINS1_39MainloopSm90ArrayTmaGmmaWarpSpecializedILi4ENS6_IJNS5_1CILi2EEENSC_ILi1EEESE_EEENS1_55KernelPtrArrayTmaWarpSpecializedCooperativeFP8FastAccumEEENS6_IJNSC_ILi256EEENSC_ILi128EEESJ_EEENS_12float_e4m3_tEPNS6_IJlSE_NSC_ILi0EEEEEESL_SO_NS5_8TiledMMAINS5_8MMA_AtomIJNS5_4SM904GMMA31MMA_64x128x32_F32E4M3E4M3_SS_TNILNSS_7ScaleInE1ELSU_1EEEEEENS5_6LayoutISF_NS6_IJSE_SM_SM_EEEEENS6_IJNS5_10UnderscoreES10_S10_EEEEENS5_13SM90_TMA_LOADENS5_14ComposedLayoutINS5_7SwizzleILi3ELi4ELi3EEENS5_18smem_ptr_flag_bitsILi8EEENSX_INS6_IJNSC_ILi8EEESJ_EEENS6_IJSJ_SE_EEEEEEEvNS5_8identityENS5_23SM90_TMA_LOAD_MULTICASTES1D_vS1E_EENS_8epilogue10collective18CollectiveEpilogueINS1H_30Sm90PtrArrayTmaWarpSpecializedILi4ELi2ELi16ELb1ELb0ELi2EEEJSK_NS6_IJSJ_NSC_ILi32EEEEEENS_6half_tEPNS6_IJSE_lSM_EEES1O_S1Q_NS1H_6fusion15FusionCallbacksIS1L_NS1R_17LinearCombinationIS1O_fS1O_fLNS_15FloatRoundStyleE2EEESK_S1N_JEEES13_NS14_IS16_NS17_ILi16EEENSX_INS6_IJNSC_ILi64EEES19_EEENS6_IJSE_S1Y_EEEEEEENS5_17SM75_U16x8_LDSM_TENS5_14SM90_TMA_STOREES22_NS5_17SM90_U16x8_STSM_TENS5_9Copy_AtomIJNS5_17SM90_U32x4_STSM_NES1O_EEEvEEEvvEEEEvNT_6ParamsE,"",@"SHT_CUDA_INFO"
	.sectionflags	@""
	.align	4


	//----- nvinfo : EIATTR_CUDA_API_VERSION
	.align		4
        /*0000*/ 	.byte	0x04, 0x37
        /*0002*/ 	.short	(.L_23 - .L_22)
.L_22:
        /*0004*/ 	.word	0x00000082


	//----- nvinfo : EIATTR_KPARAM_INFO
	.align		4
.L_23:
        /*0008*/ 	.byte	0x04, 0x17
        /*000a*/ 	.short	(.L_25 - .L_24)
.L_24:
        /*000c*/ 	.word	0x00000000
        /*0010*/ 	.short	0x0000
        /*0012*/ 	.short	0x0070
        /*0014*/ 	.byte	0x00, 0xf0, 0x01, 0x1c


	//----- nvinfo : EIATTR_SPARSE_MMA_MASK
	.align		4
.L_25:
        /*0018*/ 	.byte	0x03, 0x50
        /*001a*/ 	.short	0x0000


	//----- nvinfo : EIATTR_MAXREG_COUNT
	.align		4
        /*001c*/ 	.byte	0x03, 0x1b
        /*001e*/ 	.short	0x00a8


	//----- nvinfo : EIATTR_NUM_BARRIERS
	.align		4
        /*0020*/ 	.byte	0x02, 0x4c
        /*0022*/ 	.byte	0x02
	.zero		1


	//----- nvinfo : EIATTR_EXTERNS
	.align		4
        /*0024*/ 	.byte	0x04, 0x0f
        /*0026*/ 	.short	(.L_27 - .L_26)


	//   ....[0]....
	.align		4
.L_26:
        /*0028*/ 	.word	index@(__assertfail)


	//----- nvinfo : EIATTR_MERCURY_ISA_VERSION
	.align		4
.L_27:
        /*002c*/ 	.byte	0x03, 0x5f
        /*002e*/ 	.short	0x0101


	//----- nvinfo : EIATTR_INT_WARP_WIDE_INSTR_OFFSETS
	.align		4
        /*0030*/ 	.byte	0x04, 0x31
        /*0032*/ 	.short	(.L_29 - .L_28)


	//   ....[0]....
.L_28:
        /*0034*/ 	.word	0x000012d0


	//   ....[1]....
        /*0038*/ 	.word	0x000012f0


	//   ....[2]....
        /*003c*/ 	.word	0x00001420


	//----- nvinfo : EIATTR_COOP_GROUP_MASK_REGIDS
	.align		4
.L_29:
        /*0040*/ 	.byte	0x04, 0x29
        /*0042*/ 	.short	(.L_31 - .L_30)


	//   ....[0]....
.L_30:
        /*0044*/ 	.word	0xffffffff


	//   ....[1]....
        /*0048*/ 	.word	0xffffffff


	//   ....[2]....
        /*004c*/ 	.word	0xffffffff


	//   ....[3]....
        /*0050*/ 	.word	0xffffffff


	//   ....[4]....
        /*0054*/ 	.word	0xffffffff


	//   ....[5]....
        /*0058*/ 	.word	0xffffffff


	//   ....[6]....
        /*005c*/ 	.word	0xffffffff


	//   ....[7]....
        /*0060*/ 	.word	0xffffffff


	//   ....[8]....
        /*0064*/ 	.word	0xffffffff


	//   ....[9]....
        /*0068*/ 	.word	0xffffffff


	//   ....[10]....
        /*006c*/ 	.word	0xffffffff


	//   ....[11]....
        /*0070*/ 	.word	0xffffffff


	//   ....[12]....
        /*0074*/ 	.word	0xffffffff


	//   ....[13]....
        /*0078*/ 	.word	0xffffffff


	//   ....[14]....
        /*007c*/ 	.word	0xffffffff


	//   ....[15]....
        /*0080*/ 	.word	0xffffffff


	//   ....[16]....
        /*0084*/ 	.word	0xffffffff


	//   ....[17]....
        /*0088*/ 	.word	0xffffffff


	//   ....[18]....
        /*008c*/ 	.word	0xffffffff


	//   ....[19]....
        /*0090*/ 	.word	0xffffffff


	//   ....[20]....
        /*0094*/ 	.word	0xffffffff


	//   ....[21]....
        /*0098*/ 	.word	0xffffffff


	//   ....[22]....
        /*009c*/ 	.word	0xffffffff


	//   ....[23]....
        /*00a0*/ 	.word	0xffffffff


	//   ....[24]....
        /*00a4*/ 	.word	0xffffffff


	//   ....[25]....
        /*00a8*/ 	.word	0xffffffff


	//   ....[26]....
        /*00ac*/ 	.word	0xffffffff


	//   ....[27]....
        /*00b0*/ 	.word	0xffffffff


	//   ....[28]....
        /*00b4*/ 	.word	0xffffffff


	//   ....[29]....
        /*00b8*/ 	.word	0xffffffff


	//   ....[30]....
        /*00bc*/ 	.word	0xffffffff


	//   ....[31]....
        /*00c0*/ 	.word	0xffffffff


	//   ....[32]....
        /*00c4*/ 	.word	0xffffffff


	//   ....[33]....
        /*00c8*/ 	.word	0xffffffff


	//   ....[34]....
        /*00cc*/ 	.word	0xffffffff


	//   ....[35]....
        /*00d0*/ 	.word	0xffffffff


	//   ....[36]....
        /*00d4*/ 	.word	0xffffffff


	//   ....[37]....
        /*00d8*/ 	.word	0xffffffff


	//   ....[38]....
        /*00dc*/ 	.word	0xffffffff


	//   ....[39]....
        /*00e0*/ 	.word	0xffffffff


	//   ....[40]....
        /*00e4*/ 	.word	0xffffffff


	//   ....[41]....
        /*00e8*/ 	.word	0xffffffff


	//   ....[42]....
        /*00ec*/ 	.word	0xffffffff


	//   ....[43]....
        /*00f0*/ 	.word	0xffffffff


	//   ....[44]....
        /*00f4*/ 	.word	0xffffffff


	//   ....[45]....
        /*00f8*/ 	.word	0xffffffff


	//   ....[46]....
        /*00fc*/ 	.word	0xffffffff


	//   ....[47]....
        /*0100*/ 	.word	0xffffffff


	//   ....[48]....
        /*0104*/ 	.word	0xffffffff


	//   ....[49]....
        /*0108*/ 	.word	0xffffffff


	//   ....[50]....
        /*010c*/ 	.word	0xffffffff


	//   ....[51]....
        /*0110*/ 	.word	0xffffffff


	//   ....[52]....
        /*0114*/ 	.word	0xffffffff


	//   ....[53]....
        /*0118*/ 	.word	0xffffffff


	//   ....[54]....
        /*011c*/ 	.word	0xffffffff


	//   ....[55]....
        /*0120*/ 	.word	0xffffffff


	//   ....[56]....
        /*0124*/ 	.word	0xffffffff


	//   ....[57]....
        /*0128*/ 	.word	0xffffffff


	//   ....[58]....
        /*012c*/ 	.word	0xffffffff


	//   ....[59]....
        /*0130*/ 	.word	0xffffffff


	//   ....[60]....
        /*0134*/ 	.word	0xffffffff


	//   ....[61]....
        /*0138*/ 	.word	0xffffffff


	//   ....[62]....
        /*013c*/ 	.word	0xffffffff


	//   ....[63]....
        /*0140*/ 	.word	0xffffffff


	//   ....[64]....
        /*0144*/ 	.word	0xffffffff


	//   ....[65]....
        /*0148*/ 	.word	0xffffffff


	//   ....[66]....
        /*014c*/ 	.word	0xffffffff


	//   ....[67]....
        /*0150*/ 	.word	0xffffffff


	//   ....[68]....
        /*0154*/ 	.word	0xffffffff


	//   ....[69]....
        /*0158*/ 	.word	0xffffffff


	//   ....[70]....
        /*015c*/ 	.word	0xffffffff


	//   ....[71]....
        /*0160*/ 	.word	0xffffffff


	//   ....[72]....
        /*0164*/ 	.word	0xffffffff


	//   ....[73]....
        /*0168*/ 	.word	0xffffffff


	//   ....[74]....
        /*016c*/ 	.word	0xffffffff


	//   ....[75]....
        /*0170*/ 	.word	0xffffffff


	//   ....[76]....
        /*0174*/ 	.word	0xffffffff


	//   ....[77]....
        /*0178*/ 	.word	0xffffffff


	//   ....[78]....
        /*017c*/ 	.word	0xffffffff


	//   ....[79]....
        /*0180*/ 	.word	0x0500000f


	//----- nvinfo : EIATTR_COOP_GROUP_INSTR_OFFSETS
	.align		4
.L_31:
        /*0184*/ 	.byte	0x04, 0x28
        /*0186*/ 	.short	(.L_33 - .L_32)


	//   ....[0]....
.L_32:
        /*0188*/ 	.word	0x000007d0


	//   ....[1]....
        /*018c*/ 	.word	0x00000880


	//   ....[2]....
        /*0190*/ 	.word	0x00000d20


	//   ....[3]....
        /*0194*/ 	.word	0x00000f20


	//   ....[4]....
        /*0198*/ 	.word	0x00001190


	//   ....[5]....
        /*019c*/ 	.word	0x00001540


	//   ....[6]....
        /*01a0*/ 	.word	0x00001ca0


	//   ....[7]....
        /*01a4*/ 	.word	0x00001cd0


	//   ....[8]....
        /*01a8*/ 	.word	0x00001d50


	//   ....[9]....
        /*01ac*/ 	.word	0x00001d60


	//   ....[10]....
        /*01b0*/ 	.word	0x00001da0


	//   ....[11]....
        /*01b4*/ 	.word	0x00001dc0


	//   ....[12]....
        /*01b8*/ 	.word	0x00001e00


	//   ....[13]....
        /*01bc*/ 	.word	0x00001e20


	//   ....[14]....
        /*01c0*/ 	.word	0x00001e60


	//   ....[15]....
        /*01c4*/ 	.word	0x00001e80


	//   ....[16]....
        /*01c8*/ 	.word	0x00001ef0


	//   ....[17]....
        /*01cc*/ 	.word	0x00002010


	//   ....[18]....
        /*01d0*/ 	.word	0x00002030


	//   ....[19]....
        /*01d4*/ 	.word	0x00002680


	//   ....[20]....
        /*01d8*/ 	.word	0x00002690


	//   ....[21]....
        /*01dc*/ 	.word	0x000026e0


	//   ....[22]....
        /*01e0*/ 	.word	0x000026f0


	//   ....[23]....
        /*01e4*/ 	.word	0x00002740


	//   ....[24]....
        /*01e8*/ 	.word	0x00002750


	//   ....[25]....
        /*01ec*/ 	.word	0x000027a0


	//   ....[26]....
        /*01f0*/ 	.word	0x000027b0


	//   ....[27]....
        /*01f4*/ 	.word	0x00002800


	//   ....[28]....
        /*01f8*/ 	.word	0x00002810


	//   ....[29]....
        /*01fc*/ 	.word	0x000028a0


	//   ....[30]....
        /*0200*/ 	.word	0x000028f0


	//   ....[31]....
        /*0204*/ 	.word	0x00002980


	//   ....[32]....
        /*0208*/ 	.word	0x000029a0


	//   ....[33]....
        /*020c*/ 	.word	0x000029b0


	//   ....[34]....
        /*0210*/ 	.word	0x000029c0


	//   ....[35]....
        /*0214*/ 	.word	0x000029d0


	//   ....[36]....
        /*0218*/ 	.word	0x000029e0


	//   ....[37]....
        /*021c*/ 	.word	0x00002f90


	//   ....[38]....
        /*0220*/ 	.word	0x00003230


	//   ....[39]....
        /*0224*/ 	.word	0x000035e0


	//   ....[40]....
        /*0228*/ 	.word	0x00003a60


	//   ....[41]....
        /*022c*/ 	.word	0x00008740


	//   ....[42]....
        /*0230*/ 	.word	0x00008cb0


	//   ....[43]....
        /*0234*/ 	.word	0x00009050


	//   ....[44]....
        /*0238*/ 	.word	0x0000a5f0


	//   ....[45]....
        /*023c*/ 	.word	0x0000acc0


	//   ....[46]....
        /*0240*/ 	.word	0x0000b1b0


	//   ....[47]....
        /*0244*/ 	.word	0x0000bfe0


	//   ....[48]....
        /*0248*/ 	.word	0x0000ce20


	//   ....[49]....
        /*024c*/ 	.word	0x0000ce40


	//   ....[50]....
        /*0250*/ 	.word	0x0000ce90


	//   ....[51]....
        /*0254*/ 	.word	0x0000ceb0


	//   ....[52]....
        /*0258*/ 	.word	0x0000cef0


	//   ....[53]....
        /*025c*/ 	.word	0x0000cf20


	//   ....[54]....
        /*0260*/ 	.word	0x0000cf60


	//   ....[55]....
        /*0264*/ 	.word	0x0000cf90


	//   ....[56]....
        /*0268*/ 	.word	0x0000cfd0


	//   ....[57]....
        /*026c*/ 	.word	0x0000d000


	//   ....[58]....
        /*0270*/ 	.word	0x0000d090


	//   ....[59]....
        /*0274*/ 	.word	0x0000d1b0


	//   ....[60]....
        /*0278*/ 	.word	0x0000d1d0


	//   ....[61]....
        /*027c*/ 	.word	0x0000d820


	//   ....[62]....
        /*0280*/ 	.word	0x0000d830


	//   ....[63]....
        /*0284*/ 	.word	0x0000d880


	//   ....[64]....
        /*0288*/ 	.word	0x0000d890


	//   ....[65]....
        /*028c*/ 	.word	0x0000d8e0


	//   ....[66]....
        /*0290*/ 	.word	0x0000d8f0


	//   ....[67]....
        /*0294*/ 	.word	0x0000d940


	//   ....[68]....
        /*0298*/ 	.word	0x0000d950


	//   ....[69]....
        /*029c*/ 	.word	0x0000d9a0


	//   ....[70]....
        /*02a0*/ 	.word	0x0000d9b0


	//   ....[71]....
        /*02a4*/ 	.word	0x0000da40


	//   ....[72]....
        /*02a8*/ 	.word	0x0000dab0


	//   ....[73]....
        /*02ac*/ 	.word	0x0000db40


	//   ....[74]....
        /*02b0*/ 	.word	0x0000db60


	//   ....[75]....
        /*02b4*/ 	.word	0x0000db70


	//   ....[76]....
        /*02b8*/ 	.word	0x0000db80


	//   ....[77]....
        /*02bc*/ 	.word	0x0000db90


	//   ....[78]....
        /*02c0*/ 	.word	0x0000dba0


	//   ....[79]....
        /*02c4*/ 	.word	0x0000f2d0


	//----- nvinfo : EIATTR_REG_RECONFIG
	.align		4
.L_33:
        /*02c8*/ 	.byte	0x01, 0x54
	.zero		2


	//----- nvinfo : EIATTR_SYSCALL_OFFSETS
	.align		4
        /*02cc*/ 	.byte	0x04, 0x46
        /*02ce*/ 	.short	(.L_35 - .L_34)


	//   ....[0]....
.L_34:
        /*02d0*/ 	.word	0x00004cf0


	//   ....[1]....
        /*02d4*/ 	.word	0x00004de0


	//----- nvinfo : EIATTR_MBARRIER_INSTR_OFFSETS
	.align		4
.L_35:
        /*02d8*/ 	.byte	0x04, 0x39
        /*02da*/ 	.short	(.L_37 - .L_36)


	//   ....[0]....
.L_36:
        /*02dc*/ 	.word	0x00000c00
        /*02e0*/ 	.word	0x000000ff
        /*02e4*/ 	.word	0x00038400
        /*02e8*/ 	.short	0x0100
        /*02ea*/ 	.byte	0x0b
	.zero		1


	//   ....[1]....
        /*02ec*/ 	.word	0x00000c10
        /*02f0*/ 	.word	0x000000ff
        /*02f4*/ 	.word	0x00038440
        /*02f8*/ 	.short	0x0100
        /*02fa*/ 	.byte	0x0b
	.zero		1


	//   ....[2]....
        /*02fc*/ 	.word	0x00000c20
        /*0300*/ 	.word	0x000000ff
        /*0304*/ 	.word	0x00038408
        /*0308*/ 	.short	0x0100
        /*030a*/ 	.byte	0x0b
	.zero		1


	//   ....[3]....
        /*030c*/ 	.word	0x00000c30
        /*0310*/ 	.word	0x000000ff
        /*0314*/ 	.word	0x00038448
        /*0318*/ 	.short	0x0100
        /*031a*/ 	.byte	0x0b
	.zero		1


	//   ....[4]....
        /*031c*/ 	.word	0x00000c40
        /*0320*/ 	.word	0x000000ff
        /*0324*/ 	.word	0x00038410
        /*0328*/ 	.short	0x0100
        /*032a*/ 	.byte	0x0b
	.zero		1


	//   ....[5]....
        /*032c*/ 	.word	0x00000c50
        /*0330*/ 	.word	0x000000ff
        /*0334*/ 	.word	0x00038450
        /*0338*/ 	.short	0x0100
        /*033a*/ 	.byte	0x0b
	.zero		1


	//   ....[6]....
        /*033c*/ 	.word	0x00000c60
        /*0340*/ 	.word	0x000000ff
        /*0344*/ 	.word	0x00038418
        /*0348*/ 	.short	0x0100
        /*034a*/ 	.byte	0x0b
	.zero		1


	//   ....[7]....
        /*034c*/ 	.word	0x00000c70
        /*0350*/ 	.word	0x000000ff
        /*0354*/ 	.word	0x00038458
        /*0358*/ 	.short	0x0100
        /*035a*/ 	.byte	0x0b
	.zero		1


	//   ....[8]....
        /*035c*/ 	.word	0x00000c80
        /*0360*/ 	.word	0x000000ff
        /*0364*/ 	.word	0x00038420
        /*0368*/ 	.short	0x0100
        /*036a*/ 	.byte	0x0b
	.zero		1


	//   ....[9]....
        /*036c*/ 	.word	0x00000c90
        /*0370*/ 	.word	0x000000ff
        /*0374*/ 	.word	0x00038460
        /*0378*/ 	.short	0x0100
        /*037a*/ 	.byte	0x0b
	.zero		1


	//   ....[10]....
        /*037c*/ 	.word	0x00000ca0
        /*0380*/ 	.word	0x000000ff
        /*0384*/ 	.word	0x00038428
        /*0388*/ 	.short	0x0100
        /*038a*/ 	.byte	0x0b
	.zero		1


	//   ....[11]....
        /*038c*/ 	.word	0x00000cb0
        /*0390*/ 	.word	0x000000ff
        /*0394*/ 	.word	0x00038468
        /*0398*/ 	.short	0x0100
        /*039a*/ 	.byte	0x0b
	.zero		1


	//   ....[12]....
        /*039c*/ 	.word	0x00000cc0
        /*03a0*/ 	.word	0x000000ff
        /*03a4*/ 	.word	0x00038430
        /*03a8*/ 	.short	0x0100
        /*03aa*/ 	.byte	0x0b
	.zero		1


	//   ....[13]....
        /*03ac*/ 	.word	0x00000cd0
        /*03b0*/ 	.word	0x000000ff
        /*03b4*/ 	.word	0x00038470
        /*03b8*/ 	.short	0x0100
        /*03ba*/ 	.byte	0x0b
	.zero		1


	//   ....[14]....
        /*03bc*/ 	.word	0x00000ce0
        /*03c0*/ 	.word	0x000000ff
        /*03c4*/ 	.word	0x00038438
        /*03c8*/ 	.short	0x0100
        /*03ca*/ 	.byte	0x0b
	.zero		1


	//   ....[15]....
        /*03cc*/ 	.word	0x00000cf0
        /*03d0*/ 	.word	0x000000ff
        /*03d4*/ 	.word	0x00038478
        /*03d8*/ 	.short	0x0100
        /*03da*/ 	.byte	0x0b
	.zero		1


	//   ....[16]....
        /*03dc*/ 	.word	0x00000e90
        /*03e0*/ 	.word	0x000000ff
        /*03e4*/ 	.word	0x00038480
        /*03e8*/ 	.short	0x0100
        /*03ea*/ 	.byte	0x0b
	.zero		1


	//   ....[17]....
        /*03ec*/ 	.word	0x00000ea0
        /*03f0*/ 	.word	0x000000ff
        /*03f4*/ 	.word	0x000384a0
        /*03f8*/ 	.short	0x0100
        /*03fa*/ 	.byte	0x0b
	.zero		1


	//   ....[18]....
        /*03fc*/ 	.word	0x00000eb0
        /*0400*/ 	.word	0x000000ff
        /*0404*/ 	.word	0x00038488
        /*0408*/ 	.short	0x0100
        /*040a*/ 	.byte	0x0b
	.zero		1


	//   ....[19]....
        /*040c*/ 	.word	0x00000ec0
        /*0410*/ 	.word	0x000000ff
        /*0414*/ 	.word	0x000384a8
        /*0418*/ 	.short	0x0100
        /*041a*/ 	.byte	0x0b
	.zero		1


	//   ....[20]....
        /*041c*/ 	.word	0x00000ed0
        /*0420*/ 	.word	0x000000ff
        /*0424*/ 	.word	0x00038490
        /*0428*/ 	.short	0x0100
        /*042a*/ 	.byte	0x0b
	.zero		1


	//   ....[21]....
        /*042c*/ 	.word	0x00000ee0
        /*0430*/ 	.word	0x000000ff
        /*0434*/ 	.word	0x000384b0
        /*0438*/ 	.short	0x0100
        /*043a*/ 	.byte	0x0b
	.zero		1


	//   ....[22]....
        /*043c*/ 	.word	0x00000ef0
        /*0440*/ 	.word	0x000000ff
        /*0444*/ 	.word	0x00038498
        /*0448*/ 	.short	0x0100
        /*044a*/ 	.byte	0x0b
	.zero		1


	//   ....[23]....
        /*044c*/ 	.word	0x00000f00
        /*0450*/ 	.word	0x000000ff
        /*0454*/ 	.word	0x000384b8
        /*0458*/ 	.short	0x0100
        /*045a*/ 	.byte	0x0b
	.zero		1


	//   ....[24]....
        /*045c*/ 	.word	0x000010f0
        /*0460*/ 	.word	0x000000ff
        /*0464*/ 	.word	0x000384c0
        /*0468*/ 	.short	0x0100
        /*046a*/ 	.byte	0x06
	.zero		1


	//   ....[25]....
        /*046c*/ 	.word	0x00001100
        /*0470*/ 	.word	0x000000ff
        /*0474*/ 	.word	0x000384e0
        /*0478*/ 	.short	0x0100
        /*047a*/ 	.byte	0x06
	.zero		1


	//   ....[26]....
        /*047c*/ 	.word	0x00001110
        /*0480*/ 	.word	0x000000ff
        /*0484*/ 	.word	0x000384c8
        /*0488*/ 	.short	0x0100
        /*048a*/ 	.byte	0x06
	.zero		1


	//   ....[27]....
        /*048c*/ 	.word	0x00001120
        /*0490*/ 	.word	0x000000ff
        /*0494*/ 	.word	0x000384e8
        /*0498*/ 	.short	0x0100
        /*049a*/ 	.byte	0x06
	.zero		1


	//   ....[28]....
        /*049c*/ 	.word	0x00001130
        /*04a0*/ 	.word	0x000000ff
        /*04a4*/ 	.word	0x000384d0
        /*04a8*/ 	.short	0x0100
        /*04aa*/ 	.byte	0x06
	.zero		1


	//   ....[29]....
        /*04ac*/ 	.word	0x00001140
        /*04b0*/ 	.word	0x000000ff
        /*04b4*/ 	.word	0x000384f0
        /*04b8*/ 	.short	0x0100
        /*04ba*/ 	.byte	0x06
	.zero		1


	//   ....[30]....
        /*04bc*/ 	.word	0x00001150
        /*04c0*/ 	.word	0x000000ff
        /*04c4*/ 	.word	0x000384d8
        /*04c8*/ 	.short	0x0100
        /*04ca*/ 	.byte	0x06
	.zero		1


	//   ....[31]....
        /*04cc*/ 	.word	0x00001160
        /*04d0*/ 	.word	0x000000ff
        /*04d4*/ 	.word	0x000384f8
        /*04d8*/ 	.short	0x0100
        /*04da*/ 	.byte	0x06
	.zero		1


	//   ....[32]....
        /*04dc*/ 	.word	0x00001470
        /*04e0*/ 	.word	0x000000ff
        /*04e4*/ 	.word	0x00038500
        /*04e8*/ 	.short	0x0100
        /*04ea*/ 	.byte	0x06
	.zero		1


	//   ....[33]....
        /*04ec*/ 	.word	0x000014e0
        /*04f0*/ 	.word	0x000000ff
        /*04f4*/ 	.word	0x00038508
        /*04f8*/ 	.short	0x0100
        /*04fa*/ 	.byte	0x06
	.zero		1


	//   ....[34]....
        /*04fc*/ 	.word	0x00003fd0
        /*0500*/ 	.word	0x000000ff
        /*0504*/ 	.word	0x00038480
        /*0508*/ 	.short	0x010a
        /*050a*/ 	.byte	0x04
	.zero		1


	//   ....[35]....
        /*050c*/ 	.word	0x00004010
        /*0510*/ 	.word	0x000000ff
        /*0514*/ 	.word	0x00038480
        /*0518*/ 	.short	0x010a
        /*051a*/ 	.byte	0x04
	.zero		1


	//   ....[36]....
        /*051c*/ 	.word	0x000044d0
        /*0520*/ 	.word	0x000000ff
        /*0524*/ 	.word	0x00038480
        /*0528*/ 	.short	0x010a
        /*052a*/ 	.byte	0x04
	.zero		1


	//   ....[37]....
        /*052c*/ 	.word	0x00004510
        /*0530*/ 	.word	0x000000ff
        /*0534*/ 	.word	0x00038480
        /*0538*/ 	.short	0x010a
        /*053a*/ 	.byte	0x04
	.zero		1


	//   ....[38]....
        /*053c*/ 	.word	0x00004920
        /*0540*/ 	.word	0x00000005
        /*0544*/ 	.word	0x00000000
        /*0548*/ 	.short	0x0101
        /*054a*/ 	.byte	0x3f
	.zero		1


	//   ....[39]....
        /*054c*/ 	.word	0x00004af0
        /*0550*/ 	.word	0x00000003
        /*0554*/ 	.word	0x00000000
        /*0558*/ 	.short	0x0101
        /*055a*/ 	.byte	0x3f
	.zero		1


	//   ....[40]....
        /*055c*/ 	.word	0x00005190
        /*0560*/ 	.word	0x000000ff
        /*0564*/ 	.word	0x000384c0
        /*0568*/ 	.short	0x010a
        /*056a*/ 	.byte	0x2f
	.zero		1


	//   ....[41]....
        /*056c*/ 	.word	0x00005810
        /*0570*/ 	.word	0x000000ff
        /*0574*/ 	.word	0x00000000
        /*0578*/ 	.short	0x0101
        /*057a*/ 	.byte	0x04
	.zero		1


	//   ....[42]....
        /*057c*/ 	.word	0x00005840
        /*0580*/ 	.word	0x000000ff
        /*0584*/ 	.word	0x000384c8
        /*0588*/ 	.short	0x010a
        /*058a*/ 	.byte	0x2f
	.zero		1


	//   ....[43]....
        /*058c*/ 	.word	0x00005de0
        /*0590*/ 	.word	0x000000ff
        /*0594*/ 	.word	0x00000000
        /*0598*/ 	.short	0x0101
        /*059a*/ 	.byte	0x04
	.zero		1


	//   ....[44]....
        /*059c*/ 	.word	0x00005e10
        /*05a0*/ 	.word	0x000000ff
        /*05a4*/ 	.word	0x000384d0
        /*05a8*/ 	.short	0x010a
        /*05aa*/ 	.byte	0x2f
	.zero		1


	//   ....[45]....
        /*05ac*/ 	.word	0x000063e0
        /*05b0*/ 	.word	0x000000ff
        /*05b4*/ 	.word	0x00000000
        /*05b8*/ 	.short	0x0101
        /*05ba*/ 	.byte	0x04
	.zero		1


	//   ....[46]....
        /*05bc*/ 	.word	0x00006410
        /*05c0*/ 	.word	0x000000ff
        /*05c4*/ 	.word	0x000384d8
        /*05c8*/ 	.short	0x010a
        /*05ca*/ 	.byte	0x2f
	.zero		1


	//   ....[47]....
        /*05cc*/ 	.word	0x000069e0
        /*05d0*/ 	.word	0x000000ff
        /*05d4*/ 	.word	0x00000000
        /*05d8*/ 	.short	0x0101
        /*05da*/ 	.byte	0x04
	.zero		1


	//   ....[48]....
        /*05dc*/ 	.word	0x00006a30
        /*05e0*/ 	.word	0x000000ff
        /*05e4*/ 	.word	0x000384c0
        /*05e8*/ 	.short	0x010a
        /*05ea*/ 	.byte	0x2f
	.zero		1


	//   ....[49]....
        /*05ec*/ 	.word	0x00007000
        /*05f0*/ 	.word	0x000000ff
        /*05f4*/ 	.word	0x00000000
        /*05f8*/ 	.short	0x0101
        /*05fa*/ 	.byte	0x04
	.zero		1


	//   ....[50]....
        /*05fc*/ 	.word	0x00007030
        /*0600*/ 	.word	0x000000ff
        /*0604*/ 	.word	0x000384c8
        /*0608*/ 	.short	0x010a
        /*060a*/ 	.byte	0x2f
	.zero		1


	//   ....[51]....
        /*060c*/ 	.word	0x00007600
        /*0610*/ 	.word	0x000000ff
        /*0614*/ 	.word	0x00000000
        /*0618*/ 	.short	0x0101
        /*061a*/ 	.byte	0x04
	.zero		1


	//   ....[52]....
        /*061c*/ 	.word	0x00007630
        /*0620*/ 	.word	0x000000ff
        /*0624*/ 	.word	0x000384d0
        /*0628*/ 	.short	0x010a
        /*062a*/ 	.byte	0x2f
	.zero		1


	//   ....[53]....
        /*062c*/ 	.word	0x00007c00
        /*0630*/ 	.word	0x000000ff
        /*0634*/ 	.word	0x00000000
        /*0638*/ 	.short	0x0101
        /*063a*/ 	.byte	0x04
	.zero		1


	//   ....[54]....
        /*063c*/ 	.word	0x00007c30
        /*0640*/ 	.word	0x000000ff
        /*0644*/ 	.word	0x000384d8
        /*0648*/ 	.short	0x010a
        /*064a*/ 	.byte	0x2f
	.zero		1


	//   ....[55]....
        /*064c*/ 	.word	0x00008280
        /*0650*/ 	.word	0x000000ff
        /*0654*/ 	.word	0x00000000
        /*0658*/ 	.short	0x0101
        /*065a*/ 	.byte	0x05
	.zero		1


	//   ....[56]....
        /*065c*/ 	.word	0x000082d0
        /*0660*/ 	.word	0x000000ff
        /*0664*/ 	.word	0x00038400
        /*0668*/ 	.short	0x010a
        /*066a*/ 	.byte	0x04
	.zero		1


	//   ....[57]....
        /*066c*/ 	.word	0x000083e0
        /*0670*/ 	.word	0x000000ff
        /*0674*/ 	.word	0x00000000
        /*0678*/ 	.short	0x0101
        /*067a*/ 	.byte	0x04
	.zero		1


	//   ....[58]....
        /*067c*/ 	.word	0x000089e0
        /*0680*/ 	.word	0x000000ff
        /*0684*/ 	.word	0x00000000
        /*0688*/ 	.short	0x0101
        /*068a*/ 	.byte	0x2f
	.zero		1


	//   ....[59]....
        /*068c*/ 	.word	0x00009160
        /*0690*/ 	.word	0x000000ff
        /*0694*/ 	.word	0x00038508
        /*0698*/ 	.short	0x010a
        /*069a*/ 	.byte	0x1f
	.zero		1


	//   ....[60]....
        /*069c*/ 	.word	0x00009260
        /*06a0*/ 	.word	0x000000ff
        /*06a4*/ 	.word	0x00038400
        /*06a8*/ 	.short	0x010a
        /*06aa*/ 	.byte	0x08
	.zero		1


	//   ....[61]....
        /*06ac*/ 	.word	0x00009390
        /*06b0*/ 	.word	0x000000ff
        /*06b4*/ 	.word	0x00000000
        /*06b8*/ 	.short	0x0101
        /*06ba*/ 	.byte	0x08
	.zero		1


	//   ....[62]....
        /*06bc*/ 	.word	0x00009580
        /*06c0*/ 	.word	0x000000ff
        /*06c4*/ 	.word	0x000384e0
        /*06c8*/ 	.short	0x010a
        /*06ca*/ 	.byte	0x1f
	.zero		1


	//   ....[63]....
        /*06cc*/ 	.word	0x00009690
        /*06d0*/ 	.word	0x000000ff
        /*06d4*/ 	.word	0x000384c0
        /*06d8*/ 	.short	0x010b
        /*06da*/ 	.byte	0x1f
	.zero		1


	//   ....[64]....
        /*06dc*/ 	.word	0x000096f0
        /*06e0*/ 	.word	0x000000ff
        /*06e4*/ 	.word	0x00000000
        /*06e8*/ 	.short	0x0101
        /*06ea*/ 	.byte	0x10
	.zero		1


	//   ....[65]....
        /*06ec*/ 	.word	0x00009720
        /*06f0*/ 	.word	0x000000ff
        /*06f4*/ 	.word	0x000384e8
        /*06f8*/ 	.short	0x010a
        /*06fa*/ 	.byte	0x1f
	.zero		1


	//   ....[66]....
        /*06fc*/ 	.word	0x00009850
        /*0700*/ 	.word	0x000000ff
        /*0704*/ 	.word	0x000384c8
        /*0708*/ 	.short	0x010b
        /*070a*/ 	.byte	0x1f
	.zero		1


	//   ....[67]....
        /*070c*/ 	.word	0x000098c0
        /*0710*/ 	.word	0x000000ff
        /*0714*/ 	.word	0x00000000
        /*0718*/ 	.short	0x0101
        /*071a*/ 	.byte	0x24
	.zero		1


	//   ....[68]....
        /*071c*/ 	.word	0x000098f0
        /*0720*/ 	.word	0x000000ff
        /*0724*/ 	.word	0x000384f0
        /*0728*/ 	.short	0x010a
        /*072a*/ 	.byte	0x1f
	.zero		1


	//   ....[69]....
        /*072c*/ 	.word	0x00009a10
        /*0730*/ 	.word	0x000000ff
        /*0734*/ 	.word	0x000384d0
        /*0738*/ 	.short	0x010b
        /*073a*/ 	.byte	0x1f
	.zero		1


	//   ....[70]....
        /*073c*/ 	.word	0x00009a70
        /*0740*/ 	.word	0x000000ff
        /*0744*/ 	.word	0x00000000
        /*0748*/ 	.short	0x0101
        /*074a*/ 	.byte	0x23
	.zero		1


	//   ....[71]....
        /*074c*/ 	.word	0x00009aa0
        /*0750*/ 	.word	0x000000ff
        /*0754*/ 	.word	0x000384f8
        /*0758*/ 	.short	0x010a
        /*075a*/ 	.byte	0x1f
	.zero		1


	//   ....[72]....
        /*075c*/ 	.word	0x00009bc0
        /*0760*/ 	.word	0x000000ff
        /*0764*/ 	.word	0x000384d8
        /*0768*/ 	.short	0x010b
        /*076a*/ 	.byte	0x1f
	.zero		1


	//   ....[73]....
        /*076c*/ 	.word	0x00009c30
        /*0770*/ 	.word	0x000000ff
        /*0774*/ 	.word	0x00000000
        /*0778*/ 	.short	0x0101
        /*077a*/ 	.byte	0x25
	.zero		1


	//   ....[74]....
        /*077c*/ 	.word	0x00009c70
        /*0780*/ 	.word	0x000000ff
        /*0784*/ 	.word	0x000384e0
        /*0788*/ 	.short	0x010a
        /*078a*/ 	.byte	0x1f
	.zero		1


	//   ....[75]....
        /*078c*/ 	.word	0x00009d80
        /*0790*/ 	.word	0x000000ff
        /*0794*/ 	.word	0x000384c0
        /*0798*/ 	.short	0x010b
        /*079a*/ 	.byte	0x1f
	.zero		1


	//   ....[76]....
        /*079c*/ 	.word	0x00009dc0
        /*07a0*/ 	.word	0x000000ff
        /*07a4*/ 	.word	0x00000000
        /*07a8*/ 	.short	0x0101
        /*07aa*/ 	.byte	0x10
	.zero		1


	//   ....[77]....
        /*07ac*/ 	.word	0x00009df0
        /*07b0*/ 	.word	0x000000ff
        /*07b4*/ 	.word	0x000384e8
        /*07b8*/ 	.short	0x010a
        /*07ba*/ 	.byte	0x1f
	.zero		1


	//   ....[78]....
        /*07bc*/ 	.word	0x00009f00
        /*07c0*/ 	.word	0x000000ff
        /*07c4*/ 	.word	0x000384c8
        /*07c8*/ 	.short	0x010b
        /*07ca*/ 	.byte	0x1f
	.zero		1


	//   ....[79]....
        /*07cc*/ 	.word	0x00009f40
        /*07d0*/ 	.word	0x000000ff
        /*07d4*/ 	.word	0x00000000
        /*07d8*/ 	.short	0x0101
        /*07da*/ 	.byte	0x24
	.zero		1


	//   ....[80]....
        /*07dc*/ 	.word	0x00009f80
        /*07e0*/ 	.word	0x000000ff
        /*07e4*/ 	.word	0x000384f0
        /*07e8*/ 	.short	0x010a
        /*07ea*/ 	.byte	0x1f
	.zero		1


	//   ....[81]....
        /*07ec*/ 	.word	0x0000a080
        /*07f0*/ 	.word	0x000000ff
        /*07f4*/ 	.word	0x000384d0
        /*07f8*/ 	.short	0x010b
        /*07fa*/ 	.byte	0x1f
	.zero		1


	//   ....[82]....
        /*07fc*/ 	.word	0x0000a0c0
        /*0800*/ 	.word	0x000000ff
        /*0804*/ 	.word	0x00000000
        /*0808*/ 	.short	0x0101
        /*080a*/ 	.byte	0x23
	.zero		1


	//   ....[83]....
        /*080c*/ 	.word	0x0000a0f0
        /*0810*/ 	.word	0x000000ff
        /*0814*/ 	.word	0x000384f8
        /*0818*/ 	.short	0x010a
        /*081a*/ 	.byte	0x1f
	.zero		1


	//   ....[84]....
        /*081c*/ 	.word	0x0000a210
        /*0820*/ 	.word	0x000000ff
        /*0824*/ 	.word	0x000384d8
        /*0828*/ 	.short	0x010b
        /*082a*/ 	.byte	0x1f
	.zero		1


	//   ....[85]....
        /*082c*/ 	.word	0x0000a260
        /*0830*/ 	.word	0x000000ff
        /*0834*/ 	.word	0x00000000
        /*0838*/ 	.short	0x0101
        /*083a*/ 	.byte	0x25
	.zero		1


	//   ....[86]....
        /*083c*/ 	.word	0x0000a7b0
        /*0840*/ 	.word	0x000000ff
        /*0844*/ 	.word	0x000384e0
        /*0848*/ 	.short	0x010a
        /*084a*/ 	.byte	0x1f
	.zero		1


	//   ....[87]....
        /*084c*/ 	.word	0x0000a7f0
        /*0850*/ 	.word	0x000000ff
        /*0854*/ 	.word	0x000384e8
        /*0858*/ 	.short	0x010a
        /*085a*/ 	.byte	0x1f
	.zero		1


	//   ....[88]....
        /*085c*/ 	.word	0x0000a830
        /*0860*/ 	.word	0x000000ff
        /*0864*/ 	.word	0x000384f0
        /*0868*/ 	.short	0x010a
        /*086a*/ 	.byte	0x1f
	.zero		1


	//   ....[89]....
        /*086c*/ 	.word	0x0000a8a0
        /*0870*/ 	.word	0x00000003
        /*0874*/ 	.word	0x000384f8
        /*0878*/ 	.short	0x010a
        /*087a*/ 	.byte	0x3f
	.zero		1


	//   ....[90]....
        /*087c*/ 	.word	0x0000b5d0
        /*0880*/ 	.word	0x00000008
        /*0884*/ 	.word	0x000384a0
        /*0888*/ 	.short	0x010a
        /*088a*/ 	.byte	0x3f
	.zero		1


	//   ....[91]....
        /*088c*/ 	.word	0x0000b860
        /*0890*/ 	.word	0x000000ff
        /*0894*/ 	.word	0x00038508
        /*0898*/ 	.short	0x0101
        /*089a*/ 	.byte	0x12
	.zero		1


	//   ....[92]....
        /*089c*/ 	.word	0x0000b950
        /*08a0*/ 	.word	0x00000003
        /*08a4*/ 	.word	0x00038400
        /*08a8*/ 	.short	0x010a
        /*08aa*/ 	.byte	0x3f
	.zero		1


	//   ....[93]....
        /*08ac*/ 	.word	0x0000ba90
        /*08b0*/ 	.word	0x00000002
        /*08b4*/ 	.word	0x00000000
        /*08b8*/ 	.short	0x0101
        /*08ba*/ 	.byte	0x3f
	.zero		1


	//   ....[94]....
        /*08bc*/ 	.word	0x0000c270
        /*08c0*/ 	.word	0x00000007
        /*08c4*/ 	.word	0x00000000
        /*08c8*/ 	.short	0x010a
        /*08ca*/ 	.byte	0x3f
	.zero		1


	//   ....[95]....
        /*08cc*/ 	.word	0x0000c2f0
        /*08d0*/ 	.word	0x00000009
        /*08d4*/ 	.word	0x00000000
        /*08d8*/ 	.short	0x010a
        /*08da*/ 	.byte	0x3f
	.zero		1


	//   ....[96]....
        /*08dc*/ 	.word	0x0000c380
        /*08e0*/ 	.word	0x00000006
        /*08e4*/ 	.word	0x00000000
        /*08e8*/ 	.short	0x010a
        /*08ea*/ 	.byte	0x3f
	.zero		1


	//   ....[97]....
        /*08ec*/ 	.word	0x0000c410
        /*08f0*/ 	.word	0x00000003
        /*08f4*/ 	.word	0x00000000
        /*08f8*/ 	.short	0x010a
        /*08fa*/ 	.byte	0x3f
	.zero		1


	//   ....[98]....
        /*08fc*/ 	.word	0x0000e090
        /*0900*/ 	.word	0x00000011
        /*0904*/ 	.word	0x00038440
        /*0908*/ 	.short	0x010a
        /*090a*/ 	.byte	0x3f
	.zero		1


	//   ....[99]....
        /*090c*/ 	.word	0x0000e1b0
        /*0910*/ 	.word	0x00000011
        /*0914*/ 	.word	0x00038400
        /*0918*/ 	.short	0x0101
        /*091a*/ 	.byte	0x3f
	.zero		1


	//   ....[100]....
        /*091c*/ 	.word	0x0000e280
        /*0920*/ 	.word	0x00000005
        /*0924*/ 	.word	0x00038440
        /*0928*/ 	.short	0x010a
        /*092a*/ 	.byte	0x3f
	.zero		1


	//   ....[101]....
        /*092c*/ 	.word	0x0000e330
        /*0930*/ 	.word	0x00000007
        /*0934*/ 	.word	0x00038440
        /*0938*/ 	.short	0x010a
        /*093a*/ 	.byte	0x3f
	.zero		1


	//   ....[102]....
        /*093c*/ 	.word	0x0000e3e0
        /*0940*/ 	.word	0x00000007
        /*0944*/ 	.word	0x00038440
        /*0948*/ 	.short	0x010a
        /*094a*/ 	.byte	0x3f
	.zero		1


	//   ....[103]....
        /*094c*/ 	.word	0x0000e490
        /*0950*/ 	.word	0x00000007
        /*0954*/ 	.word	0x00038440
        /*0958*/ 	.short	0x010a
        /*095a*/ 	.byte	0x3f
	.zero		1


	//   ....[104]....
        /*095c*/ 	.word	0x0000e540
        /*0960*/ 	.word	0x00000007
        /*0964*/ 	.word	0x00038440
        /*0968*/ 	.short	0x010a
        /*096a*/ 	.byte	0x3f
	.zero		1


	//   ....[105]....
        /*096c*/ 	.word	0x0000e5f0
        /*0970*/ 	.word	0x00000007
        /*0974*/ 	.word	0x00038440
        /*0978*/ 	.short	0x010a
        /*097a*/ 	.byte	0x3f
	.zero		1


	//   ....[106]....
        /*097c*/ 	.word	0x0000e6a0
        /*0980*/ 	.word	0x00000007
        /*0984*/ 	.word	0x00038440
        /*0988*/ 	.short	0x010a
        /*098a*/ 	.byte	0x3f
	.zero		1


	//   ....[107]....
        /*098c*/ 	.word	0x0000e750
        /*0990*/ 	.word	0x00000003
        /*0994*/ 	.word	0x00038440
        /*0998*/ 	.short	0x010a
        /*099a*/ 	.byte	0x3f
	.zero		1


	//   ....[108]....
        /*099c*/ 	.word	0x0000e7b0
        /*09a0*/ 	.word	0x00000003
        /*09a4*/ 	.word	0x00038480
        /*09a8*/ 	.short	0x010a
        /*09aa*/ 	.byte	0x3f
	.zero		1


	//   ....[109]....
        /*09ac*/ 	.word	0x0000e810
        /*09b0*/ 	.word	0x00000008
        /*09b4*/ 	.word	0x00038480
        /*09b8*/ 	.short	0x010a
        /*09ba*/ 	.byte	0x3f
	.zero		1


	//   ....[110]....
        /*09bc*/ 	.word	0x0000e8d0
        /*09c0*/ 	.word	0x00000006
        /*09c4*/ 	.word	0x000384c0
        /*09c8*/ 	.short	0x010a
        /*09ca*/ 	.byte	0x3f
	.zero		1


	//   ....[111]....
        /*09cc*/ 	.word	0x0000e930
        /*09d0*/ 	.word	0x0000000c
        /*09d4*/ 	.word	0x000384c8
        /*09d8*/ 	.short	0x010a
        /*09da*/ 	.byte	0x3f
	.zero		1


	//   ....[112]....
        /*09dc*/ 	.word	0x0000e990
        /*09e0*/ 	.word	0x0000000c
        /*09e4*/ 	.word	0x000384d0
        /*09e8*/ 	.short	0x010a
        /*09ea*/ 	.byte	0x3f
	.zero		1


	//   ....[113]....
        /*09ec*/ 	.word	0x0000e9f0
        /*09f0*/ 	.word	0x0000000c
        /*09f4*/ 	.word	0x000384d8
        /*09f8*/ 	.short	0x010a
        /*09fa*/ 	.byte	0x3f
	.zero		1


	//   ....[114]....
        /*09fc*/ 	.word	0x0000ea50
        /*0a00*/ 	.word	0x0000000c
        /*0a04*/ 	.word	0x000384c0
        /*0a08*/ 	.short	0x010a
        /*0a0a*/ 	.byte	0x3f
	.zero		1


	//   ....[115]....
        /*0a0c*/ 	.word	0x0000eab0
        /*0a10*/ 	.word	0x0000000c
        /*0a14*/ 	.word	0x000384c8
        /*0a18*/ 	.short	0x010a
        /*0a1a*/ 	.byte	0x3f
	.zero		1


	//   ....[116]....
        /*0a1c*/ 	.word	0x0000eb10
        /*0a20*/ 	.word	0x0000000c
        /*0a24*/ 	.word	0x000384d0
        /*0a28*/ 	.short	0x010a
        /*0a2a*/ 	.byte	0x3f
	.zero		1


	//   ....[117]....
        /*0a2c*/ 	.word	0x0000eb70
        /*0a30*/ 	.word	0x0000000c
        /*0a34*/ 	.word	0x000384d8
        /*0a38*/ 	.short	0x010a
        /*0a3a*/ 	.byte	0x3f
	.zero		1


	//   ....[118]....
        /*0a3c*/ 	.word	0x0000ebd0
        /*0a40*/ 	.word	0x00000003
        /*0a44*/ 	.word	0x00038400
        /*0a48*/ 	.short	0x010a
        /*0a4a*/ 	.byte	0x3f
	.zero		1


	//   ....[119]....
        /*0a4c*/ 	.word	0x0000ec30
        /*0a50*/ 	.word	0x00000003
        /*0a54*/ 	.word	0x00038508
        /*0a58*/ 	.short	0x010a
        /*0a5a*/ 	.byte	0x3f
	.zero		1


	//   ....[120]....
        /*0a5c*/ 	.word	0x0000ec90
        /*0a60*/ 	.word	0x00000003
        /*0a64*/ 	.word	0x00038400
        /*0a68*/ 	.short	0x010a
        /*0a6a*/ 	.byte	0x3f
	.zero		1


	//   ....[121]....
        /*0a6c*/ 	.word	0x0000ecf0
        /*0a70*/ 	.word	0x00000003
        /*0a74*/ 	.word	0x000384e0
        /*0a78*/ 	.short	0x010a
        /*0a7a*/ 	.byte	0x3f
	.zero		1


	//   ....[122]....
        /*0a7c*/ 	.word	0x0000ed50
        /*0a80*/ 	.word	0x00000003
        /*0a84*/ 	.word	0x000384e8
        /*0a88*/ 	.short	0x010a
        /*0a8a*/ 	.byte	0x3f
	.zero		1


	//   ....[123]....
        /*0a8c*/ 	.word	0x0000edb0
        /*0a90*/ 	.word	0x00000003
        /*0a94*/ 	.word	0x000384f0
        /*0a98*/ 	.short	0x010a
        /*0a9a*/ 	.byte	0x3f
	.zero		1


	//   ....[124]....
        /*0a9c*/ 	.word	0x0000ee10
        /*0aa0*/ 	.word	0x00000003
        /*0aa4*/ 	.word	0x000384f8
        /*0aa8*/ 	.short	0x010a
        /*0aaa*/ 	.byte	0x3f
	.zero		1


	//   ....[125]....
        /*0aac*/ 	.word	0x0000ee70
        /*0ab0*/ 	.word	0x00000003
        /*0ab4*/ 	.word	0x000384e0
        /*0ab8*/ 	.short	0x010a
        /*0aba*/ 	.byte	0x3f
	.zero		1


	//   ....[126]....
        /*0abc*/ 	.word	0x0000eed0
        /*0ac0*/ 	.word	0x00000003
        /*0ac4*/ 	.word	0x000384e8
        /*0ac8*/ 	.short	0x010a
        /*0aca*/ 	.byte	0x3f
	.zero		1


	//   ....[127]....
        /*0acc*/ 	.word	0x0000ef30
        /*0ad0*/ 	.word	0x00000003
        /*0ad4*/ 	.word	0x000384f0
        /*0ad8*/ 	.short	0x010a
        /*0ada*/ 	.byte	0x3f
	.zero		1


	//   ....[128]....
        /*0adc*/ 	.word	0x0000ef90
        /*0ae0*/ 	.word	0x00000003
        /*0ae4*/ 	.word	0x000384f8
        /*0ae8*/ 	.short	0x010a
        /*0aea*/ 	.byte	0x3f
	.zero		1


	//   ....[129]....
        /*0aec*/ 	.word	0x0000eff0
        /*0af0*/ 	.word	0x00000003
        /*0af4*/ 	.word	0x000384e0
        /*0af8*/ 	.short	0x010a
        /*0afa*/ 	.byte	0x3f
	.zero		1


	//   ....[130]....
        /*0afc*/ 	.word	0x0000f050
        /*0b00*/ 	.word	0x00000003
        /*0b04*/ 	.word	0x000384e8
        /*0b08*/ 	.short	0x010a
        /*0b0a*/ 	.byte	0x3f
	.zero		1


	//   ....[131]....
        /*0b0c*/ 	.word	0x0000f0b0
        /*0b10*/ 	.word	0x00000003
        /*0b14*/ 	.word	0x000384f0
        /*0b18*/ 	.short	0x010a
        /*0b1a*/ 	.byte	0x3f
	.zero		1


	//   ....[132]....
        /*0b1c*/ 	.word	0x0000f180
        /*0b20*/ 	.word	0x00000008
        /*0b24*/ 	.word	0x000384a0
        /*0b28*/ 	.short	0x010a
        /*0b2a*/ 	.byte	0x3f
	.zero		1


	//   ....[133]....
        /*0b2c*/ 	.word	0x0000f1d0
        /*0b30*/ 	.word	0x00000003
        /*0b34*/ 	.word	0x00038400
        /*0b38*/ 	.short	0x010a
        /*0b3a*/ 	.byte	0x3f
	.zero		1


	//   ....[134]....
        /*0b3c*/ 	.word	0x0000f3e0
        /*0b40*/ 	.word	0x00000007
        /*0b44*/ 	.word	0x00000000
        /*0b48*/ 	.short	0x010a
        /*0b4a*/ 	.byte	0x3f
	.zero		1


	//   ....[135]....
        /*0b4c*/ 	.word	0x0000f430
        /*0b50*/ 	.word	0x00000009
        /*0b54*/ 	.word	0x00000000
        /*0b58*/ 	.short	0x010a
        /*0b5a*/ 	.byte	0x3f
	.zero		1


	//   ....[136]....
        /*0b5c*/ 	.word	0x0000f480
        /*0b60*/ 	.word	0x00000006
        /*0b64*/ 	.word	0x00000000
        /*0b68*/ 	.short	0x010a
        /*0b6a*/ 	.byte	0x3f
	.zero		1


	//   ....[137]....
        /*0b6c*/ 	.word	0x0000f4d0
        /*0b70*/ 	.word	0x00000011
        /*0b74*/ 	.word	0x00038440
        /*0b78*/ 	.short	0x010a
        /*0b7a*/ 	.byte	0x3f
	.zero		1


	//   ....[138]....
        /*0b7c*/ 	.word	0x0000f520
        /*0b80*/ 	.word	0x00000005
        /*0b84*/ 	.word	0x00038440
        /*0b88*/ 	.short	0x010a
        /*0b8a*/ 	.byte	0x3f
	.zero		1


	//   ....[139]....
        /*0b8c*/ 	.word	0x0000f570
        /*0b90*/ 	.word	0x00000007
        /*0b94*/ 	.word	0x00038440
        /*0b98*/ 	.short	0x010a
        /*0b9a*/ 	.byte	0x3f
	.zero		1


	//   ....[140]....
        /*0b9c*/ 	.word	0x0000f5c0
        /*0ba0*/ 	.word	0x00000007
        /*0ba4*/ 	.word	0x00038440
        /*0ba8*/ 	.short	0x010a
        /*0baa*/ 	.byte	0x3f
	.zero		1


	//   ....[141]....
        /*0bac*/ 	.word	0x0000f610
        /*0bb0*/ 	.word	0x00000007
        /*0bb4*/ 	.word	0x00038440
        /*0bb8*/ 	.short	0x010a
        /*0bba*/ 	.byte	0x3f
	.zero		1


	//   ....[142]....
        /*0bbc*/ 	.word	0x0000f660
        /*0bc0*/ 	.word	0x00000007
        /*0bc4*/ 	.word	0x00038440
        /*0bc8*/ 	.short	0x010a
        /*0bca*/ 	.byte	0x3f
	.zero		1


	//   ....[143]....
        /*0bcc*/ 	.word	0x0000f6b0
        /*0bd0*/ 	.word	0x00000007
        /*0bd4*/ 	.word	0x00038440
        /*0bd8*/ 	.short	0x010a
        /*0bda*/ 	.byte	0x3f
	.zero		1


	//   ....[144]....
        /*0bdc*/ 	.word	0x0000f700
        /*0be0*/ 	.word	0x00000007
        /*0be4*/ 	.word	0x00038440
        /*0be8*/ 	.short	0x010a
        /*0bea*/ 	.byte	0x3f
	.zero		1


	//----- nvinfo : EIATTR_NUM_MBARRIERS
	.align		4
.L_37:
        /*0bec*/ 	.byte	0x03, 0x38
        /*0bee*/ 	.short	0x0022


	//----- nvinfo : EIATTR_EXIT_INSTR_OFFSETS
	.align		4
        /*0bf0*/ 	.byte	0x04, 0x1c
        /*0bf2*/ 	.short	(.L_39 - .L_38)


	//   ....[0]....
.L_38:
        /*0bf4*/ 	.word	0x00002e80


	//   ....[1]....
        /*0bf8*/ 	.word	0x00002f40


	//   ....[2]....
        /*0bfc*/ 	.word	0x000089f0


	//   ....[3]....
        /*0c00*/ 	.word	0x00008a90


	//   ....[4]....
        /*0c04*/ 	.word	0x0000a8f0


	//   ....[5]....
        /*0c08*/ 	.word	0x0000c460


	//   ....[6]....
        /*0c0c*/ 	.word	0x0000e780


	//----- nvinfo : EIATTR_MAX_THREADS
	.align		4
.L_39:
        /*0c10*/ 	.byte	0x04, 0x05
        /*0c12*/ 	.short	(.L_41 - .L_40)
.L_40:
        /*0c14*/ 	.word	0x00000180
        /*0c18*/ 	.word	0x00000001
        /*0c1c*/ 	.word	0x00000001


	//----- nvinfo : EIATTR_CRS_STACK_SIZE
	.align		4
.L_41:
        /*0c20*/ 	.byte	0x04, 0x1e
        /*0c22*/ 	.short	(.L_43 - .L_42)
.L_42:
        /*0c24*/ 	.word	0x00000000


	//----- nvinfo : EIATTR_CBANK_PARAM_SIZE
	.align		4
.L_43:
        /*0c28*/ 	.byte	0x03, 0x19
        /*0c2a*/ 	.short	0x0770


	//----- nvinfo : EIATTR_PARAM_CBANK
	.align		4
        /*0c2c*/ 	.byte	0x04, 0x0a
        /*0c2e*/ 	.short	(.L_45 - .L_44)
	.align		4
.L_44:
        /*0c30*/ 	.word	index@(.nv.constant0._ZN7cutlass13device_kernelINS_4gemm6kernel13GemmUniversalINS1_17GroupProblemShapeIN4cute5tupleIJiiiEEEEENS1_10collective13CollectiveMmaINS1_39MainloopSm90ArrayTmaGmmaWarpSpecializedILi4ENS6_IJNS5_1CILi2EEENSC_ILi1EEESE_EEENS1_55KernelPtrArrayTmaWarpSpecializedCooperativeFP8FastAccumEEENS6_IJNSC_ILi256EEENSC_ILi128EEESJ_EEENS_12float_e4m3_tEPNS6_IJlSE_NSC_ILi0EEEEEESL_SO_NS5_8TiledMMAINS5_8MMA_AtomIJNS5_4SM904GMMA31MMA_64x128x32_F32E4M3E4M3_SS_TNILNSS_7ScaleInE1ELSU_1EEEEEENS5_6LayoutISF_NS6_IJSE_SM_SM_EEEEENS6_IJNS5_10UnderscoreES10_S10_EEEEENS5_13SM90_TMA_LOADENS5_14ComposedLayoutINS5_7SwizzleILi3ELi4ELi3EEENS5_18smem_ptr_flag_bitsILi8EEENSX_INS6_IJNSC_ILi8EEESJ_EEENS6_IJSJ_SE_EEEEEEEvNS5_8identityENS5_23SM90_TMA_LOAD_MULTICASTES1D_vS1E_EENS_8epilogue10collective18CollectiveEpilogueINS1H_30Sm90PtrArrayTmaWarpSpecializedILi4ELi2ELi16ELb1ELb0ELi2EEEJSK_NS6_IJSJ_NSC_ILi32EEEEEENS_6half_tEPNS6_IJSE_lSM_EEES1O_S1Q_NS1H_6fusion15FusionCallbacksIS1L_NS1R_17LinearCombinationIS1O_fS1O_fLNS_15FloatRoundStyleE2EEESK_S1N_JEEES13_NS14_IS16_NS17_ILi16EEENSX_INS6_IJNSC_ILi64EEES19_EEENS6_IJSE_S1Y_EEEEEEENS5_17SM75_U16x8_LDSM_TENS5_14SM90_TMA_STOREES22_NS5_17SM90_U16x8_STSM_TENS5_9Copy_AtomIJNS5_17SM90_U32x4_STSM_NES1O_EEEvEEEvvEEEEvNT_6ParamsE)
        /*0c34*/ 	.short	0x0210
        /*0c36*/ 	.short	0x0770


	//----- nvinfo : EIATTR_SW_WAR
	.align		4
.L_45:
        /*0c38*/ 	.byte	0x04, 0x36
        /*0c3a*/ 	.short	(.L_47 - .L_46)
.L_46:
        /*0c3c*/ 	.word	0x00000008
.L_47:


//--------------------- .nv.callgraph             --------------------------
	.section	.nv.callgraph,"",@"SHT_CUDA_CALLGRAPH"
	.align	4
	.sectionentsize	8
	.align		4
        /*0000*/ 	.word	0x00000000
	.align		4
        /*0004*/ 	.word	0xffffffff
	.align		4
        /*0008*/ 	.word	index@(_ZN7cutlass13device_kernelINS_4gemm6kernel13GemmUniversalINS1_17GroupProblemShapeIN4cute5tupleIJiiiEEEEENS1_10collective13CollectiveMmaINS1_39MainloopSm90ArrayTmaGmmaWarpSpecializedILi4ENS6_IJNS5_1CILi2EEENSC_ILi1EEESE_EEENS1_55KernelPtrArrayTmaWarpSpecializedCooperativeFP8FastAccumEEENS6_IJNSC_ILi256EEENSC_ILi128EEESJ_EEENS_12float_e4m3_tEPNS6_IJlSE_NSC_ILi0EEEEEESL_SO_NS5_8TiledMMAINS5_8MMA_AtomIJNS5_4SM904GMMA31MMA_64x128x32_F32E4M3E4M3_SS_TNILNSS_7ScaleInE1ELSU_1EEEEEENS5_6LayoutISF_NS6_IJSE_SM_SM_EEEEENS6_IJNS5_10UnderscoreES10_S10_EEEEENS5_13SM90_TMA_LOADENS5_14ComposedLayoutINS5_7SwizzleILi3ELi4ELi3EEENS5_18smem_ptr_flag_bitsILi8EEENSX_INS6_IJNSC_ILi8EEESJ_EEENS6_IJSJ_SE_EEEEEEEvNS5_8identityENS5_23SM90_TMA_LOAD_MULTICASTES1D_vS1E_EENS_8epilogue10collective18CollectiveEpilogueINS1H_30Sm90PtrArrayTmaWarpSpecializedILi4ELi2ELi16ELb1ELb0ELi2EEEJSK_NS6_IJSJ_NSC_ILi32EEEEEENS_6half_tEPNS6_IJSE_lSM_EEES1O_S1Q_NS1H_6fusion15FusionCallbacksIS1L_NS1R_17LinearCombinationIS1O_fS1O_fLNS_15FloatRoundStyleE2EEESK_S1N_JEEES13_NS14_IS16_NS17_ILi16EEENSX_INS6_IJNSC_ILi64EEES19_EEENS6_IJSE_S1Y_EEEEEEENS5_17SM75_U16x8_LDSM_TENS5_14SM90_TMA_STOREES22_NS5_17SM90_U16x8_STSM_TENS5_9Copy_AtomIJNS5_17SM90_U32x4_STSM_NES1O_EEEvEEEvvEEEEvNT_6ParamsE)
	.align		4
        /*000c*/ 	.word	index@(__assertfail)
	.align		4
        /*0010*/ 	.word	0x00000000
	.align		4
        /*0014*/ 	.word	0xfffffffe
	.align		4
        /*0018*/ 	.word	0x00000000
	.align		4
        /*001c*/ 	.word	0xfffffffd
	.align		4
        /*0020*/ 	.word	0x00000000
	.align		4
        /*0024*/ 	.word	0xfffffffc


//--------------------- .nv.constant4             --------------------------
	.section	.nv.constant4,"a",@progbits
	.align	8
	.align		8
.nv.constant4:
        /*0000*/ 	.dword	__assertfail
	.align		8
        /*0008*/ 	.dword	__unnamed_1
	.align		8
        /*0010*/ 	.dword	_ZN39_INTERNAL_2bb09f1f_4_k_cu_3ca446cc_27984cuda3std3__45__cpo5beginE
	.align		8
        /*0018*/ 	.dword	_ZN39_INTERNAL_2bb09f1f_4_k_cu_3ca446cc_27984cuda3std3__45__cpo3endE
	.align		8
        /*0020*/ 	.dword	_ZN39_INTERNAL_2bb09f1f_4_k_cu_3ca446cc_27984cuda3std3__45__cpo6cbeginE
	.align		8
        /*0028*/ 	.dword	_ZN39_INTERNAL_2bb09f1f_4_k_cu_3ca446cc_27984cuda3std3__45__cpo4cendE
	.align		8
        /*0030*/ 	.dword	_ZN39_INTERNAL_2bb09f1f_4_k_cu_3ca446cc_27984cuda3std3__441_GLOBAL__N__2bb09f1f_4_k_cu_3ca446cc_27986ignoreE
	.align		8
        /*0038*/ 	.dword	_ZN39_INTERNAL_2bb09f1f_4_k_cu_3ca446cc_27984cuda3std3__419piecewise_constructE
	.align		8
        /*0040*/ 	.dword	_ZN39_INTERNAL_2bb09f1f_4_k_cu_3ca446cc_27984cuda3std3__48in_placeE
	.align		8
        /*0048*/ 	.dword	_ZN39_INTERNAL_2bb09f1f_4_k_cu_3ca446cc_27984cuda3std6ranges3__45__cpo4swapE
	.align		8
        /*0050*/ 	.dword	_ZN39_INTERNAL_2bb09f1f_4_k_cu_3ca446cc_27984cuda3std6ranges3__45__cpo9iter_moveE
	.align		8
        /*0058*/ 	.dword	_ZN39_INTERNAL_2bb09f1f_4_k_cu_3ca446cc_27984cute7productE
	.align		8
        /*0060*/ 	.dword	_ZN39_INTERNAL_2bb09f1f_4_k_cu_3ca446cc_27984cute1_E
	.align		8
        /*0068*/ 	.dword	$str$24
	.align		8
        /*0070*/ 	.dword	$str$25


//--------------------- .text._ZN7cutlass13device_kernelINS_4gemm6kernel13GemmUniversalINS1_17GroupProblemShapeIN4cute5tupleIJiiiEEEEENS1_10collective13CollectiveMmaINS1_39MainloopSm90ArrayTmaGmmaWarpSpecializedILi4ENS6_IJNS5_1CILi2EEENSC_ILi1EEESE_EEENS1_55KernelPtrArrayTmaWarpSpecializedCooperativeFP8FastAccumEEENS6_IJNSC_ILi256EEENSC_ILi128EEESJ_EEENS_12float_e4m3_tEPNS6_IJlSE_NSC_ILi0EEEEEESL_SO_NS5_8TiledMMAINS5_8MMA_AtomIJNS5_4SM904GMMA31MMA_64x128x32_F32E4M3E4M3_SS_TNILNSS_7ScaleInE1ELSU_1EEEEEENS5_6LayoutISF_NS6_IJSE_SM_SM_EEEEENS6_IJNS5_10UnderscoreES10_S10_EEEEENS5_13SM90_TMA_LOADENS5_14ComposedLayoutINS5_7SwizzleILi3ELi4ELi3EEENS5_18smem_ptr_flag_bitsILi8EEENSX_INS6_IJNSC_ILi8EEESJ_EEENS6_IJSJ_SE_EEEEEEEvNS5_8identityENS5_23SM90_TMA_LOAD_MULTICASTES1D_vS1E_EENS_8epilogue10collective18CollectiveEpilogueINS1H_30Sm90PtrArrayTmaWarpSpecializedILi4ELi2ELi16ELb1ELb0ELi2EEEJSK_NS6_IJSJ_NSC_ILi32EEEEEENS_6half_tEPNS6_IJSE_lSM_EEES1O_S1Q_NS1H_6fusion15FusionCallbacksIS1L_NS1R_17LinearCombinationIS1O_fS1O_fLNS_15FloatRoundStyleE2EEESK_S1N_JEEES13_NS14_IS16_NS17_ILi16EEENSX_INS6_IJNSC_ILi64EEES19_EEENS6_IJSE_S1Y_EEEEEEENS5_17SM75_U16x8_LDSM_TENS5_14SM90_TMA_STOREES22_NS5_17SM90_U16x8_STSM_TENS5_9Copy_AtomIJNS5_17SM90_U32x4_STSM_NES1O_EEEvEEEvvEEEEvNT_6ParamsE --------------------------
	.section	.text._ZN7cutlass13device_kernelINS_4gemm6kernel13GemmUniversalINS1_17GroupProblemShapeIN4cute5tupleIJiiiEEEEENS1_10collective13CollectiveMmaINS1_39MainloopSm90ArrayTmaGmmaWarpSpecializedILi4ENS6_IJNS5_1CILi2EEENSC_ILi1EEESE_EEENS1_55KernelPtrArrayTmaWarpSpecializedCooperativeFP8FastAccumEEENS6_IJNSC_ILi256EEENSC_ILi128EEESJ_EEENS_12float_e4m3_tEPNS6_IJlSE_NSC_ILi0EEEEEESL_SO_NS5_8TiledMMAINS5_8MMA_AtomIJNS5_4SM904GMMA31MMA_64x128x32_F32E4M3E4M3_SS_TNILNSS_7ScaleInE1ELSU_1EEEEEENS5_6LayoutISF_NS6_IJSE_SM_SM_EEEEENS6_IJNS5_10UnderscoreES10_S10_EEEEENS5_13SM90_TMA_LOADENS5_14ComposedLayoutINS5_7SwizzleILi3ELi4ELi3EEENS5_18smem_ptr_flag_bitsILi8EEENSX_INS6_IJNSC_ILi8EEESJ_EEENS6_IJSJ_SE_EEEEEEEvNS5_8identityENS5_23SM90_TMA_LOAD_MULTICASTES1D_vS1E_EENS_8epilogue10collective18CollectiveEpilogueINS1H_30Sm90PtrArrayTmaWarpSpecializedILi4ELi2ELi16ELb1ELb0ELi2EEEJSK_NS6_IJSJ_NSC_ILi32EEEEEENS_6half_tEPNS6_IJSE_lSM_EEES1O_S1Q_NS1H_6fusion15FusionCallbacksIS1L_NS1R_17LinearCombinationIS1O_fS1O_fLNS_15FloatRoundStyleE2EEESK_S1N_JEEES13_NS14_IS16_NS17_ILi16EEENSX_INS6_IJNSC_ILi64EEES19_EEENS6_IJSE_S1Y_EEEEEEENS5_17SM75_U16x8_LDSM_TENS5_14SM90_TMA_STOREES22_NS5_17SM90_U16x8_STSM_TENS5_9Copy_AtomIJNS5_17SM90_U32x4_STSM_NES1O_EEEvEEEvvEEEEvNT_6ParamsE,"ax",@progbits
	.align	128
.text._ZN7cutlass13device_kernelINS_4gemm6kernel13GemmUniversalINS1_17GroupProblemShapeIN4cute5tupleIJiiiEEEEENS1_10collective13CollectiveMmaINS1_39MainloopSm90ArrayTmaGmmaWarpSpecializedILi4ENS6_IJNS5_1CILi2EEENSC_ILi1EEESE_EEENS1_55KernelPtrArrayTmaWarpSpecializedCooperativeFP8FastAccumEEENS6_IJNSC_ILi256EEENSC_ILi128EEESJ_EEENS_12float_e4m3_tEPNS6_IJlSE_NSC_ILi0EEEEEESL_SO_NS5_8TiledMMAINS5_8MMA_AtomIJNS5_4SM904GMMA31MMA_64x128x32_F32E4M3E4M3_SS_TNILNSS_7ScaleInE1ELSU_1EEEEEENS5_6LayoutISF_NS6_IJSE_SM_SM_EEEEENS6_IJNS5_10UnderscoreES10_S10_EEEEENS5_13SM90_TMA_LOADENS5_14ComposedLayoutINS5_7SwizzleILi3ELi4ELi3EEENS5_18smem_ptr_flag_bitsILi8EEENSX_INS6_IJNSC_ILi8EEESJ_EEENS6_IJSJ_SE_EEEEEEEvNS5_8identityENS5_23SM90_TMA_LOAD_MULTICASTES1D_vS1E_EENS_8epilogue10collective18CollectiveEpilogueINS1H_30Sm90PtrArrayTmaWarpSpecializedILi4ELi2ELi16ELb1ELb0ELi2EEEJSK_NS6_IJSJ_NSC_ILi32EEEEEENS_6half_tEPNS6_IJSE_lSM_EEES1O_S1Q_NS1H_6fusion15FusionCallbacksIS1L_NS1R_17LinearCombinationIS1O_fS1O_fLNS_15FloatRoundStyleE2EEESK_S1N_JEEES13_NS14_IS16_NS17_ILi16EEENSX_INS6_IJNSC_ILi64EEES19_EEENS6_IJSE_S1Y_EEEEEEENS5_17SM75_U16x8_LDSM_TENS5_14SM90_TMA_STOREES22_NS5_17SM90_U16x8_STSM_TENS5_9Copy_AtomIJNS5_17SM90_U32x4_STSM_NES1O_EEEvEEEvvEEEEvNT_6ParamsE:
        .type           _ZN7cutlass13device_kernelINS_4gemm6kernel13GemmUniversalINS1_17GroupProblemShapeIN4cute5tupleIJiiiEEEEENS1_10collective13CollectiveMmaINS1_39MainloopSm90ArrayTmaGmmaWarpSpecializedILi4ENS6_IJNS5_1CILi2EEENSC_ILi1EEESE_EEENS1_55KernelPtrArrayTmaWarpSpecializedCooperativeFP8FastAccumEEENS6_IJNSC_ILi256EEENSC_ILi128EEESJ_EEENS_12float_e4m3_tEPNS6_IJlSE_NSC_ILi0EEEEEESL_SO_NS5_8TiledMMAINS5_8MMA_AtomIJNS5_4SM904GMMA31MMA_64x128x32_F32E4M3E4M3_SS_TNILNSS_7ScaleInE1ELSU_1EEEEEENS5_6LayoutISF_NS6_IJSE_SM_SM_EEEEENS6_IJNS5_10UnderscoreES10_S10_EEEEENS5_13SM90_TMA_LOADENS5_14ComposedLayoutINS5_7SwizzleILi3ELi4ELi3EEENS5_18smem_ptr_flag_bitsILi8EEENSX_INS6_IJNSC_ILi8EEESJ_EEENS6_IJSJ_SE_EEEEEEEvNS5_8identityENS5_23SM90_TMA_LOAD_MULTICASTES1D_vS1E_EENS_8epilogue10collective18CollectiveEpilogueINS1H_30Sm90PtrArrayTmaWarpSpecializedILi4ELi2ELi16ELb1ELb0ELi2EEEJSK_NS6_IJSJ_NSC_ILi32EEEEEENS_6half_tEPNS6_IJSE_lSM_EEES1O_S1Q_NS1H_6fusion15FusionCallbacksIS1L_NS1R_17LinearCombinationIS1O_fS1O_fLNS_15FloatRoundStyleE2EEESK_S1N_JEEES13_NS14_IS16_NS17_ILi16EEENSX_INS6_IJNSC_ILi64EEES19_EEENS6_IJSE_S1Y_EEEEEEENS5_17SM75_U16x8_LDSM_TENS5_14SM90_TMA_STOREES22_NS5_17SM90_U16x8_STSM_TENS5_9Copy_AtomIJNS5_17SM90_U32x4_STSM_NES1O_EEEvEEEvvEEEEvNT_6ParamsE,@function
        .size           _ZN7cutlass13device_kernelINS_4gemm6kernel13GemmUniversalINS1_17GroupProblemShapeIN4cute5tupleIJiiiEEEEENS1_10collective13CollectiveMmaINS1_39MainloopSm90ArrayTmaGmmaWarpSpecializedILi4ENS6_IJNS5_1CILi2EEENSC_ILi1EEESE_EEENS1_55KernelPtrArrayTmaWarpSpecializedCooperativeFP8FastAccumEEENS6_IJNSC_ILi256EEENSC_ILi128EEESJ_EEENS_12float_e4m3_tEPNS6_IJlSE_NSC_ILi0EEEEEESL_SO_NS5_8TiledMMAINS5_8MMA_AtomIJNS5_4SM904GMMA31MMA_64x128x32_F32E4M3E4M3_SS_TNILNSS_7ScaleInE1ELSU_1EEEEEENS5_6LayoutISF_NS6_IJSE_SM_SM_EEEEENS6_IJNS5_10UnderscoreES10_S10_EEEEENS5_13SM90_TMA_LOADENS5_14ComposedLayoutINS5_7SwizzleILi3ELi4ELi3EEENS5_18smem_ptr_flag_bitsILi8EEENSX_INS6_IJNSC_ILi8EEESJ_EEENS6_IJSJ_SE_EEEEEEEvNS5_8identityENS5_23SM90_TMA_LOAD_MULTICASTES1D_vS1E_EENS_8epilogue10collective18CollectiveEpilogueINS1H_30Sm90PtrArrayTmaWarpSpecializedILi4ELi2ELi16ELb1ELb0ELi2EEEJSK_NS6_IJSJ_NSC_ILi32EEEEEENS_6half_tEPNS6_IJSE_lSM_EEES1O_S1Q_NS1H_6fusion15FusionCallbacksIS1L_NS1R_17LinearCombinationIS1O_fS1O_fLNS_15FloatRoundStyleE2EEESK_S1N_JEEES13_NS14_IS16_NS17_ILi16EEENSX_INS6_IJNSC_ILi64EEES19_EEENS6_IJSE_S1Y_EEEEEEENS5_17SM75_U16x8_LDSM_TENS5_14SM90_TMA_STOREES22_NS5_17SM90_U16x8_STSM_TENS5_9Copy_AtomIJNS5_17SM90_U32x4_STSM_NES1O_EEEvEEEvvEEEEvNT_6ParamsE,(.L_x_318 - _ZN7cutlass13device_kernelINS_4gemm6kernel13GemmUniversalINS1_17GroupProblemShapeIN4cute5tupleIJiiiEEEEENS1_10collective13CollectiveMmaINS1_39MainloopSm90ArrayTmaGmmaWarpSpecializedILi4ENS6_IJNS5_1CILi2EEENSC_ILi1EEESE_EEENS1_55KernelPtrArrayTmaWarpSpecializedCooperativeFP8FastAccumEEENS6_IJNSC_ILi256EEENSC_ILi128EEESJ_EEENS_12float_e4m3_tEPNS6_IJlSE_NSC_ILi0EEEEEESL_SO_NS5_8TiledMMAINS5_8MMA_AtomIJNS5_4SM904GMMA31MMA_64x128x32_F32E4M3E4M3_SS_TNILNSS_7ScaleInE1ELSU_1EEEEEENS5_6LayoutISF_NS6_IJSE_SM_SM_EEEEENS6_IJNS5_10UnderscoreES10_S10_EEEEENS5_13SM90_TMA_LOADENS5_14ComposedLayoutINS5_7SwizzleILi3ELi4ELi3EEENS5_18smem_ptr_flag_bitsILi8EEENSX_INS6_IJNSC_ILi8EEESJ_EEENS6_IJSJ_SE_EEEEEEEvNS5_8identityENS5_23SM90_TMA_LOAD_MULTICASTES1D_vS1E_EENS_8epilogue10collective18CollectiveEpilogueINS1H_30Sm90PtrArrayTmaWarpSpecializedILi4ELi2ELi16ELb1ELb0ELi2EEEJSK_NS6_IJSJ_NSC_ILi32EEEEEENS_6half_tEPNS6_IJSE_lSM_EEES1O_S1Q_NS1H_6fusion15FusionCallbacksIS1L_NS1R_17LinearCombinationIS1O_fS1O_fLNS_15FloatRoundStyleE2EEESK_S1N_JEEES13_NS14_IS16_NS17_ILi16EEENSX_INS6_IJNSC_ILi64EEES19_EEENS6_IJSE_S1Y_EEEEEEENS5_17SM75_U16x8_LDSM_TENS5_14SM90_TMA_STOREES22_NS5_17SM90_U16x8_STSM_TENS5_9Copy_AtomIJNS5_17SM90_U32x4_STSM_NES1O_EEEvEEEvvEEEEvNT_6ParamsE)
        .other          _ZN7cutlass13device_kernelINS_4gemm6kernel13GemmUniversalINS1_17GroupProblemShapeIN4cute5tupleIJiiiEEEEENS1_10collective13CollectiveMmaINS1_39MainloopSm90ArrayTmaGmmaWarpSpecializedILi4ENS6_IJNS5_1CILi2EEENSC_ILi1EEESE_EEENS1_55KernelPtrArrayTmaWarpSpecializedCooperativeFP8FastAccumEEENS6_IJNSC_ILi256EEENSC_ILi128EEESJ_EEENS_12float_e4m3_tEPNS6_IJlSE_NSC_ILi0EEEEEESL_SO_NS5_8TiledMMAINS5_8MMA_AtomIJNS5_4SM904GMMA31MMA_64x128x32_F32E4M3E4M3_SS_TNILNSS_7ScaleInE1ELSU_1EEEEEENS5_6LayoutISF_NS6_IJSE_SM_SM_EEEEENS6_IJNS5_10UnderscoreES10_S10_EEEEENS5_13SM90_TMA_LOADENS5_14ComposedLayoutINS5_7SwizzleILi3ELi4ELi3EEENS5_18smem_ptr_flag_bitsILi8EEENSX_INS6_IJNSC_ILi8EEESJ_EEENS6_IJSJ_SE_EEEEEEEvNS5_8identityENS5_23SM90_TMA_LOAD_MULTICASTES1D_vS1E_EENS_8epilogue10collective18CollectiveEpilogueINS1H_30Sm90PtrArrayTmaWarpSpecializedILi4ELi2ELi16ELb1ELb0ELi2EEEJSK_NS6_IJSJ_NSC_ILi32EEEEEENS_6half_tEPNS6_IJSE_lSM_EEES1O_S1Q_NS1H_6fusion15FusionCallbacksIS1L_NS1R_17LinearCombinationIS1O_fS1O_fLNS_15FloatRoundStyleE2EEESK_S1N_JEEES13_NS14_IS16_NS17_ILi16EEENSX_INS6_IJNSC_ILi64EEES19_EEENS6_IJSE_S1Y_EEEEEEENS5_17SM75_U16x8_LDSM_TENS5_14SM90_TMA_STOREES22_NS5_17SM90_U16x8_STSM_TENS5_9Copy_AtomIJNS5_17SM90_U32x4_STSM_NES1O_EEEvEEEvvEEEEvNT_6ParamsE,@"STO_CUDA_ENTRY STV_DEFAULT"
_ZN7cutlass13device_kernelINS_4gemm6kernel13GemmUniversalINS1_17GroupProblemShapeIN4cute5tupleIJiiiEEEEENS1_10collective13CollectiveMmaINS1_39MainloopSm90ArrayTmaGmmaWarpSpecializedILi4ENS6_IJNS5_1CILi2EEENSC_ILi1EEESE_EEENS1_55KernelPtrArrayTmaWarpSpecializedCooperativeFP8FastAccumEEENS6_IJNSC_ILi256EEENSC_ILi128EEESJ_EEENS_12float_e4m3_tEPNS6_IJlSE_NSC_ILi0EEEEEESL_SO_NS5_8TiledMMAINS5_8MMA_AtomIJNS5_4SM904GMMA31MMA_64x128x32_F32E4M3E4M3_SS_TNILNSS_7ScaleInE1ELSU_1EEEEEENS5_6LayoutISF_NS6_IJSE_SM_SM_EEEEENS6_IJNS5_10UnderscoreES10_S10_EEEEENS5_13SM90_TMA_LOADENS5_14ComposedLayoutINS5_7SwizzleILi3ELi4ELi3EEENS5_18smem_ptr_flag_bitsILi8EEENSX_INS6_IJNSC_ILi8EEESJ_EEENS6_IJSJ_SE_EEEEEEEvNS5_8identityENS5_23SM90_TMA_LOAD_MULTICASTES1D_vS1E_EENS_8epilogue10collective18CollectiveEpilogueINS1H_30Sm90PtrArrayTmaWarpSpecializedILi4ELi2ELi16ELb1ELb0ELi2EEEJSK_NS6_IJSJ_NSC_ILi32EEEEEENS_6half_tEPNS6_IJSE_lSM_EEES1O_S1Q_NS1H_6fusion15FusionCallbacksIS1L_NS1R_17LinearCombinationIS1O_fS1O_fLNS_15FloatRoundStyleE2EEESK_S1N_JEEES13_NS14_IS16_NS17_ILi16EEENSX_INS6_IJNSC_ILi64EEES19_EEENS6_IJSE_S1Y_EEEEEEENS5_17SM75_U16x8_LDSM_TENS5_14SM90_TMA_STOREES22_NS5_17SM90_U16x8_STSM_TENS5_9Copy_AtomIJNS5_17SM90_U32x4_STSM_NES1O_EEEvEEEvvEEEEvNT_6ParamsE:
[----:B------:R-:W1:Y:S08]  /*0000*/  LDC R1, c[0x0][0x28] ;  /* 0x00000a00ff017b82 */ /* 0x000e700000000800 */
[----:B------:R-:W2:Y:S01]  /*0010*/  LDC.64 R4, c[0x0][0x918] ;  /* 0x00024600ff047b82 */ /* 0x000ea20000000a00 */
[----:B------:R-:W-:Y:S01]  /*0020*/  ULDC.64 UR58, c[0x0][0x208] ;  /* 0x00008200003a7ab9 */ /* 0x000fe20000000a00 */
[----:B------:R-:W3:Y:S01]  /*0030*/  S2R R19, SR_TID.X ;  /* 0x0000000000137919 */ /* 0x000ee20000002100 */
[----:B------:R-:W-:Y:S01]  /*0040*/  ULDC UR4, c[0x0][0x910] ;  /* 0x0002440000047ab9 */ /* 0x000fe20000000800 */
[----:B------:R-:W-:Y:S01]  /*0050*/  ULDC.64 UR20, c[0x0][0x8d0] ;  /* 0x0002340000147ab9 */ /* 0x000fe20000000a00 */
[----:B------:R-:W-:Y:S01]  /*0060*/  ULDC.64 UR14, c[0x0][0x8c8] ;  /* 0x00023200000e7ab9 */ /* 0x000fe20000000a00 */
[----:B------:R-:W-:Y:S01]  /*0070*/  IMAD.MOV.U32 R8, RZ, RZ, RZ ;  /* 0x000000ffff087224 */ /* 0x000fe200078e00ff */
[----:B------:R-:W-:Y:S01]  /*0080*/  ULDC.64 UR16, c[0x0][0x8e0] ;  /* 0x0002380000107ab9 */ /* 0x000fe20000000a00 */
[----:B------:R-:W4:Y:S01]  /*0090*/  S2UR UR8, SR_CTAID.Y ;  /* 0x00000000000879c3 */ /* 0x000f220000002600 */
[----:B------:R-:W-:Y:S01]  /*00a0*/  IMAD.MOV.U32 R10, RZ, RZ, RZ ;  /* 0x000000ffff0a7224 */ /* 0x000fe200078e00ff */
[----:B------:R-:W-:Y:S01]  /*00b0*/  ULDC.64 UR22, c[0x0][0x8e8] ;  /* 0x00023a0000167ab9 */ /* 0x000fe20000000a00 */
[----:B--2---:R-:W2:Y:S01]  /*00c0*/  LDG.E R7, desc[UR58][R4.64] ;  /* 0x0000003a04077981 */ /* 0x004ea2000c1e1900 */
[----:B------:R-:W-:-:S03]  /*00d0*/  IMAD.U32 R0, RZ, RZ, UR4 ;  /* 0x00000004ff007e24 */ /* 0x000fc6000f8e00ff */
[----:B------:R-:W2:Y:S01]  /*00e0*/  LDG.E R6, desc[UR58][R4.64+0x4] ;  /* 0x0000043a04067981 */ /* 0x000ea2000c1e1900 */
[----:B---3--:R-:W-:Y:S01]  /*00f0*/  LOP3.LUT R9, R19, 0x1f, RZ, 0xc0, !PT ;  /* 0x0000001f13097812 */ /* 0x008fe200078ec0ff */
[----:B------:R-:W-:Y:S01]  /*0100*/  UISETP.NE.U32.AND UP0, UPT, UR20, URZ, UPT ;  /* 0x0000003f1400728c */ /* 0x000fe2000bf05070 */
[----:B------:R-:W3:Y:S01]  /*0110*/  S2UR UR40, SR_CTAID.X ;  /* 0x00000000002879c3 */ /* 0x000ee20000002500 */
[----:B------:R-:W-:Y:S01]  /*0120*/  ULDC UR4, c[0x0][0x908] ;  /* 0x0002420000047ab9 */ /* 0x000fe20000000800 */
[----:B------:R-:W-:Y:S01]  /*0130*/  ISETP.GE.AND P0, PT, R9, R0, PT ;  /* 0x000000000900720c */ /* 0x000fe20003f06270 */
[----:B------:R-:W-:Y:S02]  /*0140*/  UISETP.NE.AND.EX UP0, UPT, UR21, URZ, UPT, UP0 ;  /* 0x0000003f1500728c */ /* 0x000fe4000bf05300 */
[----:B------:R-:W-:-:S09]  /*0150*/  UISETP.NE.AND UP3, UPT, UR4, 0x1, UPT ;  /* 0x000000010400788c */ /* 0x000fd2000bf65270 */
[----:B------:R-:W-:Y:S01]  /*0160*/  @UP0 ULDC UR10, c[0x0][0x8dc] ;  /* 0x00023700000a0ab9 */ /* 0x000fe20000000800 */
[----:B------:R-:W1:Y:S01]  /*0170*/  @!P0 LDC.64 R2, c[0x0][0x918] ;  /* 0x00024600ff028b82 */ /* 0x000e620000000a00 */
[----:B----4-:R-:W-:Y:S01]  /*0180*/  @UP3 UMOV UR6, UR8 ;  /* 0x0000000800063c82 */ /* 0x010fe20008000000 */
[----:B------:R-:W-:Y:S01]  /*0190*/  @UP3 ULDC UR18, c[0x0][0x10] ;  /* 0x0000040000123ab9 */ /* 0x000fe20000000800 */
[----:B------:R-:W-:Y:S01]  /*01a0*/  @UP3 UMOV UR4, UR6 ;  /* 0x0000000600043c82 */ /* 0x000fe20008000000 */
[----:B------:R-:W-:Y:S01]  /*01b0*/  @UP3 UMOV UR5, URZ ;  /* 0x0000003f00053c82 */ /* 0x000fe20008000000 */
[----:B------:R-:W-:Y:S01]  /*01c0*/  @!UP3 UMOV UR6, UR8 ;  /* 0x000000080006bc82 */ /* 0x000fe20008000000 */
[----:B---3--:R-:W-:Y:S01]  /*01d0*/  @UP3 UIMAD.WIDE.U32 UR18, UR40, UR18, UR4 ;  /* 0x00000012281232a5 */ /* 0x008fe2000f8e0004 */
[----:B------:R-:W-:Y:S01]  /*01e0*/  @UP3 UMOV UR9, URZ ;  /* 0x0000003f00093c82 */ /* 0x000fe20008000000 */
[----:B-1----:R-:W-:-:S05]  /*01f0*/  @!P0 IMAD.WIDE.U32 R2, R9, 0xc, R2 ;  /* 0x0000000c09028825 */ /* 0x002fca00078e0002 */
[----:B------:R1:W5:Y:S04]  /*0200*/  @!P0 LDG.E R8, desc[UR58][R2.64] ;  /* 0x0000003a02088981 */ /* 0x000368000c1e1900 */
[----:B------:R1:W5:Y:S01]  /*0210*/  @!P0 LDG.E R10, desc[UR58][R2.64+0x4] ;  /* 0x0000043a020a8981 */ /* 0x000362000c1e1900 */
[----:B------:R-:W-:Y:S01]  /*0220*/  ISETP.NE.U32.AND P0, PT, RZ, UR22, PT ;  /* 0x00000016ff007c0c */ /* 0x000fe2000bf05070 */
[----:B------:R-:W-:-:S03]  /*0230*/  @!UP3 ULDC UR7, c[0x0][0xc] ;  /* 0x000003000007bab9 */ /* 0x000fc60000000800 */
[----:B------:R-:W-:Y:S01]  /*0240*/  ISETP.NE.AND.EX P0, PT, RZ, UR23, PT, P0 ;  /* 0x00000017ff007c0c */ /* 0x000fe2000bf05300 */
[----:B------:R-:W-:Y:S01]  /*0250*/  UMOV UR41, URZ ;  /* 0x0000003f00297c82 */ /* 0x000fe20008000000 */
[----:B------:R-:W-:Y:S01]  /*0260*/  @UP3 UIADD3 UR9, UR19, UR9, URZ ;  /* 0x0000000913093290 */ /* 0x000fe2000fffe03f */
[----:B--2---:R-:W-:Y:S02]  /*0270*/  R2UR UR12, R7 ;  /* 0x00000000070c72ca */ /* 0x004fe400000e0000 */
[----:B------:R-:W-:-:S11]  /*0280*/  R2UR UR26, R6 ;  /* 0x00000000061a72ca */ /* 0x000fd600000e0000 */
[----:B------:R-:W-:-:S04]  /*0290*/  UIADD3 UR11, UP1, UR12, UR14, URZ ;  /* 0x0000000e0c0b7290 */ /* 0x000fc8000ff3e03f */
[----:B------:R-:W-:Y:S02]  /*02a0*/  ULEA.HI.X.SX32 UR12, UR12, UR15, 0x1, UP1 ;  /* 0x0000000f0c0c7291 */ /* 0x000fe400088f0e3f */
[----:B------:R-:W-:-:S04]  /*02b0*/  UIADD3 UR11, UP1, UR11, -0x1, URZ ;  /* 0xffffffff0b0b7890 */ /* 0x000fc8000ff3e03f */
[----:B------:R-:W-:Y:S02]  /*02c0*/  UIADD3.X UR12, UR12, -0x1, URZ, UP1, !UPT ;  /* 0xffffffff0c0c7890 */ /* 0x000fe40008ffe43f */
[----:B------:R-:W-:-:S04]  /*02d0*/  @UP0 UIADD3 UR10, UP1, UR11, UR10, URZ ;  /* 0x0000000a0b0a0290 */ /* 0x000fc8000ff3e03f */
[----:B------:R-:W-:Y:S02]  /*02e0*/  @UP0 UIADD3.X UR28, URZ, UR12, URZ, UP1, !UPT ;  /* 0x0000000c3f1c0290 */ /* 0x000fe40008ffe43f */
[----:B------:R-:W-:Y:S02]  /*02f0*/  UIADD3 UR13, UP1, UR26, UR16, URZ ;  /* 0x000000101a0d7290 */ /* 0x000fe4000ff3e03f */
[----:B------:R-:W-:Y:S02]  /*0300*/  @UP0 UIMAD.WIDE.U32 UR24, UR28, UR20, URZ ;  /* 0x000000141c1802a5 */ /* 0x000fe4000f8e003f */
[----:B------:R-:W-:Y:S02]  /*0310*/  ULEA.HI.X.SX32 UR8, UR26, UR17, 0x1, UP1 ;  /* 0x000000111a087291 */ /* 0x000fe400088f0e3f */
[----:B------:R-:W-:Y:S02]  /*0320*/  @UP0 UIMAD.WIDE.U32 UR24, UP1, UR10, UR21, UR24 ;  /* 0x000000150a1802a5 */ /* 0x000fe4000f820018 */
[----:B------:R-:W-:-:S02]  /*0330*/  @UP0 UIMAD.WIDE.U32 UR4, UR10, UR20, URZ ;  /* 0x000000140a0402a5 */ /* 0x000fc4000f8e003f */
[----:B------:R-:W-:Y:S02]  /*0340*/  @UP0 UIADD3.X UR27, URZ, URZ, URZ, UP1, !UPT ;  /* 0x0000003f3f1b0290 */ /* 0x000fe40008ffe43f */
[----:B------:R-:W-:Y:S01]  /*0350*/  @UP0 UIADD3 URZ, UP1, UR5, UR24, URZ ;  /* 0x00000018053f0290 */ /* 0x000fe2000ff3e03f */
[----:B------:R-:W-:Y:S01]  /*0360*/  @UP0 UMOV UR26, UR25 ;  /* 0x00000019001a0c82 */ /* 0x000fe20008000000 */
[----:B------:R-:W-:Y:S02]  /*0370*/  @!UP3 UIMAD.WIDE.U32 UR4, UR7, UR6, UR40 ;  /* 0x000000060704b2a5 */ /* 0x000fe4000f8e0028 */
[----:B------:R-:W-:Y:S02]  /*0380*/  @UP0 UIMAD.WIDE.U32.X UR24, UR28, UR21, UR26, UP1 ;  /* 0x000000151c1802a5 */ /* 0x000fe400088e041a */
[----:B------:R-:W-:Y:S01]  /*0390*/  UIADD3 UR13, UP2, UR13, -0x1, URZ ;  /* 0xffffffff0d0d7890 */ /* 0x000fe2000ff5e03f */
[----:B------:R-:W-:Y:S02]  /*03a0*/  @UP3 UMOV UR10, UR18 ;  /* 0x00000012000a3c82 */ /* 0x000fe40008000000 */
[----:B------:R-:W-:Y:S01]  /*03b0*/  @!UP3 UMOV UR10, UR4 ;  /* 0x00000004000abc82 */ /* 0x000fe20008000000 */
[----:B------:R-:W-:Y:S01]  /*03c0*/  UIADD3.X UR19, UR8, -0x1, URZ, UP2, !UPT ;  /* 0xffffffff08137890 */ /* 0x000fe200097fe43f */
[----:B------:R-:W-:Y:S01]  /*03d0*/  @!UP3 UMOV UR9, UR5 ;  /* 0x000000050009bc82 */ /* 0x000fe20008000000 */
[----:B------:R-:W-:Y:S01]  /*03e0*/  @UP0 UMOV UR11, UR24 ;  /* 0x00000018000b0c82 */ /* 0x000fe20008000000 */
[----:B------:R-:W-:Y:S01]  /*03f0*/  @UP0 UMOV UR12, UR25 ;  /* 0x00000019000c0c82 */ /* 0x000fe20008000000 */
[----:B-1----:R-:W-:Y:S08]  /*0400*/  @!P0 BRA `(.L_x_0) ;  /* 0x0000000000308947 */ /* 0x002ff00003800000 */
[----:B------:R-:W-:Y:S02]  /*0410*/  ULDC UR7, c[0x0][0x8f4] ;  /* 0x00023d0000077ab9 */ /* 0x000fe40000000800 */
[----:B------:R-:W-:-:S04]  /*0420*/  UIADD3 UR7, UP1, UR13, UR7, URZ ;  /* 0x000000070d077290 */ /* 0x000fc8000ff3e03f */
[----:B------:R-:W-:-:S04]  /*0430*/  UIADD3.X UR8, URZ, UR19, URZ, UP1, !UPT ;  /* 0x000000133f087290 */ /* 0x000fc80008ffe43f */
[----:B------:R-:W-:-:S04]  /*0440*/  UIMAD.WIDE.U32 UR4, UR8, UR22, URZ ;  /* 0x00000016080472a5 */ /* 0x000fc8000f8e003f */
[----:B------:R-:W-:Y:S02]  /*0450*/  UIMAD.WIDE.U32 UR18, UP1, UR7, UR23, UR4 ;  /* 0x00000017071272a5 */ /* 0x000fe4000f820004 */
[----:B------:R-:W-:Y:S02]  /*0460*/  UIMAD.WIDE.U32 UR4, UR7, UR22, URZ ;  /* 0x00000016070472a5 */ /* 0x000fe4000f8e003f */
[----:B------:R-:W-:Y:S02]  /*0470*/  UIADD3.X UR25, URZ, URZ, URZ, UP1, !UPT ;  /* 0x0000003f3f197290 */ /* 0x000fe40008ffe43f */
[----:B------:R-:W-:Y:S01]  /*0480*/  UIADD3 URZ, UP1, UR5, UR18, URZ ;  /* 0x00000012053f7290 */ /* 0x000fe2000ff3e03f */
[----:B------:R-:W-:-:S03]  /*0490*/  UMOV UR24, UR19 ;  /* 0x0000001300187c82 */ /* 0x000fc60008000000 */
[----:B------:R-:W-:-:S07]  /*04a0*/  UIMAD.WIDE.U32.X UR4, UR8, UR23, UR24, UP1 ;  /* 0x00000017080472a5 */ /* 0x000fce00088e0418 */
[----:B------:R-:W-:Y:S01]  /*04b0*/  UMOV UR13, UR4 ;  /* 0x00000004000d7c82 */ /* 0x000fe20008000000 */
[----:B------:R-:W-:-:S05]  /*04c0*/  UMOV UR19, UR5 ;  /* 0x0000000500137c82 */ /* 0x000fca0008000000 */
.L_x_0:
[----:B------:R-:W-:Y:S01]  /*04d0*/  ULDC UR8, c[0x0][0x934] ;  /* 0x00024d0000087ab9 */ /* 0x000fe20000000800 */
[----:B------:R-:W-:Y:S01]  /*04e0*/  ULDC UR7, c[0x0][0x904] ;  /* 0x0002410000077ab9 */ /* 0x000fe20000000800 */
[----:B------:R-:W-:Y:S01]  /*04f0*/  ULDC UR4, c[0x0][0x938] ;  /* 0x00024e0000047ab9 */ /* 0x000fe20000000800 */
[----:B------:R-:W-:Y:S01]  /*0500*/  USHF.L.U32 UR8, UR8, UR7, URZ ;  /* 0x0000000708087299 */ /* 0x000fe2000800063f */
[----:B------:R-:W-:Y:S01]  /*0510*/  SHF.R.U32.HI R13, RZ, 0x5, R19 ;  /* 0x00000005ff0d7819 */ /* 0x000fe20000011613 */
[----:B------:R-:W-:Y:S01]  /*0520*/  USHF.L.U32 UR7, UR4, UR7, URZ ;  /* 0x0000000704077299 */ /* 0x000fe2000800063f */
[----:B------:R-:W-:Y:S01]  /*0530*/  ULDC UR26, c[0x0][0x8d8] ;  /* 0x00023600001a7ab9 */ /* 0x000fe20000000800 */
[----:B------:R-:W-:Y:S02]  /*0540*/  ULDC UR30, c[0x0][0x8f0] ;  /* 0x00023c00001e7ab9 */ /* 0x000fe40000000800 */
[----:B------:R-:W-:Y:S01]  /*0550*/  IMAD.U32 R11, RZ, RZ, UR8 ;  /* 0x00000008ff0b7e24 */ /* 0x000fe2000f8e00ff */
[----:B------:R-:W-:Y:S01]  /*0560*/  USHF.R.U64 UR18, UR11, UR26, UR12 ;  /* 0x0000001a0b127299 */ /* 0x000fe2000800120c */
[----:B------:R-:W-:Y:S01]  /*0570*/  IMAD.U32 R20, RZ, RZ, UR7 ;  /* 0x00000007ff147e24 */ /* 0x000fe2000f8e00ff */
[----:B------:R-:W-:-:S02]  /*0580*/  USHF.R.U64 UR11, UR13, UR30, UR19 ;  /* 0x0000001e0d0b7299 */ /* 0x000fc40008001213 */
[----:B------:R-:W-:Y:S01]  /*0590*/  IABS R2, R11 ;  /* 0x0000000b00027213 */ /* 0x000fe20000000000 */
[----:B------:R-:W-:Y:S01]  /*05a0*/  UIADD3 UR18, UR18, -0x1, UR8 ;  /* 0xffffffff12127890 */ /* 0x000fe2000fffe008 */
[----:B------:R-:W-:Y:S01]  /*05b0*/  IABS R3, R20 ;  /* 0x0000001400037213 */ /* 0x000fe20000000000 */
[----:B------:R-:W-:Y:S01]  /*05c0*/  UIADD3 UR11, UR11, -0x1, UR7 ;  /* 0xffffffff0b0b7890 */ /* 0x000fe2000fffe007 */
[----:B------:R-:W-:Y:S01]  /*05d0*/  R2UR UR28, R2 ;  /* 0x00000000021c72ca */ /* 0x000fe200000e0000 */
[----:B------:R-:W-:Y:S01]  /*05e0*/  UMOV UR12, URZ ;  /* 0x0000003f000c7c82 */ /* 0x000fe20008000000 */
[----:B------:R-:W-:Y:S01]  /*05f0*/  UISETP.GE.AND UP5, UPT, UR18, URZ, UPT ;  /* 0x0000003f1200728c */ /* 0x000fe2000bfa6270 */
[----:B------:R-:W-:Y:S01]  /*0600*/  IMAD.MOV.U32 R2, RZ, RZ, R3 ;  /* 0x000000ffff027224 */ /* 0x000fe200078e0003 */
[----:B------:R-:W-:Y:S01]  /*0610*/  UISETP.NE.AND UP4, UPT, UR8, URZ, UPT ;  /* 0x0000003f0800728c */ /* 0x000fe2000bf85270 */
[----:B------:R-:W-:-:S03]  /*0620*/  UMOV UR54, 0x1 ;  /* 0x0000000100367882 */ /* 0x000fc60000000000 */
[----:B------:R-:W-:-:S05]  /*0630*/  R2UR UR27, R2 ;  /* 0x00000000021b72ca */ /* 0x000fca00000e0000 */
[----:B------:R-:W1:Y:S08]  /*0640*/  I2F.RP R2, UR28 ;  /* 0x0000001c00027d06 */ /* 0x000e700008209400 */
[----:B------:R-:W2:Y:S08]  /*0650*/  I2F.RP R4, UR27 ;  /* 0x0000001b00047d06 */ /* 0x000eb00008209400 */
[----:B-1----:R-:W1:Y:S08]  /*0660*/  MUFU.RCP R2, R2 ;  /* 0x0000000200027308 */ /* 0x002e700000001000 */
[----:B--2---:R-:W2:Y:S01]  /*0670*/  MUFU.RCP R4, R4 ;  /* 0x0000000400047308 */ /* 0x004ea20000001000 */
[----:B-1----:R-:W-:-:S02]  /*0680*/  VIADD R3, R2, 0xffffffe ;  /* 0x0ffffffe02037836 */ /* 0x002fc40000000000 */
[----:B------:R-:W-:-:S05]  /*0690*/  IMAD.U32 R2, RZ, RZ, UR18 ;  /* 0x00000012ff027e24 */ /* 0x000fca000f8e00ff */
[----:B------:R-:W1:Y:S01]  /*06a0*/  F2I.FTZ.U32.TRUNC.NTZ R3, R3 ;  /* 0x0000000300037305 */ /* 0x000e62000021f000 */
[----:B------:R-:W-:Y:S01]  /*06b0*/  IABS R2, R2 ;  /* 0x0000000200027213 */ /* 0x000fe20000000000 */
[----:B--2---:R-:W-:Y:S01]  /*06c0*/  VIADD R5, R4, 0xffffffe ;  /* 0x0ffffffe04057836 */ /* 0x004fe20000000000 */
[----:B------:R-:W-:Y:S02]  /*06d0*/  IABS R4, R11 ;  /* 0x0000000b00047213 */ /* 0x000fe40000000000 */
[----:B------:R-:W-:-:S03]  /*06e0*/  R2UR UR32, R2 ;  /* 0x00000000022072ca */ /* 0x000fc600000e0000 */
[----:B------:R-:W2:Y:S01]  /*06f0*/  F2I.FTZ.U32.TRUNC.NTZ R5, R5 ;  /* 0x0000000500057305 */ /* 0x000ea2000021f000 */
[----:B------:R-:W-:Y:S01]  /*0700*/  IMAD.MOV R4, RZ, RZ, -R4 ;  /* 0x000000ffff047224 */ /* 0x000fe200078e0a04 */
[----:B-1----:R-:W-:Y:S01]  /*0710*/  R2UR UR13, R3 ;  /* 0x00000000030d72ca */ /* 0x002fe200000e0000 */
[----:B------:R-:W-:Y:S01]  /*0720*/  IMAD.U32 R3, RZ, RZ, UR11 ;  /* 0x0000000bff037e24 */ /* 0x000fe2000f8e00ff */
[----:B--2---:R-:W-:-:S04]  /*0730*/  R2UR UR5, R5 ;  /* 0x00000000050572ca */ /* 0x004fc800000e0000 */
[----:B------:R-:W-:Y:S01]  /*0740*/  IABS R5, R3 ;  /* 0x0000000300057213 */ /* 0x000fe20000000000 */
[----:B------:R-:W-:Y:S01]  /*0750*/  IMAD.MOV.U32 R3, RZ, RZ, R4 ;  /* 0x000000ffff037224 */ /* 0x000fe200078e0004 */
[----:B------:R-:W-:-:S05]  /*0760*/  IABS R4, R20 ;  /* 0x0000001400047213 */ /* 0x000fca0000000000 */
[----:B------:R-:W-:Y:S01]  /*0770*/  UIADD3 UR4, URZ, -UR13, URZ ;  /* 0x8000000d3f047290 */ /* 0x000fe2000fffe03f */
[----:B------:R-:W-:Y:S02]  /*0780*/  MOV R2, R5 ;  /* 0x0000000500027202 */ /* 0x000fe40000000f00 */
[----:B------:R-:W-:Y:S01]  /*0790*/  R2UR UR29, R3 ;  /* 0x00000000031d72ca */ /* 0x000fe200000e0000 */
[----:B------:R-:W-:Y:S01]  /*07a0*/  IMAD.MOV R4, RZ, RZ, -R4 ;  /* 0x000000ffff047224 */ /* 0x000fe200078e0a04 */
[----:B------:R-:W-:Y:S01]  /*07b0*/  UIMAD UR4, UR4, UR28, URZ ;  /* 0x0000001c040472a4 */ /* 0x000fe2000f8e023f */
[----:B------:R-:W-:Y:S01]  /*07c0*/  R2UR UR33, R2 ;  /* 0x00000000022172ca */ /* 0x000fe200000e0000 */
[----:B------:R-:W1:Y:S01]  /*07d0*/  SHFL.IDX PT, R3, R13, RZ, 0x1f ;  /* 0x00001fff0d037589 */ /* 0x000e6200000e0000 */
[----:B------:R-:W-:Y:S01]  /*07e0*/  UIADD3 UR24, URZ, -UR5, URZ ;  /* 0x800000053f187290 */ /* 0x000fe2000fffe03f */
[----:B------:R-:W-:Y:S01]  /*07f0*/  IMAD.MOV.U32 R2, RZ, RZ, R4 ;  /* 0x000000ffff027224 */ /* 0x000fe200078e0004 */
[----:B------:R-:W-:-:S02]  /*0800*/  UIMAD.WIDE.U32 UR12, UR13, UR4, UR12 ;  /* 0x000000040d0c72a5 */ /* 0x000fc4000f8e000c */
[----:B------:R-:W-:Y:S01]  /*0810*/  UIMAD UR24, UR24, UR27, URZ ;  /* 0x0000001b181872a4 */ /* 0x000fe2000f8e023f */
[----:B------:R-:W-:Y:S01]  /*0820*/  UMOV UR4, URZ ;  /* 0x0000003f00047c82 */ /* 0x000fe20008000000 */
[----:B------:R-:W-:Y:S02]  /*0830*/  R2UR UR31, R2 ;  /* 0x00000000021f72ca */ /* 0x000fe400000e0000 */
[----:B------:R-:W-:Y:S01]  /*0840*/  UIMAD.WIDE.U32 UR24, UR5, UR24, UR4 ;  /* 0x00000018051872a5 */ /* 0x000fe2000f8e0004 */
[----:B------:R-:W-:Y:S01]  /*0850*/  SHF.R.U32.HI R2, RZ, 0x7, R19 ;  /* 0x00000007ff027819 */ /* 0x000fe20000011613 */
[----:B------:R-:W-:-:S04]  /*0860*/  UIMAD.WIDE.U32 UR4, UR13, UR32, URZ ;  /* 0x000000200d0472a5 */ /* 0x000fc8000f8e003f */
[----:B------:R-:W-:Y:S01]  /*0870*/  UIMAD UR5, UR5, UR29, UR32 ;  /* 0x0000001d050572a4 */ /* 0x000fe2000f8e0220 */
[----:B------:R-:W2:Y:S01]  /*0880*/  SHFL.IDX PT, R2, R2, RZ, 0x1f ;  /* 0x00001fff02027589 */ /* 0x000ea200000e0000 */
[----:B------:R-:W-:Y:S01]  /*0890*/  UMOV UR19, UR25 ;  /* 0x0000001900137c82 */ /* 0x000fe20008000000 */
[----:B------:R-:W-:Y:S02]  /*08a0*/  ULOP3.LUT UR32, URZ, UR8, URZ, 0x33, !UPT ;  /* 0x000000083f207292 */ /* 0x000fe4000f8e333f */
[----:B------:R-:W-:Y:S02]  /*08b0*/  UIMAD.WIDE.U32 UR24, UR19, UR33, URZ ;  /* 0x00000021131872a5 */ /* 0x000fe4000f8e003f */
[----:B------:R-:W-:Y:S02]  /*08c0*/  UISETP.GT.U32.AND UP1, UPT, UR28, UR5, UPT ;  /* 0x000000051c00728c */ /* 0x000fe4000bf24070 */
[----:B------:R-:W-:Y:S01]  /*08d0*/  UIMAD UR25, UR25, UR31, UR33 ;  /* 0x0000001f191972a4 */ /* 0x000fe2000f8e0221 */
[----:B-1----:R-:W-:Y:S01]  /*08e0*/  R2UR UR34, R3 ;  /* 0x00000000032272ca */ /* 0x002fe200000e0000 */
[----:B------:R-:W-:-:S02]  /*08f0*/  ULOP3.LUT UR33, URZ, UR7, URZ, 0x33, !UPT ;  /* 0x000000073f217292 */ /* 0x000fc4000f8e333f */
[----:B------:R-:W-:-:S05]  /*0900*/  UISETP.GT.U32.AND UP2, UPT, UR27, UR25, UPT ;  /* 0x000000191b00728c */ /* 0x000fca000bf44070 */
[----:B------:R-:W-:-:S04]  /*0910*/  @!UP1 UIADD3 UR5, UR5, -UR28, URZ ;  /* 0x8000001c05059290 */ /* 0x000fc8000fffe03f */
[----:B------:R-:W-:Y:S01]  /*0920*/  UISETP.GT.U32.AND UP6, UPT, UR28, UR5, UPT ;  /* 0x000000051c00728c */ /* 0x000fe2000bfc4070 */
[----:B------:R-:W-:Y:S01]  /*0930*/  ISETP.NE.AND P1, PT, RZ, UR34, PT ;  /* 0x00000022ff007c0c */ /* 0x000fe2000bf25270 */
[----:B------:R-:W-:Y:S01]  /*0940*/  @!UP2 UIADD3 UR25, UR25, -UR27, URZ ;  /* 0x8000001b1919a290 */ /* 0x000fe2000fffe03f */
[----:B--2---:R-:W-:Y:S01]  /*0950*/  R2UR UR12, R2 ;  /* 0x00000000020c72ca */ /* 0x004fe200000e0000 */
[----:B------:R-:W-:Y:S02]  /*0960*/  USHF.R.S32.HI UR4, URZ, 0x1f, UR34 ;  /* 0x0000001f3f047899 */ /* 0x000fe40008011422 */
[----:B------:R-:W-:Y:S02]  /*0970*/  UISETP.GT.U32.AND UP1, UPT, UR27, UR25, UPT ;  /* 0x000000191b00728c */ /* 0x000fe4000bf24070 */
[----:B------:R-:W-:Y:S02]  /*0980*/  UISETP.NE.AND UP2, UPT, UR7, URZ, UPT ;  /* 0x0000003f0700728c */ /* 0x000fe4000bf45270 */
[----:B------:R-:W-:-:S02]  /*0990*/  ULEA.HI UR4, UR4, UR34, URZ, 0x2 ;  /* 0x0000002204047291 */ /* 0x000fc4000f8f103f */
[----:B------:R-:W-:Y:S02]  /*09a0*/  @!UP6 UIADD3 UR5, UR5, -UR28, URZ ;  /* 0x8000001c0505e290 */ /* 0x000fe4000fffe03f */
[----:B------:R-:W-:Y:S02]  /*09b0*/  UISETP.GE.AND UP6, UPT, UR11, URZ, UPT ;  /* 0x0000003f0b00728c */ /* 0x000fe4000bfc6270 */
[----:B------:R-:W-:Y:S02]  /*09c0*/  @!UP5 UIADD3 UR5, -UR5, URZ, URZ ;  /* 0x0000003f0505d290 */ /* 0x000fe4000fffe13f */
[----:B------:R-:W-:Y:S02]  /*09d0*/  @!UP1 UIADD3 UR25, UR25, -UR27, URZ ;  /* 0x8000001b19199290 */ /* 0x000fe4000fffe03f */
[----:B------:R-:W-:Y:S02]  /*09e0*/  USEL UR5, UR32, UR5, !UP4 ;  /* 0x0000000520057287 */ /* 0x000fe4000e000000 */
[----:B------:R-:W-:-:S02]  /*09f0*/  ULOP3.LUT UR4, UR4, 0xfffffffc, URZ, 0xc0, !UPT ;  /* 0xfffffffc04047892 */ /* 0x000fc4000f8ec03f */
[----:B------:R-:W-:Y:S02]  /*0a00*/  UIADD3 UR5, UR18, -UR5, URZ ;  /* 0x8000000512057290 */ /* 0x000fe4000fffe03f */
[----:B------:R-:W-:Y:S02]  /*0a10*/  @!UP6 UIADD3 UR25, -UR25, URZ, URZ ;  /* 0x0000003f1919e290 */ /* 0x000fe4000fffe13f */
[----:B------:R-:W-:Y:S02]  /*0a20*/  UIADD3 UR55, UR34, -UR4, URZ ;  /* 0x8000000422377290 */ /* 0x000fe4000fffe03f */
[----:B------:R-:W-:Y:S02]  /*0a30*/  USEL UR25, UR33, UR25, !UP2 ;  /* 0x0000001921197287 */ /* 0x000fe4000d000000 */
[----:B------:R-:W-:Y:S02]  /*0a40*/  UISETP.NE.AND UP1, UPT, UR12, URZ, UPT ;  /* 0x0000003f0c00728c */ /* 0x000fe4000bf25270 */
[----:B------:R-:W-:-:S02]  /*0a50*/  UIADD3 UR25, UR11, -UR25, URZ ;  /* 0x800000190b197290 */ /* 0x000fc4000fffe03f */
[----:B------:R-:W-:Y:S02]  /*0a60*/  UISETP.EQ.AND UP5, UPT, UR55, 0x3, !UP1 ;  /* 0x000000033700788c */ /* 0x000fe4000cfa2270 */
[----:B------:R-:W-:Y:S02]  /*0a70*/  UIMAD UR24, UR5, UR25, URZ ;  /* 0x00000019051872a4 */ /* 0x000fe4000f8e023f */
[----:B------:R-:W-:Y:S02]  /*0a80*/  USEL UR4, UR25, UR5, !UP3 ;  /* 0x0000000519047287 */ /* 0x000fe4000d800000 */
[----:B------:R-:W-:Y:S02]  /*0a90*/  USHF.R.S32.HI UR25, URZ, 0x1f, UR24 ;  /* 0x0000001f3f197899 */ /* 0x000fe40008011418 */
[----:B------:R-:W-:Y:S01]  /*0aa0*/  USHF.R.S32.HI UR5, URZ, 0x1f, UR4 ;  /* 0x0000001f3f057899 */ /* 0x000fe20008011404 */
[----:B------:R-:W-:Y:S01]  /*0ab0*/  IMAD.U32 R6, RZ, RZ, UR24 ;  /* 0x00000018ff067e24 */ /* 0x000fe2000f8e00ff */
[----:B------:R-:W-:Y:S01]  /*0ac0*/  USEL UR54, UR54, 0x2, UP5 ;  /* 0x0000000236367887 */ /* 0x000fe2000a800000 */
[----:B------:R-:W-:-:S02]  /*0ad0*/  IMAD.U32 R4, RZ, RZ, UR4 ;  /* 0x00000004ff047e24 */ /* 0x000fc4000f8e00ff */
[----:B------:R-:W-:Y:S02]  /*0ae0*/  IMAD.U32 R7, RZ, RZ, UR25 ;  /* 0x00000019ff077e24 */ /* 0x000fe4000f8e00ff */
[----:B------:R-:W-:Y:S01]  /*0af0*/  IMAD.U32 R5, RZ, RZ, UR5 ;  /* 0x00000005ff057e24 */ /* 0x000fe2000f8e00ff */
[----:B------:R-:W-:Y:S06]  /*0b00*/  @P1 BRA `(.L_x_1) ;  /* 0x0000000000841947 */ /* 0x000fec0003800000 */
[----:B------:R-:W-:Y:S01]  /*0b10*/  ELECT P1, URZ, PT ;  /* 0x00000000003f782f */ /* 0x000fe20003820000 */
[----:B------:R-:W-:-:S12]  /*0b20*/  BSSY B0, `(.L_x_1) ;  /* 0x000001f000007945 */ /* 0x000fd80003800000 */
[----:B------:R-:W-:Y:S05]  /*0b30*/  @!P1 BRA `(.L_x_2) ;  /* 0x0000000000749947 */ /* 0x000fea0003800000 */
[----:B------:R-:W1:Y:S01]  /*0b40*/  S2UR UR11, SR_CgaCtaId ;  /* 0x00000000000b79c3 */ /* 0x000e620000008800 */
[----:B------:R-:W-:Y:S01]  /*0b50*/  UMOV UR4, 0x400 ;  /* 0x0000040000047882 */ /* 0x000fe20000000000 */
[----:B------:R-:W-:Y:S01]  /*0b60*/  UMOV UR5, 0x1 ;  /* 0x0000000100057882 */ /* 0x000fe20000000000 */
[----:B------:R-:W-:Y:S02]  /*0b70*/  UMOV UR24, 0x140 ;  /* 0x0000014000187882 */ /* 0x000fe40000000000 */
[----:B------:R-:W-:-:S04]  /*0b80*/  UIADD3 UR24, -UR24, 0x100000, URZ ;  /* 0x0010000018187890 */ /* 0x000fc8000fffe13f */
[----:B------:R-:W-:Y:S02]  /*0b90*/  USHF.L.U32 UR25, UR24, 0xb, URZ ;  /* 0x0000000b18197899 */ /* 0x000fe4000800063f */
[----:B------:R-:W-:Y:S02]  /*0ba0*/  USHF.L.U32 UR24, UR24, 0x1, URZ ;  /* 0x0000000118187899 */ /* 0x000fe4000800063f */
[----:B-1----:R-:W-:Y:S02]  /*0bb0*/  ULEA UR11, UR11, UR4, 0x18 ;  /* 0x000000040b0b7291 */ /* 0x002fe4000f8ec03f */
[----:B------:R-:W-:-:S04]  /*0bc0*/  UIADD3 UR4, -UR5, 0x100000, URZ ;  /* 0x0010000005047890 */ /* 0x000fc8000fffe13f */
[----:B------:R-:W-:Y:S02]  /*0bd0*/  USHF.L.U32 UR5, UR4, 0xb, URZ ;  /* 0x0000000b04057899 */ /* 0x000fe4000800063f */
[----:B------:R-:W-:Y:S01]  /*0be0*/  USHF.L.U32 UR4, UR4, 0x1, URZ ;  /* 0x0000000104047899 */ /* 0x000fe2000800063f */
[----:B------:R-:W1:Y:S11]  /*0bf0*/  FENCE.VIEW.ASYNC.S ;  /* 0x00000000000073c6 */ /* 0x000e760000000000 */
[----:B-1----:R1:W2:Y:S01]  /*0c00*/  SYNCS.EXCH.64 URZ, [UR11+0x38400], UR4 ;  /* 0x038400040b3f75b2 */ /* 0x0022a20008000100 */
[----:B------:R1:W3:Y:S01]  /*0c10*/  SYNCS.EXCH.64 URZ, [UR11+0x38440], UR24 ;  /* 0x038440180b3f75b2 */ /* 0x0002e20008000100 */
[----:B------:R1:W4:Y:S01]  /*0c20*/  SYNCS.EXCH.64 URZ, [UR11+0x38408], UR4 ;  /* 0x038408040b3f75b2 */ /* 0x0003220008000100 */
[----:B------:R1:W1:Y:S01]  /*0c30*/  SYNCS.EXCH.64 URZ, [UR11+0x38448], UR24 ;  /* 0x038448180b3f75b2 */ /* 0x0002620008000100 */
        /* <DEDUP_REMOVED lines=12> */
[----:B------:R-:W-:Y:S01]  /*0d00*/  NOP ;  /* 0x0000000000007918 */ /* 0x000fe20000000000 */
.L_x_2:
[----:B-1----:R-:W-:Y:S05]  /*0d10*/  BSYNC B0 ;  /* 0x0000000000007941 */ /* 0x002fea0003800000 */
.L_x_1:
[----:B------:R-:W1:Y:S01]  /*0d20*/  SHFL.IDX PT, R2, R13, RZ, 0x1f ;  /* 0x00001fff0d027589 */ /* 0x000e6200000e0000 */
[----:B------:R-:W-:Y:S01]  /*0d30*/  UIADD3 UR18, UR12, -0x1, URZ ;  /* 0xffffffff0c127890 */ /* 0x000fe2000fffe03f */
[----:B------:R-:W-:Y:S01]  /*0d40*/  I2FP.F32.U32 R3, UR6 ;  /* 0x0000000600037c45 */ /* 0x000fe20008201000 */
[----:B------:R-:W-:Y:S01]  /*0d50*/  UISETP.LT.U32.AND UP6, UPT, UR55, 0x2, !UP1 ;  /* 0x000000023700788c */ /* 0x000fe2000cfc1070 */
[----:B------:R-:W-:Y:S01]  /*0d60*/  NOP ;  /* 0x0000000000007918 */ /* 0x000fe20000000000 */
[----:B------:R-:W-:Y:S02]  /*0d70*/  UISETP.GE.U32.AND UP5, UPT, UR18, 0x2, UPT ;  /* 0x000000021200788c */ /* 0x000fe4000bfa6070 */
[----:B------:R-:W-:-:S04]  /*0d80*/  USEL UR53, URZ, 0x1, !UP6 ;  /* 0x000000013f357887 */ /* 0x000fc8000f000000 */
[----:B------:R-:W-:Y:S01]  /*0d90*/  USEL UR53, UR53, 0x2, UP5 ;  /* 0x0000000235357887 */ /* 0x000fe2000a800000 */
[----:B-1----:R-:W-:-:S13]  /*0da0*/  ISETP.NE.AND P1, PT, R2, RZ, PT ;  /* 0x000000ff0200720c */ /* 0x002fda0003f25270 */
[----:B------:R-:W-:Y:S05]  /*0db0*/  @P1 BRA `(.L_x_3) ;  /* 0x0000000000581947 */ /* 0x000fea0003800000 */
[----:B------:R-:W1:Y:S01]  /*0dc0*/  S2UR UR5, SR_CgaCtaId ;  /* 0x00000000000579c3 */ /* 0x000e620000008800 */
[----:B------:R-:W-:Y:S01]  /*0dd0*/  UMOV UR4, 0x400 ;  /* 0x0000040000047882 */ /* 0x000fe20000000000 */
[----:B------:R-:W-:Y:S01]  /*0de0*/  UMOV UR24, 0x1 ;  /* 0x0000000100187882 */ /* 0x000fe20000000000 */
[----:B------:R-:W-:Y:S01]  /*0df0*/  UMOV UR25, 0x4 ;  /* 0x0000000400197882 */ /* 0x000fe20000000000 */
[----:B------:R-:W-:Y:S01]  /*0e00*/  ELECT P1, URZ, PT ;  /* 0x00000000003f782f */ /* 0x000fe20003820000 */
[----:B-1----:R-:W-:Y:S02]  /*0e10*/  ULEA UR11, UR5, UR4, 0x18 ;  /* 0x00000004050b7291 */ /* 0x002fe4000f8ec03f */
[----:B------:R-:W-:-:S04]  /*0e20*/  UIADD3 UR4, -UR24, 0x100000, URZ ;  /* 0x0010000018047890 */ /* 0x000fc8000fffe13f */
[----:B------:R-:W-:Y:S02]  /*0e30*/  USHF.L.U32 UR5, UR4, 0xb, URZ ;  /* 0x0000000b04057899 */ /* 0x000fe4000800063f */
[----:B------:R-:W-:Y:S02]  /*0e40*/  USHF.L.U32 UR4, UR4, 0x1, URZ ;  /* 0x0000000104047899 */ /* 0x000fe4000800063f */
[----:B------:R-:W-:-:S04]  /*0e50*/  UIADD3 UR24, -UR25, 0x100000, URZ ;  /* 0x0010000019187890 */ /* 0x000fc8000fffe13f */
[----:B------:R-:W-:Y:S02]  /*0e60*/  USHF.L.U32 UR25, UR24, 0xb, URZ ;  /* 0x0000000b18197899 */ /* 0x000fe4000800063f */
[----:B------:R-:W-:Y:S01]  /*0e70*/  USHF.L.U32 UR24, UR24, 0x1, URZ ;  /* 0x0000000118187899 */ /* 0x000fe2000800063f */
[----:B------:R-:W1:Y:S03]  /*0e80*/  FENCE.VIEW.ASYNC.S ;  /* 0x00000000000073c6 */ /* 0x000e660000000000 */
[----:B-1----:R1:W1:Y:S08]  /*0e90*/  SYNCS.EXCH.64 URZ, [UR11+0x38480], UR4 ;  /* 0x038480040b3f75b2 */ /* 0x0022700008000100 */
        /* <DEDUP_REMOVED lines=8> */
.L_x_3:
[----:B------:R-:W2:Y:S01]  /*0f20*/  SHFL.IDX PT, R15, R13, RZ, 0x1f ;  /* 0x00001fff0d0f7589 */ /* 0x000ea200000e0000 */
[----:B-1----:R-:W-:Y:S01]  /*0f30*/  ULDC UR4, c[0x0][0x154] ;  /* 0x0000550000047ab9 */ /* 0x002fe20000000800 */
[----:B------:R-:W1:Y:S01]  /*0f40*/  LDC R14, c[0x0][0x148] ;  /* 0x00005200ff0e7b82 */ /* 0x000e620000000800 */
[----:B------:R-:W-:Y:S01]  /*0f50*/  FMUL R12, R3, UR4 ;  /* 0x00000004030c7c20 */ /* 0x000fe20008400000 */
[----:B------:R-:W-:Y:S01]  /*0f60*/  UISETP.EQ.AND UP6, UPT, UR55, 0x2, !UP1 ;  /* 0x000000023700788c */ /* 0x000fe2000cfc2270 */
[----:B------:R-:W-:Y:S01]  /*0f70*/  I2FP.F32.U32 R3, UR40 ;  /* 0x0000002800037c45 */ /* 0x000fe20008201000 */
[----:B------:R-:W-:Y:S01]  /*0f80*/  ULDC UR4, c[0x0][0x150] ;  /* 0x0000540000047ab9 */ /* 0x000fe20000000800 */
[----:B------:R-:W-:Y:S01]  /*0f90*/  NOP ;  /* 0x0000000000007918 */ /* 0x000fe20000000000 */
[----:B------:R-:W-:Y:S01]  /*0fa0*/  USEL UR52, URZ, 0x1, !UP6 ;  /* 0x000000013f347887 */ /* 0x000fe2000f000000 */
[----:B------:R-:W3:Y:S01]  /*0fb0*/  F2I.U32.TRUNC.NTZ R12, R12 ;  /* 0x0000000c000c7305 */ /* 0x000ee2000020f000 */
[----:B------:R-:W-:-:S02]  /*0fc0*/  FMUL R17, R3, UR4 ;  /* 0x0000000403117c20 */ /* 0x000fc40008400000 */
[----:B------:R-:W-:Y:S01]  /*0fd0*/  USEL UR52, UR52, 0x2, UP5 ;  /* 0x0000000234347887 */ /* 0x000fe2000a800000 */
[----:B--2---:R-:W-:Y:S01]  /*0fe0*/  ISETP.NE.AND P1, PT, R15, RZ, PT ;  /* 0x000000ff0f00720c */ /* 0x004fe20003f25270 */
[----:B---3--:R-:W-:-:S04]  /*0ff0*/  IMAD.MOV R21, RZ, RZ, -R12 ;  /* 0x000000ffff157224 */ /* 0x008fc800078e0a0c */
[----:B-1----:R-:W-:-:S08]  /*1000*/  IMAD R21, R14, R21, UR6 ;  /* 0x000000060e157e24 */ /* 0x002fd0000f8e0215 */
[----:B------:R-:W-:Y:S05]  /*1010*/  @P1 BRA `(.L_x_4) ;  /* 0x0000000000581947 */ /* 0x000fea0003800000 */
[----:B------:R-:W1:Y:S01]  /*1020*/  S2UR UR5, SR_CgaCtaId ;  /* 0x00000000000579c3 */ /* 0x000e620000008800 */
[----:B------:R-:W-:Y:S01]  /*1030*/  UMOV UR4, 0x400 ;  /* 0x0000040000047882 */ /* 0x000fe20000000000 */
[----:B------:R-:W-:Y:S01]  /*1040*/  UMOV UR11, 0x20 ;  /* 0x00000020000b7882 */ /* 0x000fe20000000000 */
[----:B------:R-:W-:Y:S01]  /*1050*/  UMOV UR24, 0x100 ;  /* 0x0000010000187882 */ /* 0x000fe20000000000 */
[----:B------:R-:W-:Y:S01]  /*1060*/  ELECT P1, URZ, PT ;  /* 0x00000000003f782f */ /* 0x000fe20003820000 */
        /* <DEDUP_REMOVED lines=10> */
[----:B------:R1:W1:Y:S01]  /*1110*/  SYNCS.EXCH.64 URZ, [UR6+0x384c8], UR4 ;  /* 0x0384c804063f75b2 */ /* 0x0002620008000100 */
[----:B------:R1:W1:Y:S01]  /*1120*/  SYNCS.EXCH.64 URZ, [UR6+0x384e8], UR24 ;  /* 0x0384e818063f75b2 */ /* 0x0002620008000100 */
[----:B------:R1:W1:Y:S01]  /*1130*/  SYNCS.EXCH.64 URZ, [UR6+0x384d0], UR4 ;  /* 0x0384d004063f75b2 */ /* 0x0002620008000100 */
[----:B------:R1:W1:Y:S01]  /*1140*/  SYNCS.EXCH.64 URZ, [UR6+0x384f0], UR24 ;  /* 0x0384f018063f75b2 */ /* 0x0002620008000100 */
[----:B------:R1:W1:Y:S01]  /*1150*/  SYNCS.EXCH.64 URZ, [UR6+0x384d8], UR4 ;  /* 0x0384d804063f75b2 */ /* 0x0002620008000100 */
[----:B------:R1:W1:Y:S01]  /*1160*/  SYNCS.EXCH.64 URZ, [UR6+0x384f8], UR24 ;  /* 0x0384f818063f75b2 */ /* 0x0002620008000100 */
[----:B------:R-:W-:Y:S01]  /*1170*/  NOP ;  /* 0x0000000000007918 */ /* 0x000fe20000000000 */
.L_x_4:
[----:B------:R-:W-:Y:S01]  /*1180*/  SHF.R.S32.HI R14, RZ, 0x1f, R19 ;  /* 0x0000001fff0e7819 */ /* 0x000fe20000011413 */
[----:B------:R-:W4:Y:S01]  /*1190*/  SHFL.IDX PT, R15, R13, RZ, 0x1f ;  /* 0x00001fff0d0f7589 */ /* 0x000f2200000e0000 */
[----:B------:R-:W-:Y:S01]  /*11a0*/  ELECT P1, URZ, PT ;  /* 0x00000000003f782f */ /* 0x000fe20003820000 */
[----:B------:R-:W2:Y:S01]  /*11b0*/  LDC R18, c[0x0][0x144] ;  /* 0x00005100ff127b82 */ /* 0x000ea20000000800 */
[----:B------:R-:W-:Y:S01]  /*11c0*/  LEA.HI R3, R14, R19, RZ, 0x7 ;  /* 0x000000130e037211 */ /* 0x000fe200078f38ff */
[----:B------:R-:W3:Y:S01]  /*11d0*/  F2I.U32.TRUNC.NTZ R17, R17 ;  /* 0x0000001100117305 */ /* 0x000ee2000020f000 */
[----:B-1----:R-:W-:Y:S01]  /*11e0*/  UMOV UR4, 0x20 ;  /* 0x0000002000047882 */ /* 0x002fe20000000000 */
[----:B------:R-:W-:Y:S01]  /*11f0*/  NOP ;  /* 0x0000000000007918 */ /* 0x000fe20000000000 */
[----:B------:R-:W-:Y:S01]  /*1200*/  LOP3.LUT R12, R3, 0xffffff80, RZ, 0xc0, !PT ;  /* 0xffffff80030c7812 */ /* 0x000fe200078ec0ff */
[----:B------:R-:W-:Y:S01]  /*1210*/  IMAD.MOV.U32 R23, RZ, RZ, 0x1 ;  /* 0x00000001ff177424 */ /* 0x000fe200078e00ff */
[----:B------:R-:W-:-:S03]  /*1220*/  ULDC UR41, c[0x0][0xc] ;  /* 0x0000030000297ab9 */ /* 0x000fc60000000800 */
[----:B------:R-:W-:-:S05]  /*1230*/  IMAD.IADD R12, R19, 0x1, -R12 ;  /* 0x00000001130c7824 */ /* 0x000fca00078e0a0c */
[----:B------:R-:W-:-:S04]  /*1240*/  SHF.R.S32.HI R3, RZ, 0x1f, R12 ;  /* 0x0000001fff037819 */ /* 0x000fc8000001140c */
[----:B------:R-:W-:Y:S02]  /*1250*/  LEA.HI R3, R3, R12, RZ, 0x3 ;  /* 0x0000000c03037211 */ /* 0x000fe400078f18ff */
[----:B----4-:R-:W-:Y:S02]  /*1260*/  ISETP.NE.OR P1, PT, R15, RZ, !P1 ;  /* 0x000000ff0f00720c */ /* 0x010fe40004f25670 */
[--C-:B------:R-:W-:Y:S02]  /*1270*/  SHF.R.S32.HI R15, RZ, 0x3, R3.reuse ;  /* 0x00000003ff0f7819 */ /* 0x100fe40000011403 */
[----:B------:R-:W-:Y:S02]  /*1280*/  SHF.R.S32.HI R16, RZ, 0x1f, R3 ;  /* 0x0000001fff107819 */ /* 0x000fe40000011403 */
[----:B------:R-:W-:Y:S02]  /*1290*/  SHF.R.S32.HI R3, RZ, 0x1f, R2 ;  /* 0x0000001fff037819 */ /* 0x000fe40000011402 */
[----:B------:R-:W-:-:S02]  /*12a0*/  LEA.HI R16, R16, R15, RZ, 0x2 ;  /* 0x0000000f10107211 */ /* 0x000fc400078f10ff */
[----:B------:R-:W-:Y:S02]  /*12b0*/  LEA.HI R3, R3, R2, RZ, 0x2 ;  /* 0x0000000203037211 */ /* 0x000fe400078f10ff */
[----:B------:R-:W-:Y:S01]  /*12c0*/  LOP3.LUT R16, R16, 0xfffffffc, RZ, 0xc0, !PT ;  /* 0xfffffffc10107812 */ /* 0x000fe200078ec0ff */
[----:B------:R-:W-:Y:S01]  /*12d0*/  VOTEU.ALL UP5, P1 ;  /* 0x00000000003f7886 */ /* 0x000fe200008a0000 */
[----:B------:R-:W-:Y:S01]  /*12e0*/  LOP3.LUT R3, R3, 0x3ffffffc, RZ, 0xc0, !PT ;  /* 0x3ffffffc03037812 */ /* 0x000fe200078ec0ff */
[----:B------:R-:W-:Y:S02]  /*12f0*/  VOTEU.ALL UP6, P1 ;  /* 0x00000000003f7886 */ /* 0x000fe400008c0000 */
[----:B------:R-:W-:Y:S01]  /*1300*/  IMAD.IADD R16, R15, 0x1, -R16 ;  /* 0x000000010f107824 */ /* 0x000fe200078e0a10 */
[----:B------:R-:W1:Y:S01]  /*1310*/  @!UP5 S2UR UR11, SR_CgaCtaId ;  /* 0x00000000000bd9c3 */ /* 0x000e620000008800 */
[----:B------:R-:W-:Y:S01]  /*1320*/  IMAD.IADD R3, R2, 0x1, -R3 ;  /* 0x0000000102037824 */ /* 0x000fe200078e0a03 */
[----:B------:R-:W-:Y:S01]  /*1330*/  @!UP5 UMOV UR6, 0x400 ;  /* 0x000004000006d882 */ /* 0x000fe20000000000 */
[----:B---3--:R-:W-:Y:S01]  /*1340*/  IMAD.MOV R15, RZ, RZ, -R17 ;  /* 0x000000ffff0f7224 */ /* 0x008fe200078e0a11 */
[----:B------:R-:W-:-:S04]  /*1350*/  @!UP5 UIADD3 UR4, -UR4, 0x100000, URZ ;  /* 0x001000000404d890 */ /* 0x000fc8000fffe13f */
[----:B------:R-:W-:Y:S02]  /*1360*/  @!UP5 USHF.L.U32 UR5, UR4, 0xb, URZ ;  /* 0x0000000b0405d899 */ /* 0x000fe4000800063f */
[----:B------:R-:W-:Y:S01]  /*1370*/  @!UP5 USHF.L.U32 UR4, UR4, 0x1, URZ ;  /* 0x000000010404d899 */ /* 0x000fe2000800063f */
[----:B------:R-:W-:Y:S02]  /*1380*/  IMAD R3, R3, 0x4, R16 ;  /* 0x0000000403037824 */ /* 0x000fe400078e0210 */
[----:B--2---:R-:W-:Y:S02]  /*1390*/  IMAD R15, R18, R15, UR40 ;  /* 0x00000028120f7e24 */ /* 0x004fe4000f8e020f */
[C---:B------:R-:W-:Y:S01]  /*13a0*/  IMAD.SHL.U32 R22, R3.reuse, 0x4, RZ ;  /* 0x0000000403167824 */ /* 0x040fe200078e00ff */
[----:B------:R-:W-:-:S04]  /*13b0*/  LEA.HI R2, R3, R3, RZ, 0x1 ;  /* 0x0000000303027211 */ /* 0x000fc800078f08ff */
[----:B------:R-:W-:Y:S02]  /*13c0*/  LOP3.LUT R2, R2, 0xfffffffe, RZ, 0xc0, !PT ;  /* 0xfffffffe02027812 */ /* 0x000fe400078ec0ff */
[C---:B------:R-:W-:Y:S02]  /*13d0*/  LOP3.LUT R22, R3.reuse, 0xc, R22, 0x78, !PT ;  /* 0x0000000c03167812 */ /* 0x040fe400078e7816 */
[----:B------:R-:W-:-:S04]  /*13e0*/  IADD3 R2, R3, -R2, RZ ;  /* 0x8000000203027210 */ /* 0x000fc80007ffe0ff */
[----:B------:R-:W-:Y:S02]  /*13f0*/  ISETP.NE.AND P2, PT, R2, R15, PT ;  /* 0x0000000f0200720c */ /* 0x000fe40003f45270 */
[----:B------:R-:W2:Y:S01]  /*1400*/  LDC R15, c[0x0][0x140] ;  /* 0x00005000ff0f7b82 */ /* 0x000ea20000000800 */
[----:B-1----:R-:W-:Y:S01]  /*1410*/  @!UP5 ULEA UR6, UR11, UR6, 0x18 ;  /* 0x000000060b06d291 */ /* 0x002fe2000f8ec03f */
[----:B------:R-:W-:Y:S01]  /*1420*/  VOTEU.ALL UP5, P1 ;  /* 0x00000000003f7886 */ /* 0x000fe200008a0000 */
[----:B------:R-:W-:-:S04]  /*1430*/  LOP3.LUT P1, RZ, R12, 0x7, RZ, 0xc0, !PT ;  /* 0x000000070cff7812 */ /* 0x000fc8000782c0ff */
[----:B------:R-:W-:-:S04]  /*1440*/  ISETP.LT.U32.AND P1, PT, R22, 0x2, !P1 ;  /* 0x000000021600780c */ /* 0x000fc80004f21070 */
[----:B------:R-:W-:Y:S01]  /*1450*/  @P2 LEA.HI R2, R22, R22, RZ, 0x1 ;  /* 0x0000001616022211 */ /* 0x000fe200078f08ff */
[----:B------:R-:W1:Y:S02]  /*1460*/  FENCE.VIEW.ASYNC.S ;  /* 0x00000000000073c6 */ /* 0x000e640000000000 */
[----:B-1----:R-:W1:Y:S01]  /*1470*/  @!UP5 SYNCS.EXCH.64 URZ, [UR6+0x38500], UR4 ;  /* 0x03850004063fd5b2 */ /* 0x002e620008000100 */
[----:B------:R-:W-:-:S04]  /*1480*/  @P2 SHF.R.S32.HI R2, RZ, 0x1, R2 ;  /* 0x00000001ff022819 */ /* 0x000fc80000011402 */
[----:B------:R-:W-:Y:S02]  /*1490*/  @P2 ISETP.NE.AND P3, PT, R2, R21, PT ;  /* 0x000000150200220c */ /* 0x000fe40003f65270 */
[----:B------:R-:W-:Y:S02]  /*14a0*/  SEL R2, RZ, 0x1, !P1 ;  /* 0x00000001ff027807 */ /* 0x000fe40004800000 */
[----:B------:R-:W-:Y:S02]  /*14b0*/  @P2 SEL R23, RZ, 0x1, P3 ;  /* 0x00000001ff172807 */ /* 0x000fe40001800000 */
[----:B--2---:R-:W-:Y:S02]  /*14c0*/  ISETP.EQ.U32.AND P4, PT, R15, 0x1, PT ;  /* 0x000000010f00780c */ /* 0x004fe40003f82070 */
[----:B------:R-:W-:Y:S01]  /*14d0*/  LOP3.LUT R23, R23, R2, RZ, 0xc0, !PT ;  /* 0x0000000217177212 */ /* 0x000fe200078ec0ff */
[----:B------:R2:W3:Y:S01]  /*14e0*/  @!UP6 SYNCS.EXCH.64 URZ, [UR6+0x38508], UR4 ;  /* 0x03850804063fe5b2 */ /* 0x0004e20008000100 */
[----:B------:R-:W-:Y:S01]  /*14f0*/  NOP ;  /* 0x0000000000007918 */ /* 0x000fe20000000000 */
[----:B--2---:R-:W-:-:S08]  /*1500*/  ULDC.U8 UR4, c[0x0][0x900] ;  /* 0x0002400000047ab9 */ /* 0x004fd00000000000 */
[----:B-1----:R-:W-:Y:S05]  /*1510*/  @!P4 BRA `(.L_x_5) ;  /* 0x000000000008c947 */ /* 0x002fea0003800000 */
[----:B---3--:R-:W-:Y:S01]  /*1520*/  UCGABAR_ARV ;  /* 0x00000000000079c7 */ /* 0x008fe20008000000 */
[----:B------:R-:W-:Y:S05]  /*1530*/  BRA `(.L_x_6) ;  /* 0x0000000000047947 */ /* 0x000fea0003800000 */
.L_x_5:
[----:B---3--:R-:W-:Y:S01]  /*1540*/  NOP ;  /* 0x0000000000007918 */ /* 0x008fe20000000000 */
.L_x_6:
[----:B------:R-:W-:Y:S05]  /*1550*/  @!P4 BRA `(.L_x_7) ;  /* 0x00000000000cc947 */ /* 0x000fea0003800000 */
[----:B------:R-:W-:Y:S01]  /*1560*/  UCGABAR_WAIT ;  /* 0x0000000000007dc7 */ /* 0x000fe20008000000 */
[----:B------:R-:W-:Y:S01]  /*1570*/  CCTL.IVALL ;  /* 0x00000000ff00798f */ /* 0x000fe20002000000 */
[----:B------:R-:W-:Y:S05]  /*1580*/  BRA `(.L_x_8) ;  /* 0x0000000000047947 */ /* 0x000fea0003800000 */
.L_x_7:
[----:B------:R-:W-:Y:S06]  /*1590*/  BAR.SYNC.DEFER_BLOCKING 0x0 ;  /* 0x0000000000007b1d */ /* 0x000fec0000010000 */
.L_x_8:
[----:B------:R-:W1:Y:S01]  /*15a0*/  LDC.64 R16, c[0x0][0x8f8] ;  /* 0x00023e00ff107b82 */ /* 0x000e620000000a00 */
[----:B------:R-:W-:Y:S01]  /*15b0*/  IMAD.U32 R2, RZ, RZ, UR9 ;  /* 0x00000009ff027e24 */ /* 0x000fe2000f8e00ff */
[----:B------:R-:W-:Y:S01]  /*15c0*/  ISETP.NE.AND P2, PT, RZ, UR4, PT ;  /* 0x00000004ff007c0c */ /* 0x000fe2000bf45270 */
[----:B------:R-:W-:Y:S01]  /*15d0*/  UMOV UR6, URZ ;  /* 0x0000003f00067c82 */ /* 0x000fe20008000000 */
[----:B------:R-:W-:Y:S01]  /*15e0*/  UMOV UR5, URZ ;  /* 0x0000003f00057c82 */ /* 0x000fe20008000000 */
[----:B------:R-:W-:Y:S01]  /*15f0*/  UMOV UR4, URZ ;  /* 0x0000003f00047c82 */ /* 0x000fe20008000000 */
[----:B------:R-:W-:Y:S01]  /*1600*/  UMOV UR11, URZ ;  /* 0x0000003f000b7c82 */ /* 0x000fe20008000000 */
[----:B------:R-:W-:Y:S01]  /*1610*/  P2R R21, PR, RZ, 0x4 ;  /* 0x00000004ff157803 */ /* 0x000fe20000000000 */
[----:B------:R-:W-:Y:S01]  /*1620*/  IMAD.MOV.U32 R18, RZ, RZ, -0x1 ;  /* 0xffffffffff127424 */ /* 0x000fe200078e00ff */
[----:B-1----:R-:W-:Y:S01]  /*1630*/  ISETP.LE.U32.AND P1, PT, R16, UR10, PT ;  /* 0x0000000a10007c0c */ /* 0x002fe2000bf23070 */
[----:B------:R-:W-:-:S03]  /*1640*/  IMAD.MOV.U32 R16, RZ, RZ, -0x1 ;  /* 0xffffffffff107424 */ /* 0x000fc600078e00ff */
[----:B------:R-:W-:Y:S01]  /*1650*/  ISETP.GE.U32.AND.EX P1, PT, R2, R17, PT, P1 ;  /* 0x000000110200720c */ /* 0x000fe20003f26110 */
[----:B------:R-:W-:-:S12]  /*1660*/  IMAD.MOV.U32 R17, RZ, RZ, -0x1 ;  /* 0xffffffffff117424 */ /* 0x000fd800078e00ff */
[----:B------:R-:W-:Y:S05]  /*1670*/  @P2 BRA P1, `(.L_x_9) ;  /* 0x0000001400fc2947 */ /* 0x000fea0000800000 */
[----:B------:R-:W-:Y:S01]  /*1680*/  IMAD.U32 R3, RZ, RZ, UR9 ;  /* 0x00000009ff037e24 */ /* 0x000fe2000f8e00ff */
[----:B------:R-:W-:Y:S01]  /*1690*/  ISETP.LE.U32.AND P1, PT, R6, UR10, PT ;  /* 0x0000000a06007c0c */ /* 0x000fe2000bf23070 */
[----:B------:R-:W-:Y:S01]  /*16a0*/  UMOV UR5, URZ ;  /* 0x0000003f00057c82 */ /* 0x000fe20008000000 */
[----:B------:R-:W-:Y:S01]  /*16b0*/  UMOV UR4, URZ ;  /* 0x0000003f00047c82 */ /* 0x000fe20008000000 */
[----:B------:R-:W-:Y:S01]  /*16c0*/  UMOV UR11, URZ ;  /* 0x0000003f000b7c82 */ /* 0x000fe20008000000 */
[----:B------:R-:W-:Y:S01]  /*16d0*/  ISETP.GE.U32.AND.EX P1, PT, R3, R7, PT, P1 ;  /* 0x000000070300720c */ /* 0x000fe20003f26110 */
[----:B------:R-:W-:-:S12]  /*16e0*/  UMOV UR6, URZ ;  /* 0x0000003f00067c82 */ /* 0x000fd80008000000 */
[----:B------:R-:W-:Y:S05]  /*16f0*/  @!P1 BRA `(.L_x_10) ;  /* 0x0000001000c89947 */ /* 0x000fea0003800000 */
[----:B------:R-:W-:Y:S02]  /*1700*/  VIADD R7, R9, 0x20 ;  /* 0x0000002009077836 */ /* 0x000fe40000000000 */
[----:B------:R-:W-:Y:S02]  /*1710*/  IMAD.MOV.U32 R3, RZ, RZ, R9 ;  /* 0x000000ffff037224 */ /* 0x000fe400078e0009 */
[----:B-----5:R-:W-:Y:S01]  /*1720*/  IMAD.MOV.U32 R12, RZ, RZ, R8 ;  /* 0x000000ffff0c7224 */ /* 0x020fe200078e0008 */
[----:B------:R-:W-:-:S13]  /*1730*/  ISETP.GE.AND P1, PT, R7, R0, PT ;  /* 0x000000000700720c */ /* 0x000fda0003f26270 */
[----:B------:R-:W1:Y:S01]  /*1740*/  @!P1 LDC.64 R24, c[0x0][0x918] ;  /* 0x00024600ff189b82 */ /* 0x000e620000000a00 */
[----:B------:R-:W-:Y:S01]  /*1750*/  @!P1 VIADD R15, R3, 0x20 ;  /* 0x00000020030f9836 */ /* 0x000fe20000000000 */
[----:B------:R-:W-:Y:S02]  /*1760*/  UIADD3 UR16, UP5, UR16, -0x1, URZ ;  /* 0xffffffff10107890 */ /* 0x000fe4000ffbe03f */
[----:B------:R-:W-:Y:S01]  /*1770*/  UIADD3 UR14, UP6, UR14, -0x1, URZ ;  /* 0xffffffff0e0e7890 */ /* 0x000fe2000ffde03f */
[----:B------:R-:W-:Y:S01]  /*1780*/  BSSY B0, `(.L_x_11) ;  /* 0x0000051000007945 */ /* 0x000fe20003800000 */
[----:B------:R-:W-:Y:S01]  /*1790*/  UIADD3.X UR17, UR17, -0x1, URZ, UP5, !UPT ;  /* 0xffffffff11117890 */ /* 0x000fe2000affe43f */
[----:B-1----:R-:W-:-:S04]  /*17a0*/  @!P1 IMAD.WIDE R24, R15, 0xc, R24 ;  /* 0x0000000c0f189825 */ /* 0x002fc800078e0218 */
[----:B------:R-:W-:Y:S01]  /*17b0*/  IMAD.MOV.U32 R15, RZ, RZ, R10 ;  /* 0x000000ffff0f7224 */ /* 0x000fe200078e000a */
[----:B------:R1:W5:Y:S04]  /*17c0*/  @!P1 LDG.E R8, desc[UR58][R24.64] ;  /* 0x0000003a18089981 */ /* 0x000368000c1e1900 */
[----:B------:R1:W5:Y:S01]  /*17d0*/  @!P1 LDG.E R10, desc[UR58][R24.64+0x4] ;  /* 0x0000043a180a9981 */ /* 0x000362000c1e1900 */
[----:B------:R-:W-:Y:S01]  /*17e0*/  ISETP.GE.AND P1, PT, R3, R0, PT ;  /* 0x000000000300720c */ /* 0x000fe20003f26270 */
[----:B------:R-:W-:Y:S01]  /*17f0*/  UIADD3.X UR15, UR15, -0x1, URZ, UP6, !UPT ;  /* 0xffffffff0f0f7890 */ /* 0x000fe2000b7fe43f */
[----:B------:R-:W-:Y:S01]  /*1800*/  MOV R6, RZ ;  /* 0x000000ff00067202 */ /* 0x000fe20000000f00 */
[----:B------:R-:W-:Y:S01]  /*1810*/  UIADD3 UR4, UR8, -0x1, URZ ;  /* 0xffffffff08047890 */ /* 0x000fe2000fffe03f */
[----:B------:R-:W-:Y:S01]  /*1820*/  IMAD.MOV.U32 R2, RZ, RZ, RZ ;  /* 0x000000ffff027224 */ /* 0x000fe200078e00ff */
[----:B------:R-:W-:Y:S01]  /*1830*/  UIADD3 UR5, UR7, -0x1, URZ ;  /* 0xffffffff07057890 */ /* 0x000fe2000fffe03f */
[----:B------:R-:W-:-:S02]  /*1840*/  IMAD.MOV.U32 R28, RZ, RZ, 0x7fffffff ;  /* 0x7fffffffff1c7424 */ /* 0x000fc400078e00ff */
[----:B------:R-:W-:-:S05]  /*1850*/  IMAD.MOV.U32 R29, RZ, RZ, RZ ;  /* 0x000000ffff1d7224 */ /* 0x000fca00078e00ff */
[----:B-1----:R-:W-:Y:S05]  /*1860*/  @P1 BRA `(.L_x_12) ;  /* 0x0000000400081947 */ /* 0x002fea0003800000 */
[----:B------:R-:W-:Y:S02]  /*1870*/  PLOP3.LUT P3, PT, PT, PT, UP0, 0x80, 0x0 ;  /* 0x000000000000781c */ /* 0x000fe40003f6f008 */
[C---:B------:R-:W-:Y:S02]  /*1880*/  IADD3 R17, P2, R15.reuse, UR16, RZ ;  /* 0x000000100f117c10 */ /* 0x040fe4000ff5e0ff */
[C---:B------:R-:W-:Y:S02]  /*1890*/  IADD3 R28, P1, R12.reuse, UR14, RZ ;  /* 0x0000000e0c1c7c10 */ /* 0x040fe4000ff3e0ff */
[----:B------:R-:W-:Y:S02]  /*18a0*/  LEA.HI.X.SX32 R18, R15, UR17, 0x1, P2 ;  /* 0x000000110f127c11 */ /* 0x000fe400090f0eff */
[----:B------:R-:W-:-:S05]  /*18b0*/  LEA.HI.X.SX32 R29, R12, UR15, 0x1, P1 ;  /* 0x0000000f0c1d7c11 */ /* 0x000fca00088f0eff */
[----:B------:R-:W-:Y:S05]  /*18c0*/  @!P3 BRA `(.L_x_13) ;  /* 0x000000000030b947 */ /* 0x000fea0003800000 */
[----:B------:R-:W-:Y:S02]  /*18d0*/  ULDC UR6, c[0x0][0x8dc] ;  /* 0x0002370000067ab9 */ /* 0x000fe40000000800 */
[----:B------:R-:W-:-:S05]  /*18e0*/  IADD3 R15, P1, R28, UR6, RZ ;  /* 0x000000061c0f7c10 */ /* 0x000fca000ff3e0ff */
[----:B------:R-:W-:-:S04]  /*18f0*/  IMAD.X R29, RZ, RZ, R29, P1 ;  /* 0x000000ffff1d7224 */ /* 0x000fc800008e061d */
[----:B------:R-:W-:-:S04]  /*1900*/  IMAD.WIDE.U32 R4, R29, UR20, RZ ;  /* 0x000000141d047c25 */ /* 0x000fc8000f8e00ff */
[----:B------:R-:W-:-:S04]  /*1910*/  IMAD.WIDE.U32 R24, P1, R15, UR21, R4 ;  /* 0x000000150f187c25 */ /* 0x000fc8000f820004 */
[----:B------:R-:W-:-:S04]  /*1920*/  IMAD.WIDE.U32 R4, R15, UR20, RZ ;  /* 0x000000140f047c25 */ /* 0x000fc8000f8e00ff */
[----:B------:R-:W-:Y:S01]  /*1930*/  IMAD.X R27, RZ, RZ, RZ, P1 ;  /* 0x000000ffff1b7224 */ /* 0x000fe200008e06ff */
[----:B------:R-:W-:Y:S01]  /*1940*/  IADD3 RZ, P1, R5, R24, RZ ;  /* 0x0000001805ff7210 */ /* 0x000fe20007f3e0ff */
[----:B------:R-:W-:-:S04]  /*1950*/  IMAD.MOV.U32 R26, RZ, RZ, R25 ;  /* 0x000000ffff1a7224 */ /* 0x000fc800078e0019 */
[----:B------:R-:W-:-:S04]  /*1960*/  IMAD.WIDE.U32.X R4, R29, UR21, R26, P1 ;  /* 0x000000151d047c25 */ /* 0x000fc800088e041a */
[----:B------:R-:W-:Y:S02]  /*1970*/  IMAD.MOV.U32 R28, RZ, RZ, R4 ;  /* 0x000000ffff1c7224 */ /* 0x000fe400078e0004 */
[----:B------:R-:W-:-:S07]  /*1980*/  IMAD.MOV.U32 R29, RZ, RZ, R5 ;  /* 0x000000ffff1d7224 */ /* 0x000fce00078e0005 */
.L_x_13:
        /* <DEDUP_REMOVED lines=11> */
[----:B------:R-:W-:Y:S01]  /*1a40*/  IMAD.MOV.U32 R17, RZ, RZ, R4 ;  /* 0x000000ffff117224 */ /* 0x000fe200078e0004 */
[----:B------:R-:W-:-:S07]  /*1a50*/  MOV R18, R5 ;  /* 0x0000000500127202 */ /* 0x000fce0000000f00 */
.L_x_14:
[----:B------:R-:W-:Y:S02]  /*1a60*/  SHF.R.U64 R5, R28, UR26, R29 ;  /* 0x0000001a1c057c19 */ /* 0x000fe4000800121d */
[----:B------:R-:W-:-:S03]  /*1a70*/  SHF.R.U64 R4, R17, UR30, R18 ;  /* 0x0000001e11047c19 */ /* 0x000fc60008001212 */
[----:B------:R-:W-:Y:S02]  /*1a80*/  VIADD R17, R5, UR4 ;  /* 0x0000000405117c36 */ /* 0x000fe40008000000 */
[----:B------:R-:W-:-:S03]  /*1a90*/  VIADD R18, R4, UR5 ;  /* 0x0000000504127c36 */ /* 0x000fc60008000000 */
[----:B------:R-:W-:Y:S02]  /*1aa0*/  IABS R15, R17 ;  /* 0x00000011000f7213 */ /* 0x000fe40000000000 */
[----:B------:R-:W-:-:S03]  /*1ab0*/  IABS R12, R18 ;  /* 0x00000012000c7213 */ /* 0x000fc60000000000 */
[----:B------:R-:W-:-:S04]  /*1ac0*/  IMAD.HI.U32 R4, R15, UR13, RZ ;  /* 0x0000000d0f047c27 */ /* 0x000fc8000f8e00ff */
[----:B------:R-:W-:-:S04]  /*1ad0*/  IMAD.HI.U32 R5, R12, UR19, RZ ;  /* 0x000000130c057c27 */ /* 0x000fc8000f8e00ff */
[----:B------:R-:W-:Y:S02]  /*1ae0*/  IMAD R4, R4, UR29, R15 ;  /* 0x0000001d04047c24 */ /* 0x000fe4000f8e020f */
[----:B------:R-:W-:Y:S02]  /*1af0*/  IMAD R5, R5, UR31, R12 ;  /* 0x0000001f05057c24 */ /* 0x000fe4000f8e020c */
[----:B------:R-:W-:Y:S01]  /*1b00*/  IMAD.U32 R15, RZ, RZ, UR32 ;  /* 0x00000020ff0f7e24 */ /* 0x000fe2000f8e00ff */
[----:B------:R-:W-:Y:S01]  /*1b10*/  ISETP.LT.U32.AND P1, PT, R4, UR28, PT ;  /* 0x0000001c04007c0c */ /* 0x000fe2000bf21070 */
[----:B------:R-:W-:Y:S01]  /*1b20*/  IMAD.U32 R12, RZ, RZ, UR33 ;  /* 0x00000021ff0c7e24 */ /* 0x000fe2000f8e00ff */
[----:B------:R-:W-:-:S11]  /*1b30*/  ISETP.LT.U32.AND P2, PT, R5, UR27, PT ;  /* 0x0000001b05007c0c */ /* 0x000fd6000bf41070 */
[----:B------:R-:W-:Y:S01]  /*1b40*/  @!P1 VIADD R4, R4, -UR28 ;  /* 0x8000001c04049c36 */ /* 0x000fe20008000000 */
[----:B------:R-:W-:Y:S01]  /*1b50*/  ISETP.GE.AND P1, PT, R18, RZ, PT ;  /* 0x000000ff1200720c */ /* 0x000fe20003f26270 */
[----:B------:R-:W-:Y:S01]  /*1b60*/  @!P2 VIADD R5, R5, -UR27 ;  /* 0x8000001b0505ac36 */ /* 0x000fe20008000000 */
[----:B------:R-:W-:Y:S02]  /*1b70*/  ISETP.GE.AND P2, PT, R17, RZ, PT ;  /* 0x000000ff1100720c */ /* 0x000fe40003f46270 */
[----:B------:R-:W-:Y:S02]  /*1b80*/  ISETP.LT.U32.AND P3, PT, R4, UR28, PT ;  /* 0x0000001c04007c0c */ /* 0x000fe4000bf61070 */
[----:B------:R-:W-:-:S11]  /*1b90*/  ISETP.LT.U32.AND P4, PT, R5, UR27, PT ;  /* 0x0000001b05007c0c */ /* 0x000fd6000bf81070 */
[----:B------:R-:W-:Y:S01]  /*1ba0*/  @!P3 VIADD R4, R4, -UR28 ;  /* 0x8000001c0404bc36 */ /* 0x000fe20008000000 */
[----:B------:R-:W-:Y:S01]  /*1bb0*/  PLOP3.LUT P3, PT, PT, PT, UP4, 0x80, 0x0 ;  /* 0x000000000000781c */ /* 0x000fe20003f6f048 */
[----:B------:R-:W-:Y:S01]  /*1bc0*/  @!P4 VIADD R5, R5, -UR27 ;  /* 0x8000001b0505cc36 */ /* 0x000fe20008000000 */
[----:B------:R-:W-:Y:S01]  /*1bd0*/  PLOP3.LUT P4, PT, PT, PT, UP2, 0x80, 0x0 ;  /* 0x000000000000781c */ /* 0x000fe20003f8f028 */
[----:B------:R-:W-:Y:S02]  /*1be0*/  @!P2 IMAD.MOV R4, RZ, RZ, -R4 ;  /* 0x000000ffff04a224 */ /* 0x000fe400078e0a04 */
[----:B------:R-:W-:Y:S01]  /*1bf0*/  @!P1 IMAD.MOV R5, RZ, RZ, -R5 ;  /* 0x000000ffff059224 */ /* 0x000fe200078e0a05 */
[----:B------:R-:W-:Y:S02]  /*1c00*/  PLOP3.LUT P1, PT, PT, PT, UP3, 0x80, 0x0 ;  /* 0x000000000000781c */ /* 0x000fe40003f2f038 */
[----:B------:R-:W-:Y:S02]  /*1c10*/  SEL R4, R15, R4, !P3 ;  /* 0x000000040f047207 */ /* 0x000fe40005800000 */
[----:B------:R-:W-:-:S03]  /*1c20*/  SEL R5, R12, R5, !P4 ;  /* 0x000000050c057207 */ /* 0x000fc60006000000 */
[----:B------:R-:W-:Y:S02]  /*1c30*/  IMAD.IADD R28, R17, 0x1, -R4 ;  /* 0x00000001111c7824 */ /* 0x000fe400078e0a04 */
[----:B------:R-:W-:-:S05]  /*1c40*/  IMAD.IADD R5, R18, 0x1, -R5 ;  /* 0x0000000112057824 */ /* 0x000fca00078e0a05 */
[----:B------:R-:W-:Y:S01]  /*1c50*/  SEL R4, R5, R28, !P1 ;  /* 0x0000001c05047207 */ /* 0x000fe20004800000 */
[----:B------:R-:W-:-:S03]  /*1c60*/  IMAD R28, R28, R5, RZ ;  /* 0x000000051c1c7224 */ /* 0x000fc600078e02ff */
[----:B------:R-:W-:Y:S02]  /*1c70*/  SHF.R.S32.HI R5, RZ, 0x1f, R4 ;  /* 0x0000001fff057819 */ /* 0x000fe40000011404 */
[----:B------:R-:W-:-:S07]  /*1c80*/  SHF.R.S32.HI R29, RZ, 0x1f, R28 ;  /* 0x0000001fff1d7819 */ /* 0x000fce000001141c */
.L_x_12:
[----:B------:R-:W-:Y:S05]  /*1c90*/  BSYNC B0 ;  /* 0x0000000000007941 */ /* 0x000fea0003800000 */
.L_x_11:
[----:B------:R-:W1:Y:S01]  /*1ca0*/  SHFL.UP PT, R15, R28, 0x1, RZ ;  /* 0x042000001c0f7989 */ /* 0x000e6200000e00ff */
[C---:B------:R-:W-:Y:S02]  /*1cb0*/  ISETP.NE.AND P2, PT, R9.reuse, RZ, PT ;  /* 0x000000ff0900720c */ /* 0x040fe40003f45270 */
[C---:B------:R-:W-:Y:S01]  /*1cc0*/  ISETP.GE.U32.AND P3, PT, R9.reuse, 0x2, PT ;  /* 0x000000020900780c */ /* 0x040fe20003f66070 */
[----:B------:R-:W2:Y:S01]  /*1cd0*/  SHFL.UP PT, R12, R29, 0x1, RZ ;  /* 0x042000001d0c7989 */ /* 0x000ea200000e00ff */
[C---:B------:R-:W-:Y:S02]  /*1ce0*/  ISETP.GE.U32.AND P4, PT, R9.reuse, 0x4, PT ;  /* 0x000000040900780c */ /* 0x040fe40003f86070 */
[C---:B------:R-:W-:Y:S02]  /*1cf0*/  ISETP.GE.U32.AND P5, PT, R9.reuse, 0x8, PT ;  /* 0x000000080900780c */ /* 0x040fe40003fa6070 */
[----:B------:R-:W-:Y:S02]  /*1d00*/  ISETP.GE.U32.AND P6, PT, R9, 0x10, PT ;  /* 0x000000100900780c */ /* 0x000fe40003fc6070 */
[----:B-1----:R-:W-:-:S02]  /*1d10*/  SEL R15, R15, RZ, P2 ;  /* 0x000000ff0f0f7207 */ /* 0x002fc40001000000 */
[----:B--2---:R-:W-:Y:S02]  /*1d20*/  SEL R12, R12, RZ, P2 ;  /* 0x000000ff0c0c7207 */ /* 0x004fe40001000000 */
[----:B------:R-:W-:-:S04]  /*1d30*/  IADD3 R24, P1, R15, R28, RZ ;  /* 0x0000001c0f187210 */ /* 0x000fc80007f3e0ff */
[----:B------:R-:W-:Y:S01]  /*1d40*/  IADD3.X R17, R12, R29, RZ, P1, !PT ;  /* 0x0000001d0c117210 */ /* 0x000fe20000ffe4ff */
[----:B------:R-:W1:Y:S04]  /*1d50*/  SHFL.UP PT, R15, R24, 0x2, RZ ;  /* 0x04400000180f7989 */ /* 0x000e6800000e00ff */
[----:B------:R-:W2:Y:S01]  /*1d60*/  SHFL.UP PT, R12, R17, 0x2, RZ ;  /* 0x04400000110c7989 */ /* 0x000ea200000e00ff */
[----:B-1----:R-:W-:-:S04]  /*1d70*/  SEL R15, R15, RZ, P3 ;  /* 0x000000ff0f0f7207 */ /* 0x002fc80001800000 */
[----:B------:R-:W-:Y:S02]  /*1d80*/  IADD3 R18, P1, R15, R24, RZ ;  /* 0x000000180f127210 */ /* 0x000fe40007f3e0ff */
[----:B--2---:R-:W-:-:S03]  /*1d90*/  SEL R12, R12, RZ, P3 ;  /* 0x000000ff0c0c7207 */ /* 0x004fc60001800000 */
[----:B------:R-:W1:Y:S02]  /*1da0*/  SHFL.UP PT, R15, R18, 0x4, RZ ;  /* 0x04800000120f7989 */ /* 0x000e6400000e00ff */
[----:B------:R-:W-:-:S05]  /*1db0*/  IMAD.X R25, R12, 0x1, R17, P1 ;  /* 0x000000010c197824 */ /* 0x000fca00008e0611 */
        /* <DEDUP_REMOVED lines=15> */
[----:B--2---:R-:W-:-:S05]  /*1eb0*/  SEL R12, R12, RZ, P6 ;  /* 0x000000ff0c0c7207 */ /* 0x004fca0003000000 */
[----:B------:R-:W-:Y:S01]  /*1ec0*/  IMAD.X R17, R12, 0x1, R25, P1 ;  /* 0x000000010c117824 */ /* 0x000fe200008e0619 */
[----:B------:R-:W-:-:S04]  /*1ed0*/  ISETP.GT.U32.AND P1, PT, R15, UR10, PT ;  /* 0x0000000a0f007c0c */ /* 0x000fc8000bf24070 */
[----:B------:R-:W-:-:S13]  /*1ee0*/  ISETP.GT.U32.AND.EX P1, PT, R17, UR9, PT, P1 ;  /* 0x0000000911007c0c */ /* 0x000fda000bf24110 */
[----:B------:R-:W-:-:S04]  /*1ef0*/  VOTE.ANY R12, PT, P1 ;  /* 0x00000000000c7806 */ /* 0x000fc800008e0100 */
[----:B------:R-:W-:-:S13]  /*1f00*/  ISETP.NE.AND P1, PT, R12, RZ, PT ;  /* 0x000000ff0c00720c */ /* 0x000fda0003f25270 */
[----:B------:R-:W-:Y:S05]  /*1f10*/  @P1 BRA `(.L_x_15) ;  /* 0x00000008006c1947 */ /* 0x000fea0003800000 */
[----:B------:R-:W1:Y:S01]  /*1f20*/  LDC R0, c[0x0][0x910] ;  /* 0x00024400ff007b82 */ /* 0x000e620000000800 */
[----:B------:R-:W-:Y:S01]  /*1f30*/  IMAD.MOV.U32 R26, RZ, RZ, R15 ;  /* 0x000000ffff1a7224 */ /* 0x000fe200078e000f */
[----:B------:R-:W-:Y:S01]  /*1f40*/  ULDC UR13, c[0x0][0x8f4] ;  /* 0x00023d00000d7ab9 */ /* 0x000fe20000000800 */
[----:B------:R-:W-:Y:S01]  /*1f50*/  IMAD.MOV.U32 R27, RZ, RZ, R17 ;  /* 0x000000ffff1b7224 */ /* 0x000fe200078e0011 */
[----:B------:R-:W-:Y:S01]  /*1f60*/  ULDC UR6, c[0x0][0x8dc] ;  /* 0x0002370000067ab9 */ /* 0x000fe20000000800 */
[----:B------:R-:W-:Y:S01]  /*1f70*/  ULDC UR19, c[0x0][0x8d8] ;  /* 0x0002360000137ab9 */ /* 0x000fe20000000800 */
[----:B------:R-:W-:Y:S01]  /*1f80*/  ULDC UR24, c[0x0][0x8f0] ;  /* 0x00023c0000187ab9 */ /* 0x000fe20000000800 */
[----:B------:R-:W-:Y:S01]  /*1f90*/  ULDC.64 UR20, c[0x0][0x8d0] ;  /* 0x0002340000147ab9 */ /* 0x000fe20000000a00 */
[----:B------:R-:W-:-:S05]  /*1fa0*/  ULDC.64 UR22, c[0x0][0x8e8] ;  /* 0x00023a0000167ab9 */ /* 0x000fca0000000a00 */
.L_x_20:
[----:B------:R-:W-:Y:S02]  /*1fb0*/  IMAD.MOV.U32 R3, RZ, RZ, R7 ;  /* 0x000000ffff037224 */ /* 0x000fe400078e0007 */
[----:B------:R-:W-:Y:S02]  /*1fc0*/  VIADD R7, R7, 0x20 ;  /* 0x0000002007077836 */ /* 0x000fe40000000000 */
[----:B-----5:R-:W-:-:S03]  /*1fd0*/  IMAD.MOV.U32 R12, RZ, RZ, R8 ;  /* 0x000000ffff0c7224 */ /* 0x020fc600078e0008 */
[----:B-1----:R-:W-:-:S13]  /*1fe0*/  ISETP.GE.AND P1, PT, R7, R0, PT ;  /* 0x000000000700720c */ /* 0x002fda0003f26270 */
[----:B------:R-:W1:Y:S01]  /*1ff0*/  @!P1 LDC.64 R24, c[0x0][0x918] ;  /* 0x00024600ff189b82 */ /* 0x000e620000000a00 */
[----:B------:R-:W-:Y:S01]  /*2000*/  @!P1 VIADD R15, R3, 0x20 ;  /* 0x00000020030f9836 */ /* 0x000fe20000000000 */
[----:B------:R2:W3:Y:S01]  /*2010*/  SHFL.IDX PT, R2, R27, 0x1f, 0x1f ;  /* 0x03e01f001b027f89 */ /* 0x0004e200000e0000 */
[----:B------:R-:W-:Y:S03]  /*2020*/  BSSY B0, `(.L_x_16) ;  /* 0x0000065000007945 */ /* 0x000fe60003800000 */
[----:B------:R2:W4:Y:S01]  /*2030*/  SHFL.IDX PT, R6, R26, 0x1f, 0x1f ;  /* 0x03e01f001a067f89 */ /* 0x00052200000e0000 */
[----:B-1----:R-:W-:-:S04]  /*2040*/  @!P1 IMAD.WIDE R24, R15, 0xc, R24 ;  /* 0x0000000c0f189825 */ /* 0x002fc800078e0218 */
[----:B------:R-:W-:Y:S01]  /*2050*/  IMAD.MOV.U32 R15, RZ, RZ, R10 ;  /* 0x000000ffff0f7224 */ /* 0x000fe200078e000a */
[----:B------:R2:W5:Y:S04]  /*2060*/  @!P1 LDG.E R8, desc[UR58][R24.64] ;  /* 0x0000003a18089981 */ /* 0x000568000c1e1900 */
[----:B------:R2:W5:Y:S01]  /*2070*/  @!P1 LDG.E R10, desc[UR58][R24.64+0x4] ;  /* 0x0000043a180a9981 */ /* 0x000562000c1e1900 */
[----:B------:R-:W-:Y:S01]  /*2080*/  ISETP.GE.AND P1, PT, R3, R0, PT ;  /* 0x000000000300720c */ /* 0x000fe20003f26270 */
[----:B------:R-:W-:Y:S01]  /*2090*/  IMAD.MOV.U32 R28, RZ, RZ, 0x7fffffff ;  /* 0x7fffffffff1c7424 */ /* 0x000fe200078e00ff */
[----:B------:R-:W-:-:S11]  /*20a0*/  MOV R29, RZ ;  /* 0x000000ff001d7202 */ /* 0x000fd60000000f00 */
[----:B--234-:R-:W-:Y:S05]  /*20b0*/  @P1 BRA `(.L_x_17) ;  /* 0x00000004006c1947 */ /* 0x01cfea0003800000 */
[----:B------:R-:W-:Y:S02]  /*20c0*/  IABS R31, R20 ;  /* 0x00000014001f7213 */ /* 0x000fe40000000000 */
[C---:B------:R-:W-:Y:S02]  /*20d0*/  IADD3 R17, P1, R12.reuse, UR14, RZ ;  /* 0x0000000e0c117c10 */ /* 0x040fe4000ff3e0ff */
[----:B------:R-:W1:Y:S02]  /*20e0*/  I2F.RP R4, R31 ;  /* 0x0000001f00047306 */ /* 0x000e640000209400 */
[----:B------:R-:W-:Y:S02]  /*20f0*/  LEA.HI.X.SX32 R18, R12, UR15, 0x1, P1 ;  /* 0x0000000f0c127c11 */ /* 0x000fe400088f0eff */
[----:B------:R-:W-:-:S04]  /*2100*/  IADD3 R12, P1, R15, UR16, RZ ;  /* 0x000000100f0c7c10 */ /* 0x000fc8000ff3e0ff */
[----:B------:R-:W-:Y:S02]  /*2110*/  LEA.HI.X.SX32 R15, R15, UR17, 0x1, P1 ;  /* 0x000000110f0f7c11 */ /* 0x000fe400088f0eff */
[----:B------:R-:W-:Y:S01]  /*2120*/  PLOP3.LUT P1, PT, PT, PT, UP0, 0x80, 0x0 ;  /* 0x000000000000781c */ /* 0x000fe20003f2f008 */
[----:B-1----:R-:W1:Y:S02]  /*2130*/  MUFU.RCP R4, R4 ;  /* 0x0000000400047308 */ /* 0x002e640000001000 */
[----:B-1----:R-:W-:-:S06]  /*2140*/  VIADD R5, R4, 0xffffffe ;  /* 0x0ffffffe04057836 */ /* 0x002fcc0000000000 */
[----:B------:R-:W1:Y:S02]  /*2150*/  F2I.FTZ.U32.TRUNC.NTZ R33, R5 ;  /* 0x0000000500217305 */ /* 0x000e64000021f000 */
[----:B-1----:R-:W-:Y:S02]  /*2160*/  IMAD.MOV R28, RZ, RZ, -R33 ;  /* 0x000000ffff1c7224 */ /* 0x002fe400078e0a21 */
[----:B------:R-:W-:Y:S05]  /*2170*/  @!P1 BRA `(.L_x_18) ;  /* 0x00000000002c9947 */ /* 0x000fea0003800000 */
        /* <DEDUP_REMOVED lines=11> */
.L_x_18:
        /* <DEDUP_REMOVED lines=12> */
.L_x_19:
[----:B------:R-:W-:Y:S02]  /*22f0*/  SHF.R.U64 R12, R12, UR24, R15 ;  /* 0x000000180c0c7c19 */ /* 0x000fe4000800120f */
[----:B------:R-:W-:Y:S02]  /*2300*/  MOV R4, R28 ;  /* 0x0000001c00047202 */ /* 0x000fe40000000f00 */
[----:B------:R-:W-:Y:S01]  /*2310*/  IABS R5, R20 ;  /* 0x0000001400057213 */ /* 0x000fe20000000000 */
[----:B------:R-:W-:Y:S01]  /*2320*/  VIADD R15, R12, UR5 ;  /* 0x000000050c0f7c36 */ /* 0x000fe20008000000 */
[----:B------:R-:W-:Y:S01]  /*2330*/  SHF.R.U64 R17, R17, UR19, R18 ;  /* 0x0000001311117c19 */ /* 0x000fe20008001212 */
[----:B------:R-:W-:Y:S01]  /*2340*/  IMAD R12, R4, R31, RZ ;  /* 0x0000001f040c7224 */ /* 0x000fe200078e02ff */
[----:B------:R-:W-:Y:S01]  /*2350*/  IABS R28, R11 ;  /* 0x0000000b001c7213 */ /* 0x000fe20000000000 */
[----:B------:R-:W-:Y:S01]  /*2360*/  IMAD.MOV R25, RZ, RZ, -R5 ;  /* 0x000000ffff197224 */ /* 0x000fe200078e0a05 */
[----:B------:R-:W-:Y:S01]  /*2370*/  IABS R24, R15 ;  /* 0x0000000f00187213 */ /* 0x000fe20000000000 */
[----:B------:R-:W-:-:S02]  /*2380*/  IMAD.MOV.U32 R4, RZ, RZ, RZ ;  /* 0x000000ffff047224 */ /* 0x000fc400078e00ff */
[----:B------:R-:W-:Y:S02]  /*2390*/  IMAD.MOV.U32 R5, RZ, RZ, R33 ;  /* 0x000000ffff057224 */ /* 0x000fe400078e0021 */
[----:B------:R-:W-:Y:S02]  /*23a0*/  VIADD R18, R17, UR4 ;  /* 0x0000000411127c36 */ /* 0x000fe40008000000 */
[----:B------:R-:W-:-:S04]  /*23b0*/  IMAD.HI.U32 R4, R33, R12, R4 ;  /* 0x0000000c21047227 */ /* 0x000fc800078e0004 */
[----:B------:R-:W-:Y:S01]  /*23c0*/  IMAD.MOV.U32 R5, RZ, RZ, R24 ;  /* 0x000000ffff057224 */ /* 0x000fe200078e0018 */
[----:B------:R-:W-:Y:S01]  /*23d0*/  IABS R24, R11 ;  /* 0x0000000b00187213 */ /* 0x000fe20000000000 */
[----:B------:R-:W-:Y:S02]  /*23e0*/  IMAD.MOV.U32 R12, RZ, RZ, R25 ;  /* 0x000000ffff0c7224 */ /* 0x000fe400078e0019 */
[----:B------:R-:W-:Y:S01]  /*23f0*/  IMAD.HI.U32 R4, R4, R5, RZ ;  /* 0x0000000504047227 */ /* 0x000fe200078e00ff */
[----:B------:R-:W1:Y:S03]  /*2400*/  I2F.RP R25, R24 ;  /* 0x0000001800197306 */ /* 0x000e660000209400 */
[----:B------:R-:W-:-:S05]  /*2410*/  IMAD R12, R4, R12, R5 ;  /* 0x0000000c040c7224 */ /* 0x000fca00078e0205 */
[----:B------:R-:W-:Y:S01]  /*2420*/  ISETP.GT.U32.AND P1, PT, R31, R12, PT ;  /* 0x0000000c1f00720c */ /* 0x000fe20003f24070 */
[----:B-1----:R-:W1:-:S12]  /*2430*/  MUFU.RCP R25, R25 ;  /* 0x0000001900197308 */ /* 0x002e580000001000 */
[----:B------:R-:W-:Y:S02]  /*2440*/  @!P1 IMAD.IADD R12, R12, 0x1, -R31 ;  /* 0x000000010c0c9824 */ /* 0x000fe400078e0a1f */
[----:B-1----:R-:W-:-:S04]  /*2450*/  VIADD R4, R25, 0xffffffe ;  /* 0x0ffffffe19047836 */ /* 0x002fc80000000000 */
[----:B------:R1:W2:Y:S02]  /*2460*/  F2I.FTZ.U32.TRUNC.NTZ R5, R4 ;  /* 0x0000000400057305 */ /* 0x0002a4000021f000 */
[----:B-1----:R-:W-:Y:S02]  /*2470*/  IMAD.MOV.U32 R4, RZ, RZ, RZ ;  /* 0x000000ffff047224 */ /* 0x002fe400078e00ff */
[----:B--2---:R-:W-:-:S04]  /*2480*/  IMAD.MOV R27, RZ, RZ, -R5 ;  /* 0x000000ffff1b7224 */ /* 0x004fc800078e0a05 */
[----:B------:R-:W-:Y:S01]  /*2490*/  IMAD R17, R27, R24, RZ ;  /* 0x000000181b117224 */ /* 0x000fe200078e02ff */
[----:B------:R-:W-:-:S03]  /*24a0*/  IABS R27, R18 ;  /* 0x00000012001b7213 */ /* 0x000fc60000000000 */
[----:B------:R-:W-:Y:S01]  /*24b0*/  IMAD.HI.U32 R26, R5, R17, R4 ;  /* 0x00000011051a7227 */ /* 0x000fe200078e0004 */
[----:B------:R-:W-:-:S03]  /*24c0*/  MOV R5, R27 ;  /* 0x0000001b00057202 */ /* 0x000fc60000000f00 */
[----:B------:R-:W-:Y:S02]  /*24d0*/  IMAD.MOV R17, RZ, RZ, -R28 ;  /* 0x000000ffff117224 */ /* 0x000fe400078e0a1c */
[----:B------:R-:W-:-:S04]  /*24e0*/  IMAD.HI.U32 R4, R26, R5, RZ ;  /* 0x000000051a047227 */ /* 0x000fc800078e00ff */
[----:B------:R-:W-:-:S05]  /*24f0*/  IMAD R5, R4, R17, R5 ;  /* 0x0000001104057224 */ /* 0x000fca00078e0205 */
[----:B------:R-:W-:-:S13]  /*2500*/  ISETP.GT.U32.AND P1, PT, R24, R5, PT ;  /* 0x000000051800720c */ /* 0x000fda0003f24070 */
[----:B------:R-:W-:Y:S01]  /*2510*/  @!P1 IMAD.IADD R5, R5, 0x1, -R24 ;  /* 0x0000000105059824 */ /* 0x000fe200078e0a18 */
[----:B------:R-:W-:-:S13]  /*2520*/  ISETP.GT.U32.AND P1, PT, R31, R12, PT ;  /* 0x0000000c1f00720c */ /* 0x000fda0003f24070 */
[----:B------:R-:W-:Y:S01]  /*2530*/  @!P1 IMAD.IADD R12, R12, 0x1, -R31 ;  /* 0x000000010c0c9824 */ /* 0x000fe200078e0a1f */
[----:B------:R-:W-:-:S03]  /*2540*/  ISETP.GT.U32.AND P1, PT, R24, R5, PT ;  /* 0x000000051800720c */ /* 0x000fc60003f24070 */
[----:B------:R-:W-:-:S10]  /*2550*/  IMAD.MOV.U32 R4, RZ, RZ, R12 ;  /* 0x000000ffff047224 */ /* 0x000fd400078e000c */
[----:B------:R-:W-:Y:S01]  /*2560*/  @!P1 IMAD.IADD R5, R5, 0x1, -R24 ;  /* 0x0000000105059824 */ /* 0x000fe200078e0a18 */
[----:B------:R-:W-:-:S13]  /*2570*/  ISETP.GE.AND P1, PT, R15, RZ, PT ;  /* 0x000000ff0f00720c */ /* 0x000fda0003f26270 */
[----:B------:R-:W-:Y:S01]  /*2580*/  @!P1 IMAD.MOV R4, RZ, RZ, -R4 ;  /* 0x000000ffff049224 */ /* 0x000fe200078e0a04 */
[----:B------:R-:W-:-:S13]  /*2590*/  ISETP.GE.AND P1, PT, R18, RZ, PT ;  /* 0x000000ff1200720c */ /* 0x000fda0003f26270 */
[----:B------:R-:W-:Y:S01]  /*25a0*/  @!P1 IMAD.MOV R5, RZ, RZ, -R5 ;  /* 0x000000ffff059224 */ /* 0x000fe200078e0a05 */
[----:B------:R-:W-:-:S13]  /*25b0*/  ISETP.NE.AND P1, PT, RZ, UR7, PT ;  /* 0x00000007ff007c0c */ /* 0x000fda000bf25270 */
[----:B------:R-:W-:Y:S02]  /*25c0*/  @!P1 LOP3.LUT R4, RZ, UR7, RZ, 0x33, !PT ;  /* 0x00000007ff049c12 */ /* 0x000fe4000f8e33ff */
[----:B------:R-:W-:-:S03]  /*25d0*/  ISETP.NE.AND P1, PT, RZ, UR8, PT ;  /* 0x00000008ff007c0c */ /* 0x000fc6000bf25270 */
[----:B------:R-:W-:-:S10]  /*25e0*/  IMAD.IADD R4, R15, 0x1, -R4 ;  /* 0x000000010f047824 */ /* 0x000fd400078e0a04 */
[----:B------:R-:W-:Y:S02]  /*25f0*/  @!P1 LOP3.LUT R5, RZ, UR8, RZ, 0x33, !PT ;  /* 0x00000008ff059c12 */ /* 0x000fe4000f8e33ff */
[----:B------:R-:W-:-:S03]  /*2600*/  PLOP3.LUT P1, PT, PT, PT, UP3, 0x80, 0x0 ;  /* 0x000000000000781c */ /* 0x000fc60003f2f038 */
[----:B------:R-:W-:-:S04]  /*2610*/  IMAD.IADD R5, R18, 0x1, -R5 ;  /* 0x0000000112057824 */ /* 0x000fc800078e0a05 */
[CC--:B------:R-:W-:Y:S01]  /*2620*/  IMAD R28, R4.reuse, R5.reuse, RZ ;  /* 0x00000005041c7224 */ /* 0x0c0fe200078e02ff */
[----:B------:R-:W-:-:S04]  /*2630*/  SEL R15, R4, R5, !P1 ;  /* 0x00000005040f7207 */ /* 0x000fc80004800000 */
[--C-:B------:R-:W-:Y:S01]  /*2640*/  SHF.R.S32.HI R5, RZ, 0x1f, R15.reuse ;  /* 0x0000001fff057819 */ /* 0x100fe2000001140f */
[----:B------:R-:W-:Y:S01]  /*2650*/  IMAD.MOV.U32 R4, RZ, RZ, R15 ;  /* 0x000000ffff047224 */ /* 0x000fe200078e000f */
[----:B------:R-:W-:-:S07]  /*2660*/  SHF.R.S32.HI R29, RZ, 0x1f, R28 ;  /* 0x0000001fff1d7819 */ /* 0x000fce000001141c */
.L_x_17:
[----:B------:R-:W-:Y:S05]  /*2670*/  BSYNC B0 ;  /* 0x0000000000007941 */ /* 0x000fea0003800000 */
.L_x_16:
[----:B------:R-:W1:Y:S04]  /*2680*/  SHFL.UP PT, R15, R28, 0x1, RZ ;  /* 0x042000001c0f7989 */ /* 0x000e6800000e00ff */
[----:B------:R-:W2:Y:S01]  /*2690*/  SHFL.UP PT, R12, R29, 0x1, RZ ;  /* 0x042000001d0c7989 */ /* 0x000ea200000e00ff */
[----:B-1----:R-:W-:Y:S02]  /*26a0*/  SEL R15, R15, RZ, P2 ;  /* 0x000000ff0f0f7207 */ /* 0x002fe40001000000 */
[----:B--2---:R-:W-:Y:S02]  /*26b0*/  SEL R12, R12, RZ, P2 ;  /* 0x000000ff0c0c7207 */ /* 0x004fe40001000000 */
[----:B------:R-:W-:-:S05]  /*26c0*/  IADD3 R18, P1, R15, R28, RZ ;  /* 0x0000001c0f127210 */ /* 0x000fca0007f3e0ff */
[----:B------:R-:W-:Y:S01]  /*26d0*/  IMAD.X R25, R12, 0x1, R29, P1 ;  /* 0x000000010c197824 */ /* 0x000fe200008e061d */
        /* <DEDUP_REMOVED lines=16> */
[----:B------:R-:W-:-:S04]  /*27e0*/  IADD3 R18, P1, R15, R24, RZ ;  /* 0x000000180f127210 */ /* 0x000fc80007f3e0ff */
[----:B------:R-:W-:Y:S01]  /*27f0*/  IADD3.X R25, R12, R27, RZ, P1, !PT ;  /* 0x0000001b0c197210 */ /* 0x000fe20000ffe4ff */
[----:B------:R-:W1:Y:S04]  /*2800*/  SHFL.UP PT, R15, R18, 0x10, RZ ;  /* 0x06000000120f7989 */ /* 0x000e6800000e00ff */
[----:B------:R-:W2:Y:S01]  /*2810*/  SHFL.UP PT, R12, R25, 0x10, RZ ;  /* 0x06000000190c7989 */ /* 0x000ea200000e00ff */
[----:B-1----:R-:W-:Y:S02]  /*2820*/  SEL R15, R15, RZ, P6 ;  /* 0x000000ff0f0f7207 */ /* 0x002fe40003000000 */
[----:B--2---:R-:W-:Y:S02]  /*2830*/  SEL R12, R12, RZ, P6 ;  /* 0x000000ff0c0c7207 */ /* 0x004fe40003000000 */
[----:B------:R-:W-:-:S05]  /*2840*/  IADD3 R15, P1, R15, R18, RZ ;  /* 0x000000120f0f7210 */ /* 0x000fca0007f3e0ff */
[----:B------:R-:W-:Y:S01]  /*2850*/  IMAD.X R17, R12, 0x1, R25, P1 ;  /* 0x000000010c117824 */ /* 0x000fe200008e0619 */
[----:B------:R-:W-:-:S05]  /*2860*/  IADD3 R26, P1, R15, R6, RZ ;  /* 0x000000060f1a7210 */ /* 0x000fca0007f3e0ff */
[----:B------:R-:W-:Y:S01]  /*2870*/  IMAD.X R27, R17, 0x1, R2, P1 ;  /* 0x00000001111b7824 */ /* 0x000fe200008e0602 */
[----:B------:R-:W-:-:S04]  /*2880*/  ISETP.GT.U32.AND P1, PT, R26, UR10, PT ;  /* 0x0000000a1a007c0c */ /* 0x000fc8000bf24070 */
[----:B------:R-:W-:-:S13]  /*2890*/  ISETP.GT.U32.AND.EX P1, PT, R27, UR9, PT, P1 ;  /* 0x000000091b007c0c */ /* 0x000fda000bf24110 */
[----:B------:R-:W-:-:S04]  /*28a0*/  VOTE.ANY R12, PT, P1 ;  /* 0x00000000000c7806 */ /* 0x000fc800008e0100 */
[----:B------:R-:W-:-:S13]  /*28b0*/  ISETP.NE.AND P1, PT, R12, RZ, PT ;  /* 0x000000ff0c00720c */ /* 0x000fda0003f25270 */
[----:B------:R-:W-:Y:S05]  /*28c0*/  @!P1 BRA `(.L_x_20) ;  /* 0xfffffff400b89947 */ /* 0x000fea000383ffff */
.L_x_15:
[----:B------:R-:W1:Y:S08]  /*28d0*/  BREV R12, R12 ;  /* 0x0000000c000c7301 */ /* 0x000e700000000000 */
[----:B-1----:R-:W1:Y:S02]  /*28e0*/  FLO.U32.SH R7, R12 ;  /* 0x0000000c00077300 */ /* 0x002e6400000e0400 */
[----:B-1----:R-:W1:Y:S02]  /*28f0*/  SHFL.IDX PT, R3, R3, R7, 0x1f ;  /* 0x00001f0703037589 */ /* 0x002e6400000e0000 */
[----:B-1----:R-:W-:-:S13]  /*2900*/  R2UR UR6, R3 ;  /* 0x00000000030672ca */ /* 0x002fda00000e0000 */
[----:B------:R-:W-:-:S05]  /*2910*/  VIADD R27, R9, UR6 ;  /* 0x00000006091b7c36 */ /* 0x000fca0008000000 */
[----:B------:R-:W-:-:S13]  /*2920*/  ISETP.GE.AND P1, PT, R27, R0, PT ;  /* 0x000000001b00720c */ /* 0x000fda0003f26270 */
[----:B------:R-:W1:Y:S02]  /*2930*/  @!P1 LDC.64 R24, c[0x0][0x918] ;  /* 0x00024600ff189b82 */ /* 0x000e640000000a00 */
[----:B-1----:R-:W-:-:S05]  /*2940*/  @!P1 IMAD.WIDE R24, R27, 0xc, R24 ;  /* 0x0000000c1b189825 */ /* 0x002fca00078e0218 */
[----:B-----5:R1:W5:Y:S04]  /*2950*/  @!P1 LDG.E R8, desc[UR58][R24.64] ;  /* 0x0000003a18089981 */ /* 0x020368000c1e1900 */
[----:B------:R1:W5:Y:S01]  /*2960*/  @!P1 LDG.E R10, desc[UR58][R24.64+0x4] ;  /* 0x0000043a180a9981 */ /* 0x000362000c1e1900 */
[----:B------:R-:W-:-:S03]  /*2970*/  IADD3 R18, P1, P2, R15, R6, -R28 ;  /* 0x000000060f127210 */ /* 0x000fc60007a3e81c */
[----:B------:R-:W-:Y:S01]  /*2980*/  SHFL.IDX PT, R6, R28, R7, 0x1f ;  /* 0x00001f071c067589 */ /* 0x000fe200000e0000 */
[----:B------:R-:W-:-:S03]  /*2990*/  IADD3.X R26, R17, R2, ~R29, P1, P2 ;  /* 0x00000002111a7210 */ /* 0x000fc60000fe4c1d */
[----:B------:R-:W2:Y:S04]  /*29a0*/  SHFL.IDX PT, R18, R18, R7, 0x1f ;  /* 0x00001f0712127589 */ /* 0x000ea800000e0000 */
[----:B------:R-:W3:Y:S04]  /*29b0*/  SHFL.IDX PT, R26, R26, R7, 0x1f ;  /* 0x00001f071a1a7589 */ /* 0x000ee800000e0000 */
[----:B------:R-:W4:Y:S04]  /*29c0*/  SHFL.IDX PT, R2, R29, R7, 0x1f ;  /* 0x00001f071d027589 */ /* 0x000f2800000e0000 */
[----:B------:R-:W1:Y:S04]  /*29d0*/  SHFL.IDX PT, R5, R5, R7, 0x1f ;  /* 0x00001f0705057589 */ /* 0x000e6800000e0000 */
[----:B------:R4:W1:Y:S01]  /*29e0*/  SHFL.IDX PT, R4, R4, R7, 0x1f ;  /* 0x00001f0704047589 */ /* 0x00086200000e0000 */
[----:B--2---:R-:W-:-:S02]  /*29f0*/  R2UR UR5, R18 ;  /* 0x00000000120572ca */ /* 0x004fc400000e0000 */
[----:B---3--:R-:W-:Y:S01]  /*2a00*/  R2UR UR4, R26 ;  /* 0x000000001a0472ca */ /* 0x008fe200000e0000 */
[----:B----4-:R-:W-:-:S14]  /*2a10*/  IMAD.MOV.U32 R7, RZ, RZ, R2 ;  /* 0x000000ffff077224 */ /* 0x010fdc00078e0002 */
.L_x_10:
[----:B------:R-:W-:Y:S01]  /*2a20*/  ISETP.LE.AND P1, PT, R0, UR6, PT ;  /* 0x0000000600007c0c */ /* 0x000fe2000bf23270 */
[----:B------:R-:W-:Y:S02]  /*2a30*/  IMAD.MOV.U32 R17, RZ, RZ, -0x1 ;  /* 0xffffffffff117424 */ /* 0x000fe400078e00ff */
[----:B------:R-:W-:-:S10]  /*2a40*/  IMAD.MOV.U32 R18, RZ, RZ, -0x1 ;  /* 0xffffffffff127424 */ /* 0x000fd400078e00ff */
[----:B------:R-:W-:Y:S05]  /*2a50*/  @P1 BRA `(.L_x_9) ;  /* 0x0000000400041947 */ /* 0x000fea0003800000 */
[----:B------:R-:W-:Y:S01]  /*2a60*/  UIADD3 UR15, UP2, -UR5, UR10, URZ ;  /* 0x0000000a050f7290 */ /* 0x000fe2000ff5e13f */
[----:B------:R-:W2:Y:S01]  /*2a70*/  S2UR UR19, SR_CTAID.Y ;  /* 0x00000000001379c3 */ /* 0x000ea20000002600 */
[----:B------:R-:W-:Y:S01]  /*2a80*/  ULDC UR17, c[0x0][0x8c0] ;  /* 0x0002300000117ab9 */ /* 0x000fe20000000800 */
[----:B------:R-:W-:Y:S01]  /*2a90*/  ULDC UR21, c[0x0][0x8b0] ;  /* 0x00022c0000157ab9 */ /* 0x000fe20000000800 */
[----:B------:R-:W-:Y:S01]  /*2aa0*/  UIADD3.X UR11, ~UR4, UR9, URZ, UP2, !UPT ;  /* 0x00000009040b7290 */ /* 0x000fe200097fe53f */
[--C-:B-1----:R-:W-:Y:S01]  /*2ab0*/  SHF.R.U32.HI R25, RZ, UR21, R5.reuse ;  /* 0x00000015ff197c19 */ /* 0x102fe20008011605 */
[----:B------:R-:W-:Y:S01]  /*2ac0*/  ULDC UR20, c[0x0][0x904] ;  /* 0x0002410000147ab9 */ /* 0x000fe20000000800 */
[----:B------:R-:W-:Y:S01]  /*2ad0*/  ULDC UR13, c[0x0][0x8a8] ;  /* 0x00022a00000d7ab9 */ /* 0x000fe20000000800 */
[----:B------:R-:W-:Y:S01]  /*2ae0*/  USHF.R.U32.HI UR16, URZ, UR17, UR11 ;  /* 0x000000113f107299 */ /* 0x000fe2000801160b */
[----:B------:R-:W-:Y:S01]  /*2af0*/  SHF.R.U64 R24, R4, UR21, R5 ;  /* 0x0000001504187c19 */ /* 0x000fe20008001205 */
[----:B------:R-:W-:-:S02]  /*2b00*/  USHF.R.U64 UR15, UR15, UR17, UR11 ;  /* 0x000000110f0f7299 */ /* 0x000fc4000800120b */
[----:B------:R-:W-:Y:S02]  /*2b10*/  USHF.R.U32.HI UR14, URZ, UR21, UR16 ;  /* 0x000000153f0e7299 */ /* 0x000fe40008011610 */
[----:B------:R-:W-:Y:S02]  /*2b20*/  UIADD3 UR13, UR13, -0x1, URZ ;  /* 0xffffffff0d0d7890 */ /* 0x000fe4000fffe03f */
[----:B------:R-:W-:Y:S02]  /*2b30*/  USHF.R.U32.HI UR22, URZ, UR20, UR14 ;  /* 0x000000143f167299 */ /* 0x000fe4000801160e */
[----:B------:R-:W-:Y:S02]  /*2b40*/  USHF.R.U64 UR16, UR15, UR21, UR16 ;  /* 0x000000150f107299 */ /* 0x000fe40008001210 */
[----:B------:R-:W-:Y:S02]  /*2b50*/  ULOP3.LUT UR15, UR15, UR13, URZ, 0xc0, !UPT ;  /* 0x0000000d0f0f7292 */ /* 0x000fe4000f8ec03f */
[----:B------:R-:W-:Y:S01]  /*2b60*/  LOP3.LUT R0, R25, UR22, RZ, 0xfc, !PT ;  /* 0x0000001619007c12 */ /* 0x000fe2000f8efcff */
[----:B------:R-:W-:-:S02]  /*2b70*/  USHF.R.U64 UR14, UR16, UR20, UR14 ;  /* 0x00000014100e7299 */ /* 0x000fc4000800120e */
[----:B--2---:R-:W-:Y:S01]  /*2b80*/  USEL UR11, UR40, UR19, !UP3 ;  /* 0x00000013280b7287 */ /* 0x004fe2000d800000 */
[----:B------:R-:W-:-:S13]  /*2b90*/  ISETP.NE.U32.AND P1, PT, R0, RZ, PT ;  /* 0x000000ff0000720c */ /* 0x000fda0003f25070 */
[----:B------:R-:W-:Y:S05]  /*2ba0*/  @!P1 BRA `(.L_x_21) ;  /* 0x0000000000149947 */ /* 0x000fea0003800000 */
[----:B------:R-:W-:-:S07]  /*2bb0*/  MOV R12, 0x2bd0 ;  /* 0x00002bd0000c7802 */ /* 0x000fce0000000f00 */
[----:B-----5:R-:W-:Y:S05]  /*2bc0*/  CALL.REL.NOINC `($__internal_0_$__cuda_sm20_div_u64) ;  /* 0x000000c800e07944 */ /* 0x020fea0003c00000 */
[----:B------:R-:W-:-:S04]  /*2bd0*/  IMAD.MOV R12, RZ, RZ, -R0 ;  /* 0x000000ffff0c7224 */ /* 0x000fc800078e0a00 */
[----:B------:R-:W-:Y:S01]  /*2be0*/  IMAD R12, R24, R12, UR14 ;  /* 0x0000000e180c7e24 */ /* 0x000fe2000f8e020c */
[----:B------:R-:W-:Y:S06]  /*2bf0*/  BRA `(.L_x_22) ;  /* 0x0000000000507947 */ /* 0x000fec0003800000 */
.L_x_21:
[----:B------:R-:W1:Y:S01]  /*2c00*/  I2F.U32.RP R0, R24 ;  /* 0x0000001800007306 */ /* 0x000e620000209000 */
[----:B------:R-:W-:-:S07]  /*2c10*/  ISETP.NE.U32.AND P3, PT, R24, RZ, PT ;  /* 0x000000ff1800720c */ /* 0x000fce0003f65070 */
[----:B-1----:R-:W1:Y:S02]  /*2c20*/  MUFU.RCP R0, R0 ;  /* 0x0000000000007308 */ /* 0x002e640000001000 */
[----:B-1----:R-:W-:-:S06]  /*2c30*/  VIADD R2, R0, 0xffffffe ;  /* 0x0ffffffe00027836 */ /* 0x002fcc0000000000 */
[----:B------:R1:W2:Y:S02]  /*2c40*/  F2I.FTZ.U32.TRUNC.NTZ R3, R2 ;  /* 0x0000000200037305 */ /* 0x0002a4000021f000 */
[----:B-1----:R-:W-:Y:S02]  /*2c50*/  IMAD.MOV.U32 R2, RZ, RZ, RZ ;  /* 0x000000ffff027224 */ /* 0x002fe400078e00ff */
[----:B--2---:R-:W-:-:S04]  /*2c60*/  IMAD.MOV R15, RZ, RZ, -R3 ;  /* 0x000000ffff0f7224 */ /* 0x004fc800078e0a03 */
[----:B------:R-:W-:-:S04]  /*2c70*/  IMAD R15, R15, R24, RZ ;  /* 0x000000180f0f7224 */ /* 0x000fc800078e02ff */
[----:B------:R-:W-:-:S06]  /*2c80*/  IMAD.HI.U32 R3, R3, R15, R2 ;  /* 0x0000000f03037227 */ /* 0x000fcc00078e0002 */
[----:B------:R-:W-:-:S04]  /*2c90*/  IMAD.HI.U32 R0, R3, UR14, RZ ;  /* 0x0000000e03007c27 */ /* 0x000fc8000f8e00ff */
[----:B------:R-:W-:-:S04]  /*2ca0*/  IMAD.MOV R3, RZ, RZ, -R0 ;  /* 0x000000ffff037224 */ /* 0x000fc800078e0a00 */
[----:B------:R-:W-:-:S05]  /*2cb0*/  IMAD R3, R24, R3, UR14 ;  /* 0x0000000e18037e24 */ /* 0x000fca000f8e0203 */
[----:B------:R-:W-:-:S13]  /*2cc0*/  ISETP.GE.U32.AND P1, PT, R3, R24, PT ;  /* 0x000000180300720c */ /* 0x000fda0003f26070 */
[----:B------:R-:W-:Y:S01]  /*2cd0*/  @P1 IMAD.IADD R3, R3, 0x1, -R24 ;  /* 0x0000000103031824 */ /* 0x000fe200078e0a18 */
[----:B------:R-:W-:-:S04]  /*2ce0*/  @P1 IADD3 R0, R0, 0x1, RZ ;  /* 0x0000000100001810 */ /* 0x000fc80007ffe0ff */
[----:B------:R-:W-:-:S13]  /*2cf0*/  ISETP.GE.U32.AND P2, PT, R3, R24, PT ;  /* 0x000000180300720c */ /* 0x000fda0003f46070 */
[----:B------:R-:W-:Y:S01]  /*2d00*/  @P2 VIADD R0, R0, 0x1 ;  /* 0x0000000100002836 */ /* 0x000fe20000000000 */
[----:B------:R-:W-:-:S05]  /*2d10*/  @!P3 LOP3.LUT R0, RZ, R24, RZ, 0x33, !PT ;  /* 0x00000018ff00b212 */ /* 0x000fca00078e33ff */
[----:B------:R-:W-:-:S04]  /*2d20*/  IMAD.MOV R12, RZ, RZ, -R0 ;  /* 0x000000ffff0c7224 */ /* 0x000fc800078e0a00 */
[----:B------:R-:W-:-:S07]  /*2d30*/  IMAD R12, R24, R12, UR14 ;  /* 0x0000000e180c7e24 */ /* 0x000fce000f8e020c */
.L_x_22:
[----:B------:R-:W1:Y:S01]  /*2d40*/  LDC R15, c[0x0][0x8a8] ;  /* 0x00022a00ff0f7b82 */ /* 0x000e620000000800 */
[----:B------:R-:W-:Y:S01]  /*2d50*/  ULDC UR14, c[0x0][0x904] ;  /* 0x00024100000e7ab9 */ /* 0x000fe20000000800 */
[----:B------:R-:W-:Y:S01]  /*2d60*/  UMOV UR13, 0xffffffff ;  /* 0xffffffff000d7882 */ /* 0x000fe20000000000 */
[----:B------:R-:W-:Y:S01]  /*2d70*/  PLOP3.LUT P1, PT, PT, PT, UP3, 0x80, 0x0 ;  /* 0x000000000000781c */ /* 0x000fe20003f2f038 */
[----:B------:R-:W-:-:S04]  /*2d80*/  USHF.L.U32 UR13, UR13, UR14, URZ ;  /* 0x0000000e0d0d7299 */ /* 0x000fc8000800063f */
[----:B------:R-:W2:Y:S02]  /*2d90*/  LDC R17, c[0x0][0x8b8] ;  /* 0x00022e00ff117b82 */ /* 0x000ea40000000800 */
[----:B------:R-:W-:Y:S01]  /*2da0*/  LOP3.LUT R2, RZ, UR13, RZ, 0x33, !PT ;  /* 0x0000000dff027c12 */ /* 0x000fe2000f8e33ff */
[----:B------:R-:W-:Y:S02]  /*2db0*/  UMOV UR13, 0x1 ;  /* 0x00000001000d7882 */ /* 0x000fe40000000000 */
[----:B------:R-:W-:Y:S01]  /*2dc0*/  USHF.L.U32 UR13, UR13, UR14, URZ ;  /* 0x0000000e0d0d7299 */ /* 0x000fe2000800063f */
[----:B------:R-:W-:Y:S02]  /*2dd0*/  LOP3.LUT R3, R2, UR16, RZ, 0xc0, !PT ;  /* 0x0000001002037c12 */ /* 0x000fe4000f8ec0ff */
[----:B------:R-:W-:Y:S02]  /*2de0*/  @P1 IMAD.U32 R18, RZ, RZ, UR6 ;  /* 0x00000006ff121e24 */ /* 0x000fe4000f8e00ff */
[----:B------:R-:W-:-:S02]  /*2df0*/  @!P1 IMAD.U32 R18, RZ, RZ, UR6 ;  /* 0x00000006ff129e24 */ /* 0x000fc4000f8e00ff */
[----:B------:R-:W-:Y:S02]  /*2e00*/  IMAD R0, R0, UR13, R3 ;  /* 0x0000000d00007c24 */ /* 0x000fe4000f8e0203 */
[----:B-1----:R-:W-:-:S04]  /*2e10*/  IMAD R12, R12, R15, UR15 ;  /* 0x0000000f0c0c7e24 */ /* 0x002fc8000f8e020f */
[----:B------:R-:W-:Y:S02]  /*2e20*/  @P1 IMAD.MOV.U32 R16, RZ, RZ, R12 ;  /* 0x000000ffff101224 */ /* 0x000fe400078e000c */
[----:B--2---:R-:W-:Y:S01]  /*2e30*/  IMAD R17, R0, R17, UR11 ;  /* 0x0000000b00117e24 */ /* 0x004fe2000f8e0211 */
[----:B------:R-:W-:-:S03]  /*2e40*/  UMOV UR11, 0x1 ;  /* 0x00000001000b7882 */ /* 0x000fc60000000000 */
[----:B------:R-:W-:Y:S02]  /*2e50*/  @!P1 IMAD.MOV.U32 R16, RZ, RZ, R17 ;  /* 0x000000ffff109224 */ /* 0x000fe400078e0011 */
[----:B------:R-:W-:-:S07]  /*2e60*/  @!P1 IMAD.MOV.U32 R17, RZ, RZ, R12 ;  /* 0x000000ffff119224 */ /* 0x000fce00078e000c */
.L_x_9:
[----:B------:R-:W-:-:S13]  /*2e70*/  ISETP.NE.AND P1, PT, RZ, UR11, PT ;  /* 0x0000000bff007c0c */ /* 0x000fda000bf25270 */
[----:B------:R-:W-:Y:S05]  /*2e80*/  @!P1 EXIT ;  /* 0x000000000000994d */ /* 0x000fea0003800000 */
[----:B-1----:R-:W1:Y:S02]  /*2e90*/  LDC.64 R24, c[0x0][0x290] ;  /* 0x0000a400ff187b82 */ /* 0x002e640000000a00 */
[----:B-1----:R-:W-:-:S05]  /*2ea0*/  IMAD.WIDE R24, R18, 0xc, R24 ;  /* 0x0000000c12187825 */ /* 0x002fca00078e0218 */
[----:B------:R1:W5:Y:S04]  /*2eb0*/  LDG.E R2, desc[UR58][R24.64] ;  /* 0x0000003a18027981 */ /* 0x000368000c1e1900 */
[----:B------:R1:W5:Y:S04]  /*2ec0*/  LDG.E R0, desc[UR58][R24.64+0x4] ;  /* 0x0000043a18007981 */ /* 0x000368000c1e1900 */
[----:B------:R1:W5:Y:S01]  /*2ed0*/  LDG.E R36, desc[UR58][R24.64+0x8] ;  /* 0x0000083a18247981 */ /* 0x000362000c1e1900 */
[----:B------:R-:W-:Y:S01]  /*2ee0*/  PLOP3.LUT P1, PT, PT, PT, UP1, 0x80, 0x0 ;  /* 0x000000000000781c */ /* 0x000fe20003f2f018 */
[----:B------:R-:W2:Y:S01]  /*2ef0*/  S2UR UR42, SR_CgaCtaId ;  /* 0x00000000002a79c3 */ /* 0x000ea20000008800 */
[----:B------:R-:W-:-:S11]  /*2f00*/  SHF.R.S32.HI R3, RZ, 0x1f, R18 ;  /* 0x0000001fff037819 */ /* 0x000fd60000011412 */
[----:B-1----:R-:W-:Y:S05]  /*2f10*/  @!P1 BRA `(.L_x_23) ;  /* 0x0000005800b89947 */ /* 0x002fea0003800000 */
[----:B------:R-:W-:-:S06]  /*2f20*/  UISETP.GT.U32.AND UP0, UPT, UR18, 0x1, UPT ;  /* 0x000000011200788c */ /* 0x000fcc000bf04070 */
[----:B------:R-:W-:-:S13]  /*2f30*/  PLOP3.LUT P0, PT, PT, PT, UP0, 0x80, 0x0 ;  /* 0x000000000000781c */ /* 0x000fda0003f0f008 */
[----:B--2---:R-:W-:Y:S05]  /*2f40*/  @P0 EXIT ;  /* 0x000000000000094d */ /* 0x004fea0003800000 */
.L_x_24:
[----:B------:R-:W-:-:S08]  /*2f50*/  NOP ;  /* 0x0000000000007918 */ /* 0x000fd00000000000 */
[----:B------:R-:W1:Y:S02]  /*2f60*/  USETMAXREG.TRY_ALLOC.CTAPOOL UP0, 0xe8 ;  /* 0x000000e8000079c8 */ /* 0x000e640008000600 */
[----:B-1----:R-:W-:-:S13]  /*2f70*/  PLOP3.LUT P0, PT, PT, PT, UP0, 0x80, 0x0 ;  /* 0x000000000000781c */ /* 0x002fda0003f0f008 */
[----:B------:R-:W-:Y:S05]  /*2f80*/  @!P0 BRA `(.L_x_24) ;  /* 0xfffffffc00f08947 */ /* 0x000fea000383ffff */
[----:B------:R-:W1:Y:S01]  /*2f90*/  SHFL.IDX PT, R13, R13, RZ, 0x1f ;  /* 0x00001fff0d0d7589 */ /* 0x000e6200000e0000 */
[----:B------:R-:W2:Y:S01]  /*2fa0*/  S2UR UR4, SR_CTAID.Y ;  /* 0x00000000000479c3 */ /* 0x000ea20000002600 */
[----:B------:R-:W-:Y:S01]  /*2fb0*/  UMOV UR60, URZ ;  /* 0x0000003f003c7c82 */ /* 0x000fe20008000000 */
[----:B------:R-:W-:Y:S01]  /*2fc0*/  UMOV UR61, URZ ;  /* 0x0000003f003d7c82 */ /* 0x000fe20008000000 */
[----:B-1----:R-:W-:Y:S01]  /*2fd0*/  LOP3.LUT P0, RZ, R13, 0x3, RZ, 0xc0, !PT ;  /* 0x000000030dff7812 */ /* 0x002fe2000780c0ff */
[----:B--2---:R-:W-:-:S12]  /*2fe0*/  UIMAD UR4, UR4, UR41, UR40 ;  /* 0x00000029040472a4 */ /* 0x004fd8000f8e0228 */
[----:B------:R-:W-:Y:S05]  /*2ff0*/  @P0 BRA `(.L_x_25) ;  /* 0x0000000000a40947 */ /* 0x000fea0003800000 */
[----:B------:R-:W-:Y:S01]  /*3000*/  ELECT P0, URZ, PT ;  /* 0x00000000003f782f */ /* 0x000fe20003800000 */
[----:B------:R-:W-:-:S12]  /*3010*/  BSSY B0, `(.L_x_26) ;  /* 0x0000020000007945 */ /* 0x000fd80003800000 */
[----:B------:R-:W-:Y:S05]  /*3020*/  @!P0 BRA `(.L_x_27) ;  /* 0x0000000000788947 */ /* 0x000fea0003800000 */
[----:B------:R-:W1:Y:S01]  /*3030*/  S2UR UR6, SR_CgaCtaId ;  /* 0x00000000000679c3 */ /* 0x000e620000008800 */
[----:B------:R-:W-:Y:S01]  /*3040*/  UISETP.NE.AND UP0, UPT, UR12, 0x1, UPT ;  /* 0x000000010c00788c */ /* 0x000fe2000bf05270 */
[----:B------:R-:W-:-:S06]  /*3050*/  UMOV UR5, 0x400 ;  /* 0x0000040000057882 */ /* 0x000fcc0000000000 */
[----:B------:R-:W2:Y:S08]  /*3060*/  LDC.64 R4, c[0x0][0x700] ;  /* 0x0001c000ff047b82 */ /* 0x000eb00000000a00 */
[----:B------:R-:W2:Y:S08]  /*3070*/  LDC.64 R6, c[0x0][0x708] ;  /* 0x0001c200ff067b82 */ /* 0x000eb00000000a00 */
[----:B-----5:R-:W3:Y:S01]  /*3080*/  LDC.64 R8, c[0x0][0x710] ;  /* 0x0001c400ff087b82 */ /* 0x020ee20000000a00 */
[----:B-1----:R-:W-:-:S04]  /*3090*/  ULEA UR5, UR6, UR5, 0x18 ;  /* 0x0000000506057291 */ /* 0x002fc8000f8ec03f */
[----:B------:R-:W-:Y:S02]  /*30a0*/  UIADD3 UR6, UR5, 0x80, URZ ;  /* 0x0000008005067890 */ /* 0x000fe4000fffe03f */
[----:B------:R-:W-:Y:S01]  /*30b0*/  @!UP0 UIADD3 UR6, UR5, URZ, URZ ;  /* 0x0000003f05068290 */ /* 0x000fe2000fffe03f */
[----:B------:R-:W3:Y:S08]  /*30c0*/  LDC.64 R10, c[0x0][0x718] ;  /* 0x0001c600ff0a7b82 */ /* 0x000ef00000000a00 */
[----:B------:R-:W1:Y:S01]  /*30d0*/  LDC.64 R24, c[0x0][0x720] ;  /* 0x0001c800ff187b82 */ /* 0x000e620000000a00 */
[----:B--2---:R2:W-:Y:S07]  /*30e0*/  STS.128 [UR6+0x38780], R4 ;  /* 0x03878004ff007988 */ /* 0x0045ee0008000c06 */
[----:B------:R-:W1:Y:S08]  /*30f0*/  LDC.64 R26, c[0x0][0x728] ;  /* 0x0001ca00ff1a7b82 */ /* 0x000e700000000a00 */
[----:B------:R-:W4:Y:S01]  /*3100*/  LDC.64 R28, c[0x0][0x730] ;  /* 0x0001cc00ff1c7b82 */ /* 0x000f220000000a00 */
[----:B---3--:R2:W-:Y:S07]  /*3110*/  STS.128 [UR6+0x38790], R8 ;  /* 0x03879008ff007988 */ /* 0x0085ee0008000c06 */
[----:B------:R-:W4:Y:S08]  /*3120*/  LDC.64 R30, c[0x0][0x738] ;  /* 0x0001ce00ff1e7b82 */ /* 0x000f300000000a00 */
[----:B------:R-:W3:Y:S01]  /*3130*/  LDC.64 R32, c[0x0][0x740] ;  /* 0x0001d000ff207b82 */ /* 0x000ee20000000a00 */
[----:B-1----:R2:W-:Y:S07]  /*3140*/  STS.128 [UR6+0x387a0], R24 ;  /* 0x0387a018ff007988 */ /* 0x0025ee0008000c06 */
[----:B------:R-:W3:Y:S08]  /*3150*/  LDC.64 R34, c[0x0][0x748] ;  /* 0x0001d200ff227b82 */ /* 0x000ef00000000a00 */
[----:B------:R-:W1:Y:S01]  /*3160*/  LDC.64 R36, c[0x0][0x750] ;  /* 0x0001d400ff247b82 */ /* 0x000e620000000a00 */
[----:B----4-:R2:W-:Y:S07]  /*3170*/  STS.128 [UR6+0x387b0], R28 ;  /* 0x0387b01cff007988 */ /* 0x0105ee0008000c06 */
[----:B------:R-:W1:Y:S08]  /*3180*/  LDC.64 R38, c[0x0][0x758] ;  /* 0x0001d600ff267b82 */ /* 0x000e700000000a00 */
[----:B------:R-:W4:Y:S01]  /*3190*/  LDC.64 R40, c[0x0][0x760] ;  /* 0x0001d800ff287b82 */ /* 0x000f220000000a00 */
[----:B---3--:R2:W-:Y:S07]  /*31a0*/  STS.128 [UR6+0x387c0], R32 ;  /* 0x0387c020ff007988 */ /* 0x0085ee0008000c06 */
[----:B------:R-:W4:Y:S08]  /*31b0*/  LDC.64 R42, c[0x0][0x768] ;  /* 0x0001da00ff2a7b82 */ /* 0x000f300000000a00 */
[----:B------:R-:W3:Y:S01]  /*31c0*/  LDC.64 R44, c[0x0][0x770] ;  /* 0x0001dc00ff2c7b82 */ /* 0x000ee20000000a00 */
[----:B-1----:R2:W-:Y:S07]  /*31d0*/  STS.128 [UR6+0x387d0], R36 ;  /* 0x0387d024ff007988 */ /* 0x0025ee0008000c06 */
[----:B------:R-:W3:Y:S01]  /*31e0*/  LDC.64 R46, c[0x0][0x778] ;  /* 0x0001de00ff2e7b82 */ /* 0x000ee20000000a00 */
[----:B----4-:R2:W-:Y:S04]  /*31f0*/  STS.128 [UR6+0x387e0], R40 ;  /* 0x0387e028ff007988 */ /* 0x0105e80008000c06 */
[----:B---3--:R2:W-:Y:S02]  /*3200*/  STS.128 [UR6+0x387f0], R44 ;  /* 0x0387f02cff007988 */ /* 0x0085e40008000c06 */
.L_x_27:
[----:B------:R-:W-:Y:S05]  /*3210*/  BSYNC B0 ;  /* 0x0000000000007941 */ /* 0x000fea0003800000 */
.L_x_26:
[----:B------:R-:W-:Y:S01]  /*3220*/  UISETP.NE.AND UP0, UPT, UR12, 0x1, UPT ;  /* 0x000000010c00788c */ /* 0x000fe2000bf05270 */
[----:B------:R-:W-:Y:S01]  /*3230*/  NOP ;  /* 0x0000000000007918 */ /* 0x000fe20000000000 */
[----:B------:R-:W-:Y:S01]  /*3240*/  ULDC UR5, c[0x0][0x884] ;  /* 0x0002210000057ab9 */ /* 0x000fe20000000800 */
[----:B------:R-:W-:Y:S01]  /*3250*/  ULDC.64 UR60, c[0x0][0x800] ;  /* 0x00020000003c7ab9 */ /* 0x000fe20000000a00 */
[----:B------:R-:W-:-:S04]  /*3260*/  USEL UR5, UR5, URZ, UP0 ;  /* 0x0000003f05057287 */ /* 0x000fc80008000000 */
[----:B------:R-:W-:-:S04]  /*3270*/  UIADD3 UR5, UR4, UR5, URZ ;  /* 0x0000000504057290 */ /* 0x000fc8000fffe03f */
[----:B------:R-:W-:-:S12]  /*3280*/  UIMAD.WIDE UR60, UR5, 0x80, UR60 ;  /* 0x00000080053c78a5 */ /* 0x000fd8000f8e023c */
.L_x_25:
[----:B------:R-:W-:-:S13]  /*3290*/  ISETP.NE.AND P0, PT, RZ, UR55, PT ;  /* 0x00000037ff007c0c */ /* 0x000fda000bf05270 */
[----:B------:R-:W-:Y:S05]  /*32a0*/  @P0 BRA `(.L_x_28) ;  /* 0x00000004001c0947 */ /* 0x000fea0003800000 */
[----:B------:R-:W-:Y:S01]  /*32b0*/  ELECT P0, URZ, PT ;  /* 0x00000000003f782f */ /* 0x000fe20003800000 */
[----:B------:R-:W-:-:S12]  /*32c0*/  BSSY B0, `(.L_x_29) ;  /* 0x0000030000007945 */ /* 0x000fd80003800000 */
[----:B------:R-:W-:Y:S05]  /*32d0*/  @!P0 BRA `(.L_x_30) ;  /* 0x0000000000b88947 */ /* 0x000fea0003800000 */
[C---:B--2---:R-:W-:Y:S01]  /*32e0*/  IMAD.SHL.U32 R4, R18.reuse, 0x8, RZ ;  /* 0x0000000812047824 */ /* 0x044fe200078e00ff */
[----:B------:R-:W-:Y:S01]  /*32f0*/  ULDC.64 UR4, c[0x0][0x820] ;  /* 0x0002080000047ab9 */ /* 0x000fe20000000a00 */
[----:B------:R-:W-:-:S03]  /*3300*/  SHF.L.U64.HI R3, R18, 0x3, R3 ;  /* 0x0000000312037819 */ /* 0x000fc60000010203 */
[----:B------:R-:W-:-:S04]  /*3310*/  IADD3 R6, P0, R4, UR4, RZ ;  /* 0x0000000404067c10 */ /* 0x000fc8000ff1e0ff */
[----:B------:R-:W-:Y:S01]  /*3320*/  IADD3.X R7, R3, UR5, RZ, P0, !PT ;  /* 0x0000000503077c10 */ /* 0x000fe200087fe4ff */
[----:B------:R-:W-:-:S05]  /*3330*/  ULDC.64 UR4, c[0x0][0x818] ;  /* 0x0002060000047ab9 */ /* 0x000fca0000000a00 */
[----:B------:R-:W2:Y:S01]  /*3340*/  LDG.E.64 R6, desc[UR58][R6.64] ;  /* 0x0000003a06067981 */ /* 0x000ea2000c1e1b00 */
[----:B------:R-:W-:-:S04]  /*3350*/  IADD3 R4, P0, R4, UR4, RZ ;  /* 0x0000000404047c10 */ /* 0x000fc8000ff1e0ff */
[----:B------:R-:W-:-:S06]  /*3360*/  IADD3.X R5, R3, UR5, RZ, P0, !PT ;  /* 0x0000000503057c10 */ /* 0x000fcc00087fe4ff */
[----:B------:R-:W3:Y:S01]  /*3370*/  LDG.E.64 R4, desc[UR58][R4.64] ;  /* 0x0000003a04047981 */ /* 0x000ee2000c1e1b00 */
[----:B------:R-:W1:Y:S01]  /*3380*/  S2UR UR5, SR_CgaCtaId ;  /* 0x00000000000579c3 */ /* 0x000e620000008800 */
[----:B------:R-:W-:Y:S01]  /*3390*/  UISETP.NE.AND UP0, UPT, UR12, 0x1, UPT ;  /* 0x000000010c00788c */ /* 0x000fe2000bf05270 */
[----:B-----5:R-:W-:Y:S01]  /*33a0*/  VIADD R9, R0, 0xffffffff ;  /* 0xffffffff00097836 */ /* 0x020fe20000000000 */
[----:B------:R-:W-:Y:S01]  /*33b0*/  UMOV UR4, 0x400 ;  /* 0x0000040000047882 */ /* 0x000fe20000000000 */
[----:B------:R-:W-:Y:S01]  /*33c0*/  CS2R R10, SRZ ;  /* 0x00000000000a7805 */ /* 0x000fe2000001ff00 */
[----:B-1----:R-:W-:-:S04]  /*33d0*/  ULEA UR4, UR5, UR4, 0x18 ;  /* 0x0000000405047291 */ /* 0x002fc8000f8ec03f */
[----:B------:R-:W-:-:S03]  /*33e0*/  UIADD3 UR5, UR4, 0x80, URZ ;  /* 0x0000008004057890 */ /* 0x000fc6000fffe03f */
[----:B------:R-:W-:-:S04]  /*33f0*/  @!UP0 UIADD3 UR5, UR4, URZ, URZ ;  /* 0x0000003f04058290 */ /* 0x000fc8000fffe03f */
[----:B------:R-:W-:-:S05]  /*3400*/  UIADD3 UR4, UR5, 0x38780, URZ ;  /* 0x0003878005047890 */ /* 0x000fca000fffe03f */
[----:B------:R-:W1:Y:S01]  /*3410*/  LDS R3, [UR5+0x3879c] ;  /* 0x03879c05ff037984 */ /* 0x000e620008000800 */
[----:B------:R-:W-:-:S03]  /*3420*/  IMAD.U32 R20, RZ, RZ, UR4 ;  /* 0x00000004ff147e24 */ /* 0x000fc6000f8e00ff */
[----:B------:R-:W-:Y:S02]  /*3430*/  STS [UR5+0x387b0], RZ ;  /* 0x0387b0ffff007988 */ /* 0x000fe40008000805 */
[----:B------:R-:W-:-:S05]  /*3440*/  SHF.R.U64 R20, R20, 0x4, RZ ;  /* 0x0000000414147819 */ /* 0x000fca00000012ff */
[----:B------:R-:W-:Y:S04]  /*3450*/  STS [UR5+0x38790], R20 ;  /* 0x03879014ff007988 */ /* 0x000fe80008000805 */
[----:B------:R-:W-:Y:S01]  /*3460*/  STS [UR5+0x38794], R20 ;  /* 0x03879414ff007988 */ /* 0x000fe20008000805 */
[C---:B--2---:R-:W-:Y:S01]  /*3470*/  SHF.L.U64.HI R13, R6.reuse, 0x1, R7 ;  /* 0x00000001060d7819 */ /* 0x044fe20000010207 */
[----:B------:R-:W-:-:S03]  /*3480*/  IMAD.SHL.U32 R6, R6, 0x2, RZ ;  /* 0x0000000206067824 */ /* 0x000fc600078e00ff */
[----:B------:R-:W-:Y:S02]  /*3490*/  LOP3.LUT R13, R13, 0x1fffffff, RZ, 0xc0, !PT ;  /* 0x1fffffff0d0d7812 */ /* 0x000fe400078ec0ff */
[----:B------:R-:W-:Y:S02]  /*34a0*/  LOP3.LUT R0, R6, 0xfffffffe, RZ, 0xc0, !PT ;  /* 0xfffffffe06007812 */ /* 0x000fe400078ec0ff */
[--C-:B------:R-:W-:Y:S02]  /*34b0*/  SHF.R.U32.HI R8, RZ, 0x4, R13.reuse ;  /* 0x00000004ff087819 */ /* 0x100fe4000001160d */
[----:B------:R-:W-:Y:S01]  /*34c0*/  SHF.R.U64 R0, R0, 0x4, R13 ;  /* 0x0000000400007819 */ /* 0x000fe2000000120d */
[----:B---3--:R-:W-:Y:S01]  /*34d0*/  STS.64 [UR5+0x38780], R4 ;  /* 0x03878004ff007988 */ /* 0x008fe20008000a05 */
[----:B-1----:R-:W-:-:S03]  /*34e0*/  LOP3.LUT R3, R3, 0xf, R8, 0xb8, !PT ;  /* 0x0000000f03037812 */ /* 0x002fc600078eb808 */
[----:B------:R-:W-:Y:S04]  /*34f0*/  STS [UR5+0x3878c], R0 ;  /* 0x03878c00ff007988 */ /* 0x000fe80008000805 */
[----:B------:R-:W-:Y:S04]  /*3500*/  STS [UR5+0x3879c], R3 ;  /* 0x03879c03ff007988 */ /* 0x000fe80008000805 */
[----:B------:R-:W1:Y:S02]  /*3510*/  LDS R7, [UR5+0x3879c] ;  /* 0x03879c05ff077984 */ /* 0x000e640008000800 */
[----:B-1----:R-:W-:-:S05]  /*3520*/  LOP3.LUT R7, R7, 0xf0, RZ, 0xb8, !PT ;  /* 0x000000f007077812 */ /* 0x002fca00078eb8ff */
[----:B------:R-:W-:Y:S04]  /*3530*/  STS [UR5+0x3879c], R7 ;  /* 0x03879c07ff007988 */ /* 0x000fe80008000805 */
[----:B------:R-:W1:Y:S02]  /*3540*/  LDS R8, [UR5+0x3879c] ;  /* 0x03879c05ff087984 */ /* 0x000e640008000800 */
[----:B-1----:R-:W-:Y:S01]  /*3550*/  LOP3.LUT R21, R8, 0xf00, RZ, 0xb8, !PT ;  /* 0x00000f0008157812 */ /* 0x002fe200078eb8ff */
[----:B------:R-:W-:-:S04]  /*3560*/  VIADD R8, R2, 0xffffffff ;  /* 0xffffffff02087836 */ /* 0x000fc80000000000 */
[----:B------:R-:W-:Y:S04]  /*3570*/  STS.64 [UR5+0x38798], R20 ;  /* 0x03879814ff007988 */ /* 0x000fe80008000a05 */
[----:B------:R-:W1:Y:S04]  /*3580*/  LDS R12, [UR5+0x3879c] ;  /* 0x03879c05ff0c7984 */ /* 0x000e680008000800 */
[----:B------:R3:W-:Y:S01]  /*3590*/  STS.128 [UR5+0x387a0], R8 ;  /* 0x0387a008ff007988 */ /* 0x0007e20008000c05 */
[----:B-1----:R-:W-:-:S05]  /*35a0*/  LOP3.LUT R12, R12, 0xf000, RZ, 0xb8, !PT ;  /* 0x0000f0000c0c7812 */ /* 0x002fca00078eb8ff */
[----:B------:R3:W-:Y:S02]  /*35b0*/  STS [UR5+0x3879c], R12 ;  /* 0x03879c0cff007988 */ /* 0x0007e40008000805 */
.L_x_30:
[----:B------:R-:W-:Y:S05]  /*35c0*/  BSYNC B0 ;  /* 0x0000000000007941 */ /* 0x000fea0003800000 */
.L_x_29:
[----:B------:R-:W-:Y:S01]  /*35d0*/  ELECT P0, URZ, PT ;  /* 0x00000000003f782f */ /* 0x000fe20003800000 */
[----:B------:R-:W-:Y:S01]  /*35e0*/  NOP ;  /* 0x0000000000007918 */ /* 0x000fe20000000000 */
[----:B------:R-:W-:Y:S11]  /*35f0*/  BSSY B0, `(.L_x_31) ;  /* 0x0000004000007945 */ /* 0x000ff60003800000 */
[----:B------:R-:W-:Y:S05]  /*3600*/  @!P0 BRA `(.L_x_32) ;  /* 0x0000000000088947 */ /* 0x000fea0003800000 */
[----:B------:R0:W-:Y:S01]  /*3610*/  UTMACMDFLUSH ;  /* 0x00000000000079b7 */ /* 0x0001e20000000000 */
[----:B------:R-:W-:-:S04]  /*3620*/  DEPBAR.LE SB0, 0x0 ;  /* 0x000080000000791a */ /* 0x000fc80000000000 */
.L_x_32:
[----:B------:R-:W-:Y:S05]  /*3630*/  BSYNC B0 ;  /* 0x0000000000007941 */ /* 0x000fea0003800000 */
.L_x_31:
[----:B------:R-:W1:Y:S01]  /*3640*/  S2UR UR5, SR_CgaCtaId ;  /* 0x00000000000579c3 */ /* 0x000e620000008800 */
[----:B-----5:R-:W4:Y:S01]  /*3650*/  S2R R0, SR_LANEID ;  /* 0x0000000000007919 */ /* 0x020f220000000000 */
[----:B------:R-:W-:Y:S01]  /*3660*/  UISETP.NE.AND UP0, UPT, UR12, 0x1, UPT ;  /* 0x000000010c00788c */ /* 0x000fe2000bf05270 */
[----:B------:R-:W-:Y:S02]  /*3670*/  UMOV UR4, 0x400 ;  /* 0x0000040000047882 */ /* 0x000fe40000000000 */
[----:B-1----:R-:W-:-:S04]  /*3680*/  ULEA UR4, UR5, UR4, 0x18 ;  /* 0x0000000405047291 */ /* 0x002fc8000f8ec03f */
[----:B------:R-:W-:-:S04]  /*3690*/  UIADD3 UR5, UR4, 0x80, URZ ;  /* 0x0000008004057890 */ /* 0x000fc8000fffe03f */
[----:B------:R-:W-:Y:S01]  /*36a0*/  @!UP0 UIADD3 UR5, UR4, URZ, URZ ;  /* 0x0000003f04058290 */ /* 0x000fe2000fffe03f */
[----:B----4-:R-:W-:-:S05]  /*36b0*/  SHF.L.U32 R0, R0, 0x2, RZ ;  /* 0x0000000200007819 */ /* 0x010fca00000006ff */
[----:B------:R-:W-:Y:S01]  /*36c0*/  IMAD.U32 R3, RZ, RZ, UR5 ;  /* 0x00000005ff037e24 */ /* 0x000fe2000f8e00ff */
[----:B------:R-:W-:-:S04]  /*36d0*/  IADD3 R2, P0, R0, UR60, RZ ;  /* 0x0000003c00027c10 */ /* 0x000fc8000ff1e0ff */
[----:B--2---:R-:W-:Y:S01]  /*36e0*/  IADD3 R4, R0, 0x38780, R3 ;  /* 0x0003878000047810 */ /* 0x004fe20007ffe003 */
[----:B------:R-:W-:-:S04]  /*36f0*/  IMAD.X R3, RZ, RZ, UR61, P0 ;  /* 0x0000003dff037e24 */ /* 0x000fc800080e06ff */
[----:B------:R-:W1:Y:S04]  /*3700*/  LDS R5, [R4] ;  /* 0x0000000004057984 */ /* 0x000e680000000800 */
[----:B-1----:R1:W5:Y:S02]  /*3710*/  ATOMG.E.EXCH.STRONG.GPU PT, RZ, [R2], R5 ;  /* 0x0000000502ff73a8 */ /* 0x00236400041ee100 */
.L_x_28:
[----:B------:R-:W-:Y:S01]  /*3720*/  LEA.HI R14, R14, R19, RZ, 0x8 ;  /* 0x000000130e0e7211 */ /* 0x000fe200078f40ff */
[----:B------:R-:W4:Y:S01]  /*3730*/  S2UR UR43, SR_CgaCtaId ;  /* 0x00000000002b79c3 */ /* 0x000f220000008800 */
[----:B------:R-:W-:Y:S01]  /*3740*/  UISETP.NE.AND UP0, UPT, UR12, 0x1, UPT ;  /* 0x000000010c00788c */ /* 0x000fe2000bf05270 */
[----:B------:R-:W-:Y:S01]  /*3750*/  IMAD.MOV.U32 R156, RZ, RZ, RZ ;  /* 0x000000ffff9c7224 */ /* 0x000fe200078e00ff */
[----:B------:R-:W-:Y:S01]  /*3760*/  LOP3.LUT R14, R14, 0xffffff00, RZ, 0xc0, !PT ;  /* 0xffffff000e0e7812 */ /* 0x000fe200078ec0ff */
[----:B------:R-:W-:Y:S01]  /*3770*/  UMOV UR47, 0x400 ;  /* 0x00000400002f7882 */ /* 0x000fe20000000000 */
[----:B------:R-:W-:Y:S02]  /*3780*/  ULOP3.LUT UR51, UR53, 0x1, URZ, 0xfc, !UPT ;  /* 0x0000000135337892 */ /* 0x000fe4000f8efc3f */
[----:B------:R-:W-:Y:S01]  /*3790*/  ULOP3.LUT UR50, UR54, 0x1, URZ, 0xfc, !UPT ;  /* 0x0000000136327892 */ /* 0x000fe2000f8efc3f */
[----:B------:R-:W-:Y:S01]  /*37a0*/  IMAD.IADD R14, R19, 0x1, -R14 ;  /* 0x00000001130e7824 */ /* 0x000fe200078e0a0e */
[----:B------:R-:W-:Y:S01]  /*37b0*/  ULOP3.LUT UR48, UR52, 0x1, URZ, 0xfc, !UPT ;  /* 0x0000000134307892 */ /* 0x000fe2000f8efc3f */
[----:B------:R-:W-:-:S02]  /*37c0*/  UMOV UR36, URZ ;  /* 0x0000003f00247c82 */ /* 0x000fc40008000000 */
[C---:B--2---:R-:W-:Y:S01]  /*37d0*/  IMAD.SHL.U32 R4, R14.reuse, 0x40, RZ ;  /* 0x000000400e047824 */ /* 0x044fe200078e00ff */
[----:B-1----:R-:W-:Y:S01]  /*37e0*/  SHF.R.S32.HI R3, RZ, 0x1f, R14 ;  /* 0x0000001fff037819 */ /* 0x002fe2000001140e */
[C---:B------:R-:W-:Y:S01]  /*37f0*/  VIADD R154, R14.reuse, 0x1f ;  /* 0x0000001f0e9a7836 */ /* 0x040fe20000000000 */
[-C--:B-----5:R-:W-:Y:S01]  /*3800*/  LEA.HI R0, R14, R14.reuse, RZ, 0x1 ;  /* 0x0000000e0e007211 */ /* 0x0a0fe200078f08ff */
[----:B------:R-:W-:Y:S01]  /*3810*/  UMOV UR56, URZ ;  /* 0x0000003f00387c82 */ /* 0x000fe20008000000 */
[CC--:B------:R-:W-:Y:S01]  /*3820*/  LEA.HI R2, R3.reuse, R14.reuse, RZ, 0x5 ;  /* 0x0000000e03027211 */ /* 0x0c0fe200078f28ff */
[----:B------:R-:W-:Y:S01]  /*3830*/  UMOV UR37, URZ ;  /* 0x0000003f00257c82 */ /* 0x000fe20008000000 */
[----:B------:R-:W-:Y:S01]  /*3840*/  SHF.R.S32.HI R0, RZ, 0x1, R0 ;  /* 0x00000001ff007819 */ /* 0x000fe20000011400 */
[----:B------:R-:W-:Y:S01]  /*3850*/  UMOV UR38, URZ ;  /* 0x0000003f00267c82 */ /* 0x000fe20008000000 */
[----:B------:R-:W-:Y:S01]  /*3860*/  SHF.R.S32.HI R2, RZ, 0x5, R2 ;  /* 0x00000005ff027819 */ /* 0x000fe20000011402 */
[----:B------:R-:W-:Y:S01]  /*3870*/  UMOV UR39, URZ ;  /* 0x0000003f00277c82 */ /* 0x000fe20008000000 */
[CC--:B------:R-:W-:Y:S01]  /*3880*/  LEA.HI R6, R3.reuse, R14.reuse, RZ, 0x4 ;  /* 0x0000000e03067211 */ /* 0x0c0fe200078f20ff */
[----:B----4-:R-:W-:Y:S01]  /*3890*/  ULEA UR47, UR43, UR47, 0x18 ;  /* 0x0000002f2b2f7291 */ /* 0x010fe2000f8ec03f */
[----:B------:R-:W-:Y:S01]  /*38a0*/  LOP3.LUT R4, R4, 0x40, RZ, 0xc0, !PT ;  /* 0x0000004004047812 */ /* 0x000fe200078ec0ff */
[----:B------:R-:W-:Y:S01]  /*38b0*/  IMAD.SHL.U32 R5, R2, 0x10, RZ ;  /* 0x0000001002057824 */ /* 0x000fe200078e00ff */
[----:B---3--:R-:W-:Y:S01]  /*38c0*/  SHF.R.S32.HI R9, RZ, 0x4, R6 ;  /* 0x00000004ff097819 */ /* 0x008fe20000011406 */
[----:B------:R-:W-:Y:S01]  /*38d0*/  IMAD.SHL.U32 R2, R0, 0x80, RZ ;  /* 0x0000008000027824 */ /* 0x000fe200078e00ff */
[----:B------:R-:W-:Y:S01]  /*38e0*/  LEA.HI R0, R3, R14, RZ, 0x3 ;  /* 0x0000000e03007211 */ /* 0x000fe200078f18ff */
[----:B------:R-:W-:Y:S01]  /*38f0*/  UIADD3 UR49, UR47, 0x80, URZ ;  /* 0x000000802f317890 */ /* 0x000fe2000fffe03f */
[----:B------:R-:W-:Y:S01]  /*3900*/  LOP3.LUT R7, R4, 0x30, R5, 0xf8, !PT ;  /* 0x0000003004077812 */ /* 0x000fe200078ef805 */
[----:B------:R-:W-:Y:S01]  /*3910*/  @!UP0 UIADD3 UR49, UR47, URZ, URZ ;  /* 0x0000003f2f318290 */ /* 0x000fe2000fffe03f */
[----:B------:R-:W-:-:S02]  /*3920*/  LEA.HI R6, R6, R9, RZ, 0x1 ;  /* 0x0000000906067211 */ /* 0x000fc400078f08ff */
[----:B------:R-:W-:Y:S01]  /*3930*/  LOP3.LUT R5, R2, 0x180, RZ, 0xc0, !PT ;  /* 0x0000018002057812 */ /* 0x000fe200078ec0ff */
[----:B------:R-:W-:Y:S01]  /*3940*/  UIADD3 UR49, UR49, 0x38780, URZ ;  /* 0x0003878031317890 */ /* 0x000fe2000fffe03f */
[----:B------:R-:W-:Y:S02]  /*3950*/  LOP3.LUT R6, R6, 0x7ffffe, RZ, 0xc0, !PT ;  /* 0x007ffffe06067812 */ /* 0x000fe400078ec0ff */
[----:B------:R-:W-:Y:S02]  /*3960*/  LOP3.LUT R4, R5, R4, RZ, 0xfc, !PT ;  /* 0x0000000405047212 */ /* 0x000fe400078efcff */
[----:B------:R-:W-:Y:S01]  /*3970*/  LEA.HI R152, R3, R14, RZ, 0x7 ;  /* 0x0000000e03987211 */ /* 0x000fe200078f38ff */
[----:B------:R-:W-:Y:S01]  /*3980*/  IMAD.IADD R9, R9, 0x1, -R6 ;  /* 0x0000000109097824 */ /* 0x000fe200078e0a06 */
[----:B------:R-:W-:Y:S02]  /*3990*/  LOP3.LUT R0, R7, 0x8, R0, 0xf8, !PT ;  /* 0x0000000807007812 */ /* 0x000fe400078ef800 */
[----:B------:R-:W-:-:S02]  /*39a0*/  SHF.R.U32.HI R4, RZ, 0x3, R4 ;  /* 0x00000003ff047819 */ /* 0x000fc40000011604 */
[----:B------:R-:W-:Y:S02]  /*39b0*/  SHF.R.S32.HI R152, RZ, 0x7, R152 ;  /* 0x00000007ff987819 */ /* 0x000fe40000011498 */
[----:B------:R-:W-:-:S03]  /*39c0*/  LOP3.LUT R0, R4, R0, R5, 0x1e, !PT ;  /* 0x0000000004007212 */ /* 0x000fc600078e1e05 */
[----:B------:R-:W-:-:S04]  /*39d0*/  IMAD R9, R152, 0x4, R9 ;  /* 0x0000000498097824 */ /* 0x000fc800078e0209 */
[----:B------:R-:W-:Y:S02]  /*39e0*/  IMAD.U32 R153, R9, 0x200, R0 ;  /* 0x0000020009997824 */ /* 0x000fe400078e0000 */
[----:B------:R-:W-:-:S07]  /*39f0*/  IMAD.MOV.U32 R0, RZ, RZ, 0x1 ;  /* 0x00000001ff007424 */ /* 0x000fce00078e00ff */
.L_x_113:
[----:B---3--:R-:W1:Y:S02]  /*3a00*/  LDC.64 R2, c[0x0][0x290] ;  /* 0x0000a400ff027b82 */ /* 0x008e640000000a00 */
[----:B-1----:R-:W-:-:S05]  /*3a10*/  IMAD.WIDE R2, R18, 0xc, R2 ;  /* 0x0000000c12027825 */ /* 0x002fca00078e0202 */
[----:B------:R-:W2:Y:S01]  /*3a20*/  LDG.E R155, desc[UR58][R2.64+0x8] ;  /* 0x0000083a029b7981 */ /* 0x000ea2000c1e1900 */
[----:B------:R-:W-:Y:S01]  /*3a30*/  UMOV UR9, URZ ;  /* 0x0000003f00097c82 */ /* 0x000fe20008000000 */
[----:B------:R-:W-:Y:S01]  /*3a40*/  UMOV UR10, UR37 ;  /* 0x00000025000a7c82 */ /* 0x000fe20008000000 */
[--C-:B------:R-:W-:Y:S01]  /*3a50*/  IMAD.MOV.U32 R157, RZ, RZ, R18.reuse ;  /* 0x000000ffff9d7224 */ /* 0x100fe200078e0012 */
[----:B-----5:R-:W1:Y:S01]  /*3a60*/  SHFL.IDX PT, R6, R152, RZ, 0x1f ;  /* 0x00001fff98067589 */ /* 0x020e6200000e0000 */
[----:B------:R-:W-:Y:S02]  /*3a70*/  SHF.R.S32.HI R19, RZ, 0x1f, R18 ;  /* 0x0000001fff137819 */ /* 0x000fe40000011412 */
[----:B------:R-:W-:Y:S02]  /*3a80*/  CS2R R86, SRZ ;  /* 0x0000000000567805 */ /* 0x000fe4000001ff00 */
[----:B------:R-:W-:Y:S02]  /*3a90*/  CS2R R88, SRZ ;  /* 0x0000000000587805 */ /* 0x000fe4000001ff00 */
[----:B------:R-:W-:-:S02]  /*3aa0*/  CS2R R90, SRZ ;  /* 0x00000000005a7805 */ /* 0x000fc4000001ff00 */
[----:B------:R-:W-:Y:S02]  /*3ab0*/  CS2R R92, SRZ ;  /* 0x00000000005c7805 */ /* 0x000fe4000001ff00 */
[----:B------:R-:W-:Y:S02]  /*3ac0*/  CS2R R94, SRZ ;  /* 0x00000000005e7805 */ /* 0x000fe4000001ff00 */
[----:B------:R-:W-:Y:S02]  /*3ad0*/  CS2R R96, SRZ ;  /* 0x0000000000607805 */ /* 0x000fe4000001ff00 */
        /* <DEDUP_REMOVED lines=16> */
[----:B-1----:R-:W-:Y:S02]  /*3be0*/  R2UR UR4, R6 ;  /* 0x00000000060472ca */ /* 0x002fe400000e0000 */
        /* <DEDUP_REMOVED lines=11> */
[----:B------:R-:W-:Y:S01]  /*3ca0*/  CS2R R24, SRZ ;  /* 0x0000000000187805 */ /* 0x000fe2000001ff00 */
[----:B------:R-:W-:Y:S01]  /*3cb0*/  ULEA.HI UR5, UR4, UR4, URZ, 0x1 ;  /* 0x0000000404057291 */ /* 0x000fe2000f8f083f */
[----:B------:R-:W-:Y:S02]  /*3cc0*/  CS2R R26, SRZ ;  /* 0x00000000001a7805 */ /* 0x000fe4000001ff00 */
[----:B------:R-:W-:Y:S02]  /*3cd0*/  CS2R R28, SRZ ;  /* 0x00000000001c7805 */ /* 0x000fe4000001ff00 */
[----:B------:R-:W-:Y:S01]  /*3ce0*/  CS2R R30, SRZ ;  /* 0x00000000001e7805 */ /* 0x000fe2000001ff00 */
[----:B------:R-:W-:Y:S01]  /*3cf0*/  ULOP3.LUT UR5, UR5, 0x1e, URZ, 0xc0, !UPT ;  /* 0x0000001e05057892 */ /* 0x000fe2000f8ec03f */
[----:B------:R-:W-:-:S02]  /*3d00*/  CS2R R32, SRZ ;  /* 0x0000000000207805 */ /* 0x000fc4000001ff00 */
[----:B------:R-:W-:Y:S02]  /*3d10*/  CS2R R34, SRZ ;  /* 0x0000000000227805 */ /* 0x000fe4000001ff00 */
[----:B------:R-:W-:Y:S01]  /*3d20*/  CS2R R36, SRZ ;  /* 0x0000000000247805 */ /* 0x000fe2000001ff00 */
[----:B------:R-:W-:Y:S01]  /*3d30*/  UIADD3 UR5, UR4, -UR5, URZ ;  /* 0x8000000504057290 */ /* 0x000fe2000fffe03f */
[----:B------:R-:W-:Y:S02]  /*3d40*/  CS2R R38, SRZ ;  /* 0x0000000000267805 */ /* 0x000fe4000001ff00 */
[----:B------:R-:W-:Y:S02]  /*3d50*/  CS2R R40, SRZ ;  /* 0x0000000000287805 */ /* 0x000fe4000001ff00 */
[----:B------:R-:W-:Y:S01]  /*3d60*/  CS2R R42, SRZ ;  /* 0x00000000002a7805 */ /* 0x000fe2000001ff00 */
[----:B------:R-:W-:Y:S01]  /*3d70*/  ULEA UR5, UR5, UR47, 0xd ;  /* 0x0000002f05057291 */ /* 0x000fe2000f8e683f */
[----:B------:R-:W-:-:S02]  /*3d80*/  CS2R R44, SRZ ;  /* 0x00000000002c7805 */ /* 0x000fc4000001ff00 */
[----:B------:R-:W-:Y:S02]  /*3d90*/  CS2R R46, SRZ ;  /* 0x00000000002e7805 */ /* 0x000fe4000001ff00 */
[----:B------:R-:W-:Y:S01]  /*3da0*/  CS2R R48, SRZ ;  /* 0x0000000000307805 */ /* 0x000fe2000001ff00 */
[----:B------:R-:W-:Y:S01]  /*3db0*/  USHF.R.U32.HI UR5, URZ, 0x4, UR5 ;  /* 0x000000043f057899 */ /* 0x000fe20008011605 */
[----:B------:R-:W-:Y:S02]  /*3dc0*/  CS2R R50, SRZ ;  /* 0x0000000000327805 */ /* 0x000fe4000001ff00 */
[----:B------:R-:W-:Y:S02]  /*3dd0*/  CS2R R52, SRZ ;  /* 0x0000000000347805 */ /* 0x000fe4000001ff00 */
[----:B------:R-:W-:Y:S01]  /*3de0*/  CS2R R54, SRZ ;  /* 0x0000000000367805 */ /* 0x000fe2000001ff00 */
[----:B------:R-:W-:Y:S01]  /*3df0*/  ULOP3.LUT UR8, UR5, 0x3fff, URZ, 0xc0, !UPT ;  /* 0x00003fff05087892 */ /* 0x000fe2000f8ec03f */
        /* <DEDUP_REMOVED lines=15> */
[C---:B--2---:R-:W-:Y:S02]  /*3ef0*/  ISETP.GE.AND P0, PT, R155.reuse, 0x1, PT ;  /* 0x000000019b00780c */ /* 0x044fe40003f06270 */
[----:B------:R-:W-:-:S04]  /*3f00*/  IADD3 R4, R155, 0x7f, RZ ;  /* 0x0000007f9b047810 */ /* 0x000fc80007ffe0ff */
[----:B------:R-:W-:-:S04]  /*3f10*/  SHF.R.S32.HI R5, RZ, 0x1f, R4 ;  /* 0x0000001fff057819 */ /* 0x000fc80000011404 */
[----:B------:R-:W-:Y:S01]  /*3f20*/  LEA.HI R5, R5, R4, RZ, 0x7 ;  /* 0x0000000405057211 */ /* 0x000fe200078f38ff */
[----:B------:R-:W-:-:S03]  /*3f30*/  IMAD.U32 R4, RZ, RZ, UR38 ;  /* 0x00000026ff047e24 */ /* 0x000fc6000f8e00ff */
[----:B------:R-:W-:Y:S01]  /*3f40*/  SHF.R.S32.HI R5, RZ, 0x7, R5 ;  /* 0x00000007ff057819 */ /* 0x000fe20000011405 */
[----:B------:R-:W-:Y:S06]  /*3f50*/  @!P0 BRA `(.L_x_33) ;  /* 0x00000004002c8947 */ /* 0x000fec0003800000 */
[----:B------:R-:W-:-:S06]  /*3f60*/  UISETP.NE.AND UP0, UPT, UR51, 0x3, UPT ;  /* 0x000000033300788c */ /* 0x000fcc000bf05270 */
[----:B------:R-:W-:-:S13]  /*3f70*/  PLOP3.LUT P1, PT, PT, PT, UP0, 0x80, 0x0 ;  /* 0x000000000000781c */ /* 0x000fda0003f2f008 */
[----:B------:R-:W-:Y:S05]  /*3f80*/  @!P1 BRA `(.L_x_34) ;  /* 0x0000000000049947 */ /* 0x000fea0003800000 */
[----:B------:R-:W-:Y:S01]  /*3f90*/  BPT.TRAP 0x1 ;  /* 0x000000040000795c */ /* 0x000fe20000300000 */
.L_x_34:
[----:B------:R-:W-:Y:S01]  /*3fa0*/  ULEA UR4, UR37, UR47, 0x3 ;  /* 0x0000002f25047291 */ /* 0x000fe2000f8e183f */
[----:B------:R-:W-:-:S05]  /*3fb0*/  IMAD.U32 R2, RZ, RZ, UR38 ;  /* 0x00000026ff027e24 */ /* 0x000fca000f8e00ff */
[----:B------:R-:W-:-:S04]  /*3fc0*/  SHF.L.U32 R2, R2, 0x1f, RZ ;  /* 0x0000001f02027819 */ /* 0x000fc800000006ff */
[----:B------:R1:W2:Y:S01]  /*3fd0*/  SYNCS.PHASECHK.TRANS64.TRYWAIT P0, [UR4+0x38480], R2 ;  /* 0x03848002ff0075a7 */ /* 0x0002a20008000144 */
[----:B------:R-:W-:Y:S05]  /*3fe0*/  @!P1 BRA `(.L_x_35) ;  /* 0x0000000000049947 */ /* 0x000fea0003800000 */
[----:B------:R-:W-:Y:S01]  /*3ff0*/  BPT.TRAP 0x1 ;  /* 0x000000040000795c */ /* 0x000fe20000300000 */
.L_x_35:
[----:B--2---:R-:W-:Y:S05]  /*4000*/  @P0 BRA `(.L_x_36) ;  /* 0x0000000000080947 */ /* 0x004fea0003800000 */
[----:B------:R-:W2:Y:S02]  /*4010*/  SYNCS.PHASECHK.TRANS64.TRYWAIT P0, [UR4+0x38480], R2 ;  /* 0x03848002ff0075a7 */ /* 0x000ea40008000144 */
[----:B--2---:R-:W-:Y:S05]  /*4020*/  @!P0 BRA `(.L_x_37) ;  /* 0x000000a400dc8947 */ /* 0x004fea0003800000 */
.L_x_36:
[----:B------:R-:W-:Y:S01]  /*4030*/  UIADD3 UR4, UR47, 0x20000, URZ ;  /* 0x000200002f047890 */ /* 0x000fe2000fffe03f */
[----:B------:R-:W-:Y:S01]  /*4040*/  WARPGROUP.ARRIVE ;  /* 0x00000000000079c5 */ /* 0x000fe20000000000 */
[----:B------:R-:W-:Y:S02]  /*4050*/  ULOP3.LUT UR9, UR8, 0x10000, URZ, 0xfc, !UPT ;  /* 0x0001000008097892 */ /* 0x000fe4000f8efc3f */
[----:B------:R-:W-:Y:S02]  /*4060*/  USHF.R.U32.HI UR4, URZ, 0x4, UR4 ;  /* 0x000000043f047899 */ /* 0x000fe40008011604 */
[----:B------:R-:W-:Y:S02]  /*4070*/  ULEA UR9, UR37, UR9, 0xb ;  /* 0x0000000925097291 */ /* 0x000fe4000f8e583f */
[----:B------:R-:W-:Y:S01]  /*4080*/  ULOP3.LUT UR4, UR4, 0x3fff, URZ, 0xc0, !UPT ;  /* 0x00003fff04047892 */ /* 0x000fe2000f8ec03f */
[----:B------:R-:W-:Y:S01]  /*4090*/  UMOV UR5, 0x40000040 ;  /* 0x4000004000057882 */ /* 0x000fe20000000000 */
[----:B------:R-:W-:-:S02]  /*40a0*/  UMOV UR7, 0x40000040 ;  /* 0x4000004000077882 */ /* 0x000fc40000000000 */
[----:B------:R-:W-:-:S04]  /*40b0*/  ULOP3.LUT UR4, UR4, 0x10000, URZ, 0xfc, !UPT ;  /* 0x0001000004047892 */ /* 0x000fc8000f8efc3f */
[----:B------:R-:W-:-:S03]  /*40c0*/  ULEA UR10, UR37, UR4, 0xa ;  /* 0x00000004250a7291 */ /* 0x000fc6000f8e503f */
[----:B------:R-:W-:-:S04]  /*40d0*/  UMOV UR4, UR9 ;  /* 0x0000000900047c82 */ /* 0x000fc80008000000 */
[----:B------:R-:W-:Y:S02]  /*40e0*/  UMOV UR6, UR10 ;  /* 0x0000000a00067c82 */ /* 0x000fe40008000000 */
[----:B------:R-:W-:Y:S01]  /*40f0*/  QGMMA.64x128x32.F32.E4M3.E4M3 R88, gdesc[UR4], RZ, !UPT, gsb0 ;  /* 0x01e00000045879f3 */ /* 0x000fe2000c0008ff */
[----:B------:R-:W-:Y:S01]  /*4100*/  UIADD3 UR4, UR9, 0x400, URZ ;  /* 0x0000040009047890 */ /* 0x000fe2000fffe03f */
[----:B------:R-:W-:Y:S01]  /*4110*/  UMOV UR5, 0x40000040 ;  /* 0x4000004000057882 */ /* 0x000fe20000000000 */
[----:B------:R-:W-:Y:S02]  /*4120*/  WARPGROUP.DEPBAR.LE gsb0, 0x0 ;  /* 0x00008000000079c5 */ /* 0x000fe40000010000 */
[----:B------:R-:W-:-:S07]  /*4130*/  WARPGROUP.ARRIVE ;  /* 0x00000000000079c5 */ /* 0x000fce0000000000 */
[----:B------:R-:W-:Y:S01]  /*4140*/  QGMMA.64x128x32.F32.E4M3.E4M3 R24, gdesc[UR4], RZ, !UPT, gsb0 ;  /* 0x01e00000041879f3 */ /* 0x000fe2000c0008ff */
[----:B------:R-:W-:Y:S02]  /*4150*/  UIADD3 UR4, UR9, 0x2, URZ ;  /* 0x0000000209047890 */ /* 0x000fe4000fffe03f */
[----:B------:R-:W-:Y:S01]  /*4160*/  UIADD3 UR6, UR10, 0x2, URZ ;  /* 0x000000020a067890 */ /* 0x000fe2000fffe03f */
[----:B------:R-:W-:Y:S01]  /*4170*/  UMOV UR5, 0x40000040 ;  /* 0x4000004000057882 */ /* 0x000fe20000000000 */
[----:B------:R-:W-:Y:S01]  /*4180*/  UMOV UR7, 0x40000040 ;  /* 0x4000004000077882 */ /* 0x000fe20000000000 */
[----:B------:R-:W-:Y:S02]  /*4190*/  WARPGROUP.DEPBAR.LE gsb0, 0x0 ;  /* 0x00008000000079c5 */ /* 0x000fe40000010000 */
[----:B------:R-:W-:-:S06]  /*41a0*/  WARPGROUP.ARRIVE ;  /* 0x00000000000079c5 */ /* 0x000fcc0000000000 */
[----:B------:R-:W-:Y:S01]  /*41b0*/  QGMMA.64x128x32.F32.E4M3.E4M3 R88, gdesc[UR4], R88, gsb0 ;  /* 0x01e00000045879f3 */ /* 0x000fe20008000858 */
[----:B------:R-:W-:Y:S01]  /*41c0*/  UIADD3 UR4, UR9, 0x402, URZ ;  /* 0x0000040209047890 */ /* 0x000fe2000fffe03f */
[----:B------:R-:W-:Y:S01]  /*41d0*/  UMOV UR5, 0x40000040 ;  /* 0x4000004000057882 */ /* 0x000fe20000000000 */
[----:B------:R-:W-:Y:S02]  /*41e0*/  WARPGROUP.DEPBAR.LE gsb0, 0x0 ;  /* 0x00008000000079c5 */ /* 0x000fe40000010000 */
[----:B------:R-:W-:-:S07]  /*41f0*/  WARPGROUP.ARRIVE ;  /* 0x00000000000079c5 */ /* 0x000fce0000000000 */
[----:B------:R-:W-:Y:S01]  /*4200*/  QGMMA.64x128x32.F32.E4M3.E4M3 R24, gdesc[UR4], R24, gsb0 ;  /* 0x01e00000041879f3 */ /* 0x000fe20008000818 */
        /* <DEDUP_REMOVED lines=16> */
[----:B------:R-:W-:-:S04]  /*4310*/  UIADD3 UR10, UR37, 0x1, URZ ;  /* 0x00000001250a7890 */ /* 0x000fc8000fffe03f */
[----:B------:R-:W-:-:S04]  /*4320*/  UISETP.NE.AND UP0, UPT, UR10, 0x4, UPT ;  /* 0x000000040a00788c */ /* 0x000fc8000bf05270 */
[----:B------:R-:W-:Y:S01]  /*4330*/  USEL UR10, UR10, URZ, UP0 ;  /* 0x0000003f0a0a7287 */ /* 0x000fe20008000000 */
[----:B------:R-:W-:Y:S02]  /*4340*/  WARPGROUP.DEPBAR.LE gsb0, 0x0 ;  /* 0x00008000000079c5 */ /* 0x000fe40000010000 */
[----:B------:R-:W-:-:S06]  /*4350*/  WARPGROUP.ARRIVE ;  /* 0x00000000000079c5 */ /* 0x000fcc0000000000 */
[----:B------:R-:W-:Y:S01]  /*4360*/  QGMMA.64x128x32.F32.E4M3.E4M3 R88, gdesc[UR4], R88, gsb0 ;  /* 0x01e00000045879f3 */ /* 0x000fe20008000858 */
[----:B------:R-:W-:Y:S01]  /*4370*/  UIADD3 UR4, UR9, 0x406, URZ ;  /* 0x0000040609047890 */ /* 0x000fe2000fffe03f */
[----:B------:R-:W-:Y:S02]  /*4380*/  UMOV UR5, 0x40000040 ;  /* 0x4000004000057882 */ /* 0x000fe40000000000 */
[----:B------:R-:W-:Y:S01]  /*4390*/  UMOV UR9, 0x1 ;  /* 0x0000000100097882 */ /* 0x000fe20000000000 */
[----:B------:R-:W-:Y:S02]  /*43a0*/  WARPGROUP.DEPBAR.LE gsb0, 0x0 ;  /* 0x00008000000079c5 */ /* 0x000fe40000010000 */
[----:B------:R-:W-:-:S06]  /*43b0*/  WARPGROUP.ARRIVE ;  /* 0x00000000000079c5 */ /* 0x000fcc0000000000 */
[----:B------:R-:W-:Y:S01]  /*43c0*/  QGMMA.64x128x32.F32.E4M3.E4M3 R24, gdesc[UR4], R24, gsb0 ;  /* 0x01e00000041879f3 */ /* 0x000fe20008000818 */
[----:B------:R-:W-:-:S04]  /*43d0*/  USEL UR4, URZ, 0x1, UP0 ;  /* 0x000000013f047887 */ /* 0x000fc80008000000 */
[----:B------:R-:W-:-:S06]  /*43e0*/  ULOP3.LUT UR4, UR38, UR4, URZ, 0x3c, !UPT ;  /* 0x0000000426047292 */ /* 0x000fcc000f8e3c3f */
[----:B------:R-:W-:Y:S01]  /*43f0*/  IMAD.U32 R4, RZ, RZ, UR4 ;  /* 0x00000004ff047e24 */ /* 0x000fe2000f8e00ff */
[----:B------:R-:W-:-:S06]  /*4400*/  WARPGROUP.DEPBAR.LE gsb0, 0x0 ;  /* 0x00008000000079c5 */ /* 0x000fcc0000010000 */
.L_x_33:
[----:B-12---:R-:W-:-:S05]  /*4410*/  VIMNMX R2, R5, 0x1, PT ;  /* 0x0000000105027848 */ /* 0x006fca0003fe0100 */
[----:B------:R-:W-:-:S05]  /*4420*/  IMAD.IADD R6, R5, 0x1, -R2 ;  /* 0x0000000105067824 */ /* 0x000fca00078e0a02 */
[----:B------:R-:W-:-:S13]  /*4430*/  ISETP.GE.AND P0, PT, R6, 0x1, PT ;  /* 0x000000010600780c */ /* 0x000fda0003f06270 */
[----:B------:R-:W-:Y:S05]  /*4440*/  @!P0 BRA `(.L_x_38) ;  /* 0x0000000400708947 */ /* 0x000fea0003800000 */
[----:B------:R-:W-:Y:S02]  /*4450*/  IMAD.MOV.U32 R2, RZ, RZ, R6 ;  /* 0x000000ffff027224 */ /* 0x000fe400078e0006 */
[----:B------:R-:W-:-:S07]  /*4460*/  IMAD.U32 R3, RZ, RZ, UR37 ;  /* 0x00000025ff037e24 */ /* 0x000fce000f8e00ff */
.L_x_45:
[----:B------:R-:W-:-:S06]  /*4470*/  UISETP.NE.AND UP0, UPT, UR51, 0x3, UPT ;  /* 0x000000033300788c */ /* 0x000fcc000bf05270 */
[----:B------:R-:W-:-:S13]  /*4480*/  PLOP3.LUT P1, PT, PT, PT, UP0, 0x80, 0x0 ;  /* 0x000000000000781c */ /* 0x000fda0003f2f008 */
[----:B------:R-:W-:Y:S05]  /*4490*/  @!P1 BRA `(.L_x_39) ;  /* 0x0000000000049947 */ /* 0x000fea0003800000 */
[----:B------:R-:W-:Y:S01]  /*44a0*/  BPT.TRAP 0x1 ;  /* 0x000000040000795c */ /* 0x000fe20000300000 */
.L_x_39:
[----:B------:R-:W-:Y:S01]  /*44b0*/  ULEA UR4, UR10, UR47, 0x3 ;  /* 0x0000002f0a047291 */ /* 0x000fe2000f8e183f */
[----:B------:R-:W-:-:S08]  /*44c0*/  SHF.L.U32 R5, R4, 0x1f, RZ ;  /* 0x0000001f04057819 */ /* 0x000fd000000006ff */
[----:B------:R1:W2:Y:S01]  /*44d0*/  SYNCS.PHASECHK.TRANS64.TRYWAIT P0, [UR4+0x38480], R5 ;  /* 0x03848005ff0075a7 */ /* 0x0002a20008000144 */
[----:B------:R-:W-:Y:S05]  /*44e0*/  @!P1 BRA `(.L_x_40) ;  /* 0x0000000000049947 */ /* 0x000fea0003800000 */
[----:B------:R-:W-:Y:S01]  /*44f0*/  BPT.TRAP 0x1 ;  /* 0x000000040000795c */ /* 0x000fe20000300000 */
.L_x_40:
[----:B--2---:R-:W-:Y:S05]  /*4500*/  @P0 BRA `(.L_x_41) ;  /* 0x0000000000080947 */ /* 0x004fea0003800000 */
[----:B------:R-:W2:Y:S02]  /*4510*/  SYNCS.PHASECHK.TRANS64.TRYWAIT P0, [UR4+0x38480], R5 ;  /* 0x03848005ff0075a7 */ /* 0x000ea40008000144 */
[----:B--2---:R-:W-:Y:S05]  /*4520*/  @!P0 BRA `(.L_x_42) ;  /* 0x000000a000b48947 */ /* 0x004fea0003800000 */
.L_x_41:
[----:B------:R-:W-:Y:S01]  /*4530*/  UIADD3 UR4, UR47, 0x20000, URZ ;  /* 0x000200002f047890 */ /* 0x000fe2000fffe03f */
[----:B------:R-:W-:Y:S01]  /*4540*/  WARPGROUP.ARRIVE ;  /* 0x00000000000079c5 */ /* 0x000fe20000000000 */
[----:B------:R-:W-:Y:S02]  /*4550*/  ULOP3.LUT UR11, UR8, 0x10000, URZ, 0xfc, !UPT ;  /* 0x00010000080b7892 */ /* 0x000fe4000f8efc3f */
[----:B------:R-:W-:Y:S02]  /*4560*/  USHF.R.U32.HI UR4, URZ, 0x4, UR4 ;  /* 0x000000043f047899 */ /* 0x000fe40008011604 */
[----:B------:R-:W-:Y:S02]  /*4570*/  UISETP.NE.U32.AND UP0, UPT, UR9, URZ, UPT ;  /* 0x0000003f0900728c */ /* 0x000fe4000bf05070 */
[----:B------:R-:W-:Y:S02]  /*4580*/  ULOP3.LUT UR4, UR4, 0x3fff, URZ, 0xc0, !UPT ;  /* 0x00003fff04047892 */ /* 0x000fe4000f8ec03f */
[----:B------:R-:W-:-:S02]  /*4590*/  ULEA UR11, UR10, UR11, 0xb ;  /* 0x0000000b0a0b7291 */ /* 0x000fc4000f8e583f */
[----:B------:R-:W-:Y:S01]  /*45a0*/  ULOP3.LUT UR4, UR4, 0x10000, URZ, 0xfc, !UPT ;  /* 0x0001000004047892 */ /* 0x000fe2000f8efc3f */
[----:B------:R-:W-:Y:S01]  /*45b0*/  UMOV UR5, 0x40000040 ;  /* 0x4000004000057882 */ /* 0x000fe20000000000 */
[----:B------:R-:W-:Y:S02]  /*45c0*/  UMOV UR7, 0x40000040 ;  /* 0x4000004000077882 */ /* 0x000fe40000000000 */
[----:B------:R-:W-:-:S03]  /*45d0*/  ULEA UR12, UR10, UR4, 0xa ;  /* 0x000000040a0c7291 */ /* 0x000fc6000f8e503f */
[----:B------:R-:W-:-:S04]  /*45e0*/  UMOV UR4, UR11 ;  /* 0x0000000b00047c82 */ /* 0x000fc80008000000 */
[----:B------:R-:W-:Y:S02]  /*45f0*/  UMOV UR6, UR12 ;  /* 0x0000000c00067c82 */ /* 0x000fe40008000000 */
[----:B------:R-:W-:Y:S01]  /*4600*/  QGMMA.64x128x32.F32.E4M3.E4M3 R88, gdesc[UR4], R88, UP0, gsb0 ;  /* 0x01e00000045879f3 */ /* 0x000fe2000b800858 */
[----:B------:R-:W-:Y:S01]  /*4610*/  UIADD3 UR4, UR11, 0x400, URZ ;  /* 0x000004000b047890 */ /* 0x000fe2000fffe03f */
[----:B------:R-:W-:Y:S01]  /*4620*/  UMOV UR5, 0x40000040 ;  /* 0x4000004000057882 */ /* 0x000fe20000000000 */
[----:B------:R-:W-:Y:S02]  /*4630*/  WARPGROUP.DEPBAR.LE gsb0, 0x0 ;  /* 0x00008000000079c5 */ /* 0x000fe40000010000 */
[----:B------:R-:W-:-:S07]  /*4640*/  WARPGROUP.ARRIVE ;  /* 0x00000000000079c5 */ /* 0x000fce0000000000 */
[----:B------:R-:W-:Y:S01]  /*4650*/  QGMMA.64x128x32.F32.E4M3.E4M3 R24, gdesc[UR4], R24, UP0, gsb0 ;  /* 0x01e00000041879f3 */ /* 0x000fe2000b800818 */
[----:B------:R-:W-:Y:S02]  /*4660*/  UIADD3 UR4, UR11, 0x2, URZ ;  /* 0x000000020b047890 */ /* 0x000fe4000fffe03f */
[----:B------:R-:W-:Y:S01]  /*4670*/  UIADD3 UR6, UR12, 0x2, URZ ;  /* 0x000000020c067890 */ /* 0x000fe2000fffe03f */
[----:B------:R-:W-:Y:S01]  /*4680*/  UMOV UR5, 0x40000040 ;  /* 0x4000004000057882 */ /* 0x000fe20000000000 */
[----:B------:R-:W-:Y:S01]  /*4690*/  UMOV UR7, 0x40000040 ;  /* 0x4000004000077882 */ /* 0x000fe20000000000 */
[----:B------:R-:W-:Y:S02]  /*46a0*/  WARPGROUP.DEPBAR.LE gsb0, 0x0 ;  /* 0x00008000000079c5 */ /* 0x000fe40000010000 */
[----:B------:R-:W-:-:S06]  /*46b0*/  WARPGROUP.ARRIVE ;  /* 0x00000000000079c5 */ /* 0x000fcc0000000000 */
        /* <DEDUP_REMOVED lines=29> */
[----:B------:R-:W-:Y:S03]  /*4890*/  QGMMA.64x128x32.F32.E4M3.E4M3 R24, gdesc[UR4], R24, UP0, gsb0 ;  /* 0x01e00000041879f3 */ /* 0x000fe6000b800818 */
[----:B------:R-:W-:Y:S02]  /*48a0*/  WARPGROUP.DEPBAR.LE gsb0, 0x0 ;  /* 0x00008000000079c5 */ /* 0x000fe40000010000 */
[----:B------:R-:W-:Y:S05]  /*48b0*/  @!P1 BRA `(.L_x_43) ;  /* 0x0000000000049947 */ /* 0x000fea0003800000 */
[----:B------:R-:W-:Y:S01]  /*48c0*/  BPT.TRAP 0x1 ;  /* 0x000000040000795c */ /* 0x000fe20000300000 */
.L_x_43:
[----:B------:R-:W-:Y:S01]  /*48d0*/  ISETP.NE.AND P0, PT, R23, RZ, PT ;  /* 0x000000ff1700720c */ /* 0x000fe20003f05270 */
[----:B------:R-:W-:-:S12]  /*48e0*/  UISETP.GT.U32.AND UP0, UPT, UR53, 0x1, UPT ;  /* 0x000000013500788c */ /* 0x000fd8000bf04070 */
[----:B-12---:R-:W-:-:S05]  /*48f0*/  @P0 LEA R5, R3, UR47, 0x3 ;  /* 0x0000002f03050c11 */ /* 0x006fca000f8e18ff */
[----:B------:R-:W-:-:S05]  /*4900*/  @P0 VIADD R5, R5, 0x384a0 ;  /* 0x000384a005050836 */ /* 0x000fca0000000000 */
[----:B------:R-:W-:-:S04]  /*4910*/  @P0 PRMT R5, R22, 0x654, R5 ;  /* 0x0000065416050816 */ /* 0x000fc80000000005 */
[----:B------:R1:W-:Y:S01]  /*4920*/  @P0 SYNCS.ARRIVE.TRANS64.RED.A1T0 RZ, [R5+URZ], RZ ;  /* 0x000000ff05ff09a7 */ /* 0x0003e2000810043f */
[----:B------:R-:W-:-:S13]  /*4930*/  PLOP3.LUT P0, PT, PT, PT, UP0, 0x80, 0x0 ;  /* 0x000000000000781c */ /* 0x000fda0003f0f008 */
[----:B-1----:R-:W-:Y:S05]  /*4940*/  @P0 BRA `(.L_x_44) ;  /* 0x0000000000040947 */ /* 0x002fea0003800000 */
[----:B------:R-:W-:Y:S01]  /*4950*/  BPT.TRAP 0x1 ;  /* 0x000000040000795c */ /* 0x000fe20000300000 */
.L_x_44:
[----:B------:R-:W-:Y:S01]  /*4960*/  UIADD3 UR10, UR10, 0x1, URZ ;  /* 0x000000010a0a7890 */ /* 0x000fe2000fffe03f */
[C---:B------:R-:W-:Y:S01]  /*4970*/  ISETP.GT.AND P1, PT, R2.reuse, 0x1, PT ;  /* 0x000000010200780c */ /* 0x040fe20003f24270 */
[----:B------:R-:W-:Y:S02]  /*4980*/  VIADD R3, R3, 0x1 ;  /* 0x0000000103037836 */ /* 0x000fe40000000000 */
[----:B------:R-:W-:Y:S01]  /*4990*/  UISETP.NE.AND UP0, UPT, UR10, 0x4, UPT ;  /* 0x000000040a00788c */ /* 0x000fe2000bf05270 */
[----:B------:R-:W-:Y:S02]  /*49a0*/  VIADD R2, R2, 0xffffffff ;  /* 0xffffffff02027836 */ /* 0x000fe40000000000 */
[C---:B------:R-:W-:Y:S01]  /*49b0*/  ISETP.NE.AND P0, PT, R3.reuse, 0x4, PT ;  /* 0x000000040300780c */ /* 0x040fe20003f05270 */
[----:B------:R-:W-:Y:S02]  /*49c0*/  USEL UR4, URZ, 0x1, UP0 ;  /* 0x000000013f047887 */ /* 0x000fe40008000000 */
[----:B------:R-:W-:Y:S01]  /*49d0*/  USEL UR10, UR10, URZ, UP0 ;  /* 0x0000003f0a0a7287 */ /* 0x000fe20008000000 */
[----:B------:R-:W-:-:S03]  /*49e0*/  SEL R3, R3, RZ, P0 ;  /* 0x000000ff03037207 */ /* 0x000fc60000000000 */
[----:B------:R-:W-:Y:S01]  /*49f0*/  LOP3.LUT R4, R4, UR4, RZ, 0x3c, !PT ;  /* 0x0000000404047c12 */ /* 0x000fe2000f8e3cff */
[----:B------:R-:W-:Y:S07]  /*4a00*/  @P1 BRA `(.L_x_45) ;  /* 0xfffffff800981947 */ /* 0x000fee000383ffff */
.L_x_38:
[----:B------:R-:W-:-:S13]  /*4a10*/  ISETP.GE.AND P0, PT, R155, 0x1, PT ;  /* 0x000000019b00780c */ /* 0x000fda0003f06270 */
[----:B------:R-:W-:Y:S05]  /*4a20*/  @!P0 BRA `(.L_x_46) ;  /* 0x0000000000408947 */ /* 0x000fea0003800000 */
[----:B------:R-:W-:-:S06]  /*4a30*/  UISETP.NE.AND UP0, UPT, UR51, 0x3, UPT ;  /* 0x000000033300788c */ /* 0x000fcc000bf05270 */
[----:B------:R-:W-:-:S13]  /*4a40*/  PLOP3.LUT P0, PT, PT, PT, UP0, 0x80, 0x0 ;  /* 0x000000000000781c */ /* 0x000fda0003f0f008 */
[----:B------:R-:W-:Y:S05]  /*4a50*/  @!P0 BRA `(.L_x_47) ;  /* 0x0000000000048947 */ /* 0x000fea0003800000 */
[----:B------:R-:W-:Y:S01]  /*4a60*/  BPT.TRAP 0x1 ;  /* 0x000000040000795c */ /* 0x000fe20000300000 */
.L_x_47:
[----:B------:R-:W-:Y:S01]  /*4a70*/  ISETP.NE.AND P0, PT, R23, RZ, PT ;  /* 0x000000ff1700720c */ /* 0x000fe20003f05270 */
[----:B------:R-:W-:Y:S01]  /*4a80*/  UISETP.GT.U32.AND UP0, UPT, UR53, 0x1, UPT ;  /* 0x000000013500788c */ /* 0x000fe2000bf04070 */
[----:B------:R-:W-:-:S11]  /*4a90*/  MOV R3, UR47 ;  /* 0x0000002f00037c02 */ /* 0x000fd60008000f00 */
[----:B------:R-:W-:-:S04]  /*4aa0*/  @P0 VIADD R2, R6, UR37 ;  /* 0x0000002506020c36 */ /* 0x000fc80008000000 */
[----:B------:R-:W-:-:S05]  /*4ab0*/  @P0 IMAD.SHL.U32 R2, R2, 0x8, RZ ;  /* 0x0000000802020824 */ /* 0x000fca00078e00ff */
[----:B------:R-:W-:-:S04]  /*4ac0*/  @P0 LOP3.LUT R2, R2, 0x18, RZ, 0xc0, !PT ;  /* 0x0000001802020812 */ /* 0x000fc800078ec0ff */
[----:B------:R-:W-:-:S04]  /*4ad0*/  @P0 IADD3 R3, R3, 0x384a0, R2 ;  /* 0x000384a003030810 */ /* 0x000fc80007ffe002 */
[----:B------:R-:W-:-:S04]  /*4ae0*/  @P0 PRMT R3, R22, 0x654, R3 ;  /* 0x0000065416030816 */ /* 0x000fc80000000003 */
[----:B------:R1:W-:Y:S01]  /*4af0*/  @P0 SYNCS.ARRIVE.TRANS64.RED.A1T0 RZ, [R3+URZ], RZ ;  /* 0x000000ff03ff09a7 */ /* 0x0003e2000810043f */
[----:B------:R-:W-:-:S13]  /*4b00*/  PLOP3.LUT P0, PT, PT, PT, UP0, 0x80, 0x0 ;  /* 0x000000000000781c */ /* 0x000fda0003f0f008 */
[----:B-1----:R-:W-:Y:S05]  /*4b10*/  @P0 BRA `(.L_x_46) ;  /* 0x0000000000040947 */ /* 0x002fea0003800000 */
[----:B------:R-:W-:Y:S01]  /*4b20*/  BPT.TRAP 0x1 ;  /* 0x000000040000795c */ /* 0x000fe20000300000 */
.L_x_46:
[----:B------:R-:W-:Y:S01]  /*4b30*/  R2UR UR45, R16 ;  /* 0x00000000102d72ca */ /* 0x000fe200000e0000 */
[----:B------:R-:W-:Y:S01]  /*4b40*/  UIADD3 UR4, UR47, 0x30000, URZ ;  /* 0x000300002f047890 */ /* 0x000fe2000fffe03f */
[----:B------:R-:W-:Y:S02]  /*4b50*/  R2UR UR46, R17 ;  /* 0x00000000112e72ca */ /* 0x000fe400000e0000 */
[----:B------:R-:W-:Y:S01]  /*4b60*/  LOP3.LUT P0, RZ, R0, 0xff, RZ, 0xc0, !PT ;  /* 0x000000ff00ff7812 */ /* 0x000fe2000780c0ff */
[----:B------:R-:W-:-:S06]  /*4b70*/  ULOP3.LUT UP0, URZ, UR4, 0x3ff, URZ, 0xc0, !UPT ;  /* 0x000003ff043f7892 */ /* 0x000fcc000f80c03f */
[----:B------:R-:W-:Y:S02]  /*4b80*/  PLOP3.LUT P1, PT, PT, PT, UP0, 0x80, 0x0 ;  /* 0x000000000000781c */ /* 0x000fe40003f2f008 */
[----:B------:R-:W-:Y:S02]  /*4b90*/  USHF.L.U32 UR45, UR45, 0x8, URZ ;  /* 0x000000082d2d7899 */ /* 0x000fe4000800063f */
[----:B------:R-:W-:Y:S02]  /*4ba0*/  USHF.L.U32 UR46, UR46, 0x7, URZ ;  /* 0x000000072e2e7899 */ /* 0x000fe4000800063f */
[----:B------:R-:W-:Y:S10]  /*4bb0*/  @!P0 BRA `(.L_x_48) ;  /* 0x00000000000c8947 */ /* 0x000ff40003800000 */
[----:B------:R-:W-:-:S04]  /*4bc0*/  DEPBAR {5,4,3,2,1,0} ;  /* 0x0000003f0000791a */ /* 0x000fc80000000000 */
[----:B------:R1:W-:Y:S02]  /*4bd0*/  UTMACCTL.IV [UR60] ;  /* 0x000000003c0079b9 */ /* 0x0003e40008000000 */
[----:B-1----:R-:W-:Y:S01]  /*4be0*/  NOP ;  /* 0x0000000000007918 */ /* 0x002fe20000000000 */
.L_x_48:
[----:B------:R-:W-:Y:S05]  /*4bf0*/  @!P1 BRA `(.L_x_49) ;  /* 0x00000000007c9947 */ /* 0x000fea0003800000 */
[----:B------:R-:W-:Y:S01]  /*4c00*/  MOV R2, 0x0 ;  /* 0x0000000000027802 */ /* 0x000fe20000000f00 */
[----:B------:R-:W-:Y:S01]  /*4c10*/  ULDC.64 UR4, c[0x4][0x68] ;  /* 0x01001a0000047ab9 */ /* 0x000fe20000000a00 */
[----:B------:R-:W-:Y:S01]  /*4c20*/  ULDC.64 UR6, c[0x4][0x8] ;  /* 0x0100020000067ab9 */ /* 0x000fe20000000a00 */
[----:B------:R-:W-:Y:S01]  /*4c30*/  IMAD.U32 R4, RZ, RZ, UR4 ;  /* 0x00000004ff047e24 */ /* 0x000fe2000f8e00ff */
[----:B------:R1:W2:Y:S01]  /*4c40*/  LDC.64 R14, c[0x4][R2] ;  /* 0x01000000020e7b82 */ /* 0x0002a20000000a00 */
[----:B------:R-:W-:Y:S01]  /*4c50*/  IMAD.U32 R5, RZ, RZ, UR5 ;  /* 0x00000005ff057e24 */ /* 0x000fe2000f8e00ff */
[----:B------:R-:W-:Y:S01]  /*4c60*/  ULDC.64 UR4, c[0x4][0x70] ;  /* 0x01001c0000047ab9 */ /* 0x000fe20000000a00 */
[----:B------:R-:W-:Y:S02]  /*4c70*/  IMAD.U32 R10, RZ, RZ, UR6 ;  /* 0x00000006ff0a7e24 */ /* 0x000fe4000f8e00ff */
[----:B------:R-:W-:Y:S02]  /*4c80*/  IMAD.U32 R6, RZ, RZ, UR4 ;  /* 0x00000004ff067e24 */ /* 0x000fe4000f8e00ff */
[----:B------:R-:W-:-:S02]  /*4c90*/  IMAD.U32 R7, RZ, RZ, UR5 ;  /* 0x00000005ff077e24 */ /* 0x000fc4000f8e00ff */
[----:B------:R-:W-:Y:S02]  /*4ca0*/  IMAD.U32 R11, RZ, RZ, UR7 ;  /* 0x00000007ff0b7e24 */ /* 0x000fe4000f8e00ff */
[----:B------:R-:W-:Y:S02]  /*4cb0*/  IMAD.MOV.U32 R8, RZ, RZ, 0x70 ;  /* 0x00000070ff087424 */ /* 0x000fe400078e00ff */
[----:B------:R-:W-:Y:S02]  /*4cc0*/  IMAD.MOV.U32 R12, RZ, RZ, 0x1 ;  /* 0x00000001ff0c7424 */ /* 0x000fe400078e00ff */
[----:B-1----:R-:W-:-:S07]  /*4cd0*/  IMAD.MOV.U32 R13, RZ, RZ, RZ ;  /* 0x000000ffff0d7224 */ /* 0x002fce00078e00ff */
[----:B------:R-:W-:-:S07]  /*4ce0*/  LEPC R20, `(.L_x_50) ;  /* 0x000000001014794e */ /* 0x000fce0000000000 */
[----:B--2---:R-:W-:Y:S05]  /*4cf0*/  CALL.ABS.NOINC R14 ;  /* 0x000000000e007343 */ /* 0x004fea0003c00000 */
.L_x_50:
[----:B------:R-:W1:Y:S01]  /*4d00*/  LDC.64 R2, c[0x4][R2] ;  /* 0x0100000002027b82 */ /* 0x000e620000000a00 */
[----:B------:R-:W-:Y:S01]  /*4d10*/  ULDC.64 UR4, c[0x4][0x68] ;  /* 0x01001a0000047ab9 */ /* 0x000fe20000000a00 */
[----:B------:R-:W-:Y:S01]  /*4d20*/  ULDC.64 UR6, c[0x4][0x8] ;  /* 0x0100020000067ab9 */ /* 0x000fe20000000a00 */
[----:B------:R-:W-:Y:S02]  /*4d30*/  IMAD.U32 R4, RZ, RZ, UR4 ;  /* 0x00000004ff047e24 */ /* 0x000fe4000f8e00ff */
[----:B------:R-:W-:Y:S01]  /*4d40*/  IMAD.U32 R5, RZ, RZ, UR5 ;  /* 0x00000005ff057e24 */ /* 0x000fe2000f8e00ff */
[----:B------:R-:W-:Y:S01]  /*4d50*/  ULDC.64 UR4, c[0x4][0x70] ;  /* 0x01001c0000047ab9 */ /* 0x000fe20000000a00 */
[----:B------:R-:W-:Y:S01]  /*4d60*/  IMAD.U32 R10, RZ, RZ, UR6 ;  /* 0x00000006ff0a7e24 */ /* 0x000fe2000f8e00ff */
[----:B------:R-:W-:Y:S01]  /*4d70*/  MOV R7, UR5 ;  /* 0x0000000500077c02 */ /* 0x000fe20008000f00 */
[----:B------:R-:W-:Y:S02]  /*4d80*/  IMAD.U32 R6, RZ, RZ, UR4 ;  /* 0x00000004ff067e24 */ /* 0x000fe4000f8e00ff */
[----:B------:R-:W-:-:S02]  /*4d90*/  IMAD.U32 R11, RZ, RZ, UR7 ;  /* 0x00000007ff0b7e24 */ /* 0x000fc4000f8e00ff */
[----:B------:R-:W-:Y:S02]  /*4da0*/  IMAD.MOV.U32 R8, RZ, RZ, 0x70 ;  /* 0x00000070ff087424 */ /* 0x000fe400078e00ff */
[----:B------:R-:W-:Y:S02]  /*4db0*/  IMAD.MOV.U32 R12, RZ, RZ, 0x1 ;  /* 0x00000001ff0c7424 */ /* 0x000fe400078e00ff */
[----:B------:R-:W-:-:S07]  /*4dc0*/  IMAD.MOV.U32 R13, RZ, RZ, RZ ;  /* 0x000000ffff0d7224 */ /* 0x000fce00078e00ff */
[----:B------:R-:W-:-:S07]  /*4dd0*/  LEPC R20, `(.L_x_49) ;  /* 0x000000001014794e */ /* 0x000fce0000000000 */
[----:B-1----:R-:W-:Y:S05]  /*4de0*/  CALL.ABS.NOINC R2 ;  /* 0x0000000002007343 */ /* 0x002fea0003c00000 */
.L_x_49:
[----:B------:R-:W-:Y:S02]  /*4df0*/  ULDC.64 UR4, c[0x0][0x590] ;  /* 0x0001640000047ab9 */ /* 0x000fe40000000a00 */
[----:B------:R-:W-:-:S04]  /*4e00*/  ISETP.NE.U32.AND P0, PT, RZ, UR4, PT ;  /* 0x00000004ff007c0c */ /* 0x000fc8000bf05070 */
[----:B------:R-:W-:-:S13]  /*4e10*/  ISETP.NE.AND.EX P0, PT, RZ, UR5, PT, P0 ;  /* 0x00000005ff007c0c */ /* 0x000fda000bf05300 */
[----:B------:R-:W-:Y:S05]  /*4e20*/  @!P0 BRA `(.L_x_51) ;  /* 0x0000000000148947 */ /* 0x000fea0003800000 */
[----:B------:R-:W-:-:S04]  /*4e30*/  LEA R2, P0, R18, UR4, 0x3 ;  /* 0x0000000412027c11 */ /* 0x000fc8000f8018ff */
[----:B------:R-:W-:-:S06]  /*4e40*/  LEA.HI.X R3, R18, UR5, R19, 0x3, P0 ;  /* 0x0000000512037c11 */ /* 0x000fcc00080f1c13 */
[----:B------:R-:W2:Y:S04]  /*4e50*/  LDG.E.64 R2, desc[UR58][R2.64] ;  /* 0x0000003a02027981 */ /* 0x000ea8000c1e1b00 */
[----:B--2---:R2:W5:Y:S01]  /*4e60*/  LD.E R0, desc[UR58][R2.64] ;  /* 0x0000003a02007980 */ /* 0x004562000c101900 */
[----:B------:R-:W-:Y:S05]  /*4e70*/  BRA `(.L_x_52) ;  /* 0x0000000000307947 */ /* 0x000fea0003800000 */
.L_x_51:
[----:B------:R-:W-:Y:S02]  /*4e80*/  ULDC.64 UR4, c[0x0][0x588] ;  /* 0x0001620000047ab9 */ /* 0x000fe40000000a00 */
[----:B------:R-:W-:-:S04]  /*4e90*/  ISETP.NE.U32.AND P0, PT, RZ, UR4, PT ;  /* 0x00000004ff007c0c */ /* 0x000fc8000bf05070 */
[----:B------:R-:W-:-:S13]  /*4ea0*/  ISETP.NE.AND.EX P0, PT, RZ, UR5, PT, P0 ;  /* 0x00000005ff007c0c */ /* 0x000fda000bf05300 */
[----:B------:R-:W-:Y:S05]  /*4eb0*/  @!P0 BRA `(.L_x_53) ;  /* 0x0000000000188947 */ /* 0x000fea0003800000 */
[----:B------:R-:W1:Y:S01]  /*4ec0*/  LDC.64 R2, c[0x0][0x588] ;  /* 0x00016200ff027b82 */ /* 0x000e620000000a00 */
[----:B------:R-:W-:Y:S02]  /*4ed0*/  ULDC UR4, c[0x0][0x598] ;  /* 0x0001660000047ab9 */ /* 0x000fe40000000800 */
[----:B------:R-:W-:-:S04]  /*4ee0*/  IMAD R5, R18, UR4, RZ ;  /* 0x0000000412057c24 */ /* 0x000fc8000f8e02ff */
[----:B-1----:R-:W-:-:S05]  /*4ef0*/  IMAD.WIDE R2, R5, 0x4, R2 ;  /* 0x0000000405027825 */ /* 0x002fca00078e0202 */
[----:B------:R1:W5:Y:S01]  /*4f00*/  LDG.E R0, desc[UR58][R2.64] ;  /* 0x0000003a02007981 */ /* 0x000362000c1e1900 */
[----:B------:R-:W-:Y:S05]  /*4f10*/  BRA `(.L_x_52) ;  /* 0x0000000000087947 */ /* 0x000fea0003800000 */
.L_x_53:
[----:B------:R-:W-:Y:S02]  /*4f20*/  ULDC UR4, c[0x0][0x580] ;  /* 0x0001600000047ab9 */ /* 0x000fe40000000800 */
[----:B------:R-:W-:-:S07]  /*4f30*/  IMAD.U32 R0, RZ, RZ, UR4 ;  /* 0x00000004ff007e24 */ /* 0x000fce000f8e00ff */
.L_x_52:
[----:B------:R-:W-:Y:S02]  /*4f40*/  ULDC.64 UR4, c[0x0][0x5b8] ;  /* 0x00016e0000047ab9 */ /* 0x000fe40000000a00 */
[----:B------:R-:W-:-:S04]  /*4f50*/  ISETP.NE.U32.AND P0, PT, RZ, UR4, PT ;  /* 0x00000004ff007c0c */ /* 0x000fc8000bf05070 */
[----:B------:R-:W-:-:S13]  /*4f60*/  ISETP.NE.AND.EX P0, PT, RZ, UR5, PT, P0 ;  /* 0x00000005ff007c0c */ /* 0x000fda000bf05300 */
[----:B------:R-:W-:Y:S05]  /*4f70*/  @!P0 BRA `(.L_x_54) ;  /* 0x0000000000148947 */ /* 0x000fea0003800000 */
[----:B------:R-:W-:-:S04]  /*4f80*/  LEA R4, P0, R18, UR4, 0x3 ;  /* 0x0000000412047c11 */ /* 0x000fc8000f8018ff */
[----:B------:R-:W-:-:S05]  /*4f90*/  LEA.HI.X R5, R18, UR5, R19, 0x3, P0 ;  /* 0x0000000512057c11 */ /* 0x000fca00080f1c13 */
[----:B-12---:R-:W2:Y:S04]  /*4fa0*/  LDG.E.64 R2, desc[UR58][R4.64] ;  /* 0x0000003a04027981 */ /* 0x006ea8000c1e1b00 */
[----:B--2---:R1:W5:Y:S01]  /*4fb0*/  LD.E R2, desc[UR58][R2.64] ;  /* 0x0000003a02027980 */ /* 0x004362000c101900 */
[----:B------:R-:W-:Y:S05]  /*4fc0*/  BRA `(.L_x_55) ;  /* 0x0000000000307947 */ /* 0x000fea0003800000 */
.L_x_54:
[----:B------:R-:W-:Y:S02]  /*4fd0*/  ULDC.64 UR4, c[0x0][0x5b0] ;  /* 0x00016c0000047ab9 */ /* 0x000fe40000000a00 */
[----:B------:R-:W-:-:S04]  /*4fe0*/  ISETP.NE.U32.AND P0, PT, RZ, UR4, PT ;  /* 0x00000004ff007c0c */ /* 0x000fc8000bf05070 */
[----:B------:R-:W-:-:S13]  /*4ff0*/  ISETP.NE.AND.EX P0, PT, RZ, UR5, PT, P0 ;  /* 0x00000005ff007c0c */ /* 0x000fda000bf05300 */
[----:B------:R-:W-:Y:S05]  /*5000*/  @!P0 BRA `(.L_x_56) ;  /* 0x0000000000188947 */ /* 0x000fea0003800000 */
[----:B-12---:R-:W1:Y:S01]  /*5010*/  LDC.64 R2, c[0x0][0x5b0] ;  /* 0x00016c00ff027b82 */ /* 0x006e620000000a00 */
[----:B------:R-:W-:Y:S02]  /*5020*/  ULDC UR4, c[0x0][0x5c0] ;  /* 0x0001700000047ab9 */ /* 0x000fe40000000800 */
[----:B------:R-:W-:-:S04]  /*5030*/  IMAD R5, R18, UR4, RZ ;  /* 0x0000000412057c24 */ /* 0x000fc8000f8e02ff */
[----:B-1----:R-:W-:-:S06]  /*5040*/  IMAD.WIDE R2, R5, 0x4, R2 ;  /* 0x0000000405027825 */ /* 0x002fcc00078e0202 */
[----:B------:R2:W5:Y:S01]  /*5050*/  LDG.E R2, desc[UR58][R2.64] ;  /* 0x0000003a02027981 */ /* 0x000562000c1e1900 */
[----:B------:R-:W-:Y:S05]  /*5060*/  BRA `(.L_x_55) ;  /* 0x0000000000087947 */ /* 0x000fea0003800000 */
.L_x_56:
[----:B------:R-:W-:Y:S02]  /*5070*/  ULDC UR4, c[0x0][0x5a8] ;  /* 0x00016a0000047ab9 */ /* 0x000fe40000000800 */
[----:B-12---:R-:W-:-:S07]  /*5080*/  IMAD.U32 R2, RZ, RZ, UR4 ;  /* 0x00000004ff027e24 */ /* 0x006fce000f8e00ff */
.L_x_55:
[----:B------:R-:W-:Y:S01]  /*5090*/  ISETP.GT.U32.AND P0, PT, R154, 0x3e, PT ;  /* 0x0000003e9a00780c */ /* 0x000fe20003f04070 */
[----:B------:R-:W-:Y:S01]  /*50a0*/  BSSY B0, `(.L_x_57) ;  /* 0x0000007000007945 */ /* 0x000fe20003800000 */
[----:B------:R-:W-:-:S11]  /*50b0*/  PRMT R8, RZ, 0x7610, R8 ;  /* 0x00007610ff087816 */ /* 0x000fd60000000008 */
[----:B------:R-:W-:Y:S05]  /*50c0*/  @P0 BRA `(.L_x_58) ;  /* 0x0000000000100947 */ /* 0x000fea0003800000 */
[----:B------:R-:W-:-:S03]  /*50d0*/  UMOV UR4, 0xffffffff ;  /* 0xffffffff00047882 */ /* 0x000fc60000000000 */
[----:B------:R-:W-:Y:S05]  /*50e0*/  BRA.DIV UR4, `(.L_x_59) ;  /* 0x0000009604dc7947 */ /* 0x000fea000b800000 */
[----:B------:R-:W-:-:S13]  /*50f0*/  ELECT P6, URZ, PT ;  /* 0x00000000003f782f */ /* 0x000fda00038c0000 */
.L_x_268:
[----:B------:R-:W-:-:S07]  /*5100*/  SEL R8, RZ, 0x1, !P6 ;  /* 0x00000001ff087807 */ /* 0x000fce0007000000 */
.L_x_58:
[----:B------:R-:W-:Y:S05]  /*5110*/  BSYNC B0 ;  /* 0x0000000000007941 */ /* 0x000fea0003800000 */
.L_x_57:
[----:B-12---:R-:W-:-:S05]  /*5120*/  IMAD.U32 R3, RZ, RZ, UR48 ;  /* 0x00000030ff037e24 */ /* 0x006fca000f8e00ff */
[----:B------:R-:W-:-:S13]  /*5130*/  ISETP.NE.AND P1, PT, R3, 0x3, PT ;  /* 0x000000030300780c */ /* 0x000fda0003f25270 */
[----:B------:R-:W-:Y:S05]  /*5140*/  @!P1 BRA `(.L_x_60) ;  /* 0x0000000000049947 */ /* 0x000fea0003800000 */
[----:B------:R-:W-:Y:S01]  /*5150*/  BPT.TRAP 0x1 ;  /* 0x000000040000795c */ /* 0x000fe20000300000 */
.L_x_60:
[----:B------:R-:W-:Y:S01]  /*5160*/  SHF.L.U32 R3, RZ, 0x1f, RZ ;  /* 0x0000001fff037819 */ /* 0x000fe200000006ff */
[----:B------:R-:W-:Y:S01]  /*5170*/  IMAD.MOV.U32 R4, RZ, RZ, RZ ;  /* 0x000000ffff047224 */ /* 0x000fe200078e00ff */
[----:B-----5:R-:W-:Y:S02]  /*5180*/  FSETP.NEU.AND P0, PT, R0, RZ, PT ;  /* 0x000000ff0000720b */ /* 0x020fe40003f0d000 */
[----:B------:R-:W1:Y:S11]  /*5190*/  SYNCS.PHASECHK.TRANS64.TRYWAIT P2, [UR47+0x384c0], R3 ;  /* 0x0384c003ff0075a7 */ /* 0x000e76000804016f */
[----:B------:R-:W-:Y:S01]  /*51a0*/  @P0 LEA R12, R153, UR47, 0x1 ;  /* 0x0000002f990c0c11 */ /* 0x000fe2000f8e08ff */
[----:B-1----:R-:W-:Y:S06]  /*51b0*/  @!P2 BRA `(.L_x_61) ;  /* 0x0000009400c0a947 */ /* 0x002fec0003800000 */
.L_x_269:
[----:B------:R-:W-:Y:S05]  /*51c0*/  @P0 WARPSYNC.ALL ;  /* 0x0000000000000948 */ /* 0x000fea0003800000 */
[----:B-1----:R-:W1:Y:S01]  /*51d0*/  @P0 LDSM.16.MT88.4 R4, [R12+0x30000] ;  /* 0x030000000c04083b */ /* 0x002e620000004200 */
[----:B------:R-:W-:Y:S01]  /*51e0*/  PRMT R8, R8, 0x9910, RZ ;  /* 0x0000991008087816 */ /* 0x000fe200000000ff */
[----:B------:R-:W-:Y:S01]  /*51f0*/  BSSY B0, `(.L_x_62) ;  /* 0x000000d000007945 */ /* 0x000fe20003800000 */
[-C--:B------:R-:W-:Y:S01]  /*5200*/  FMUL R88, R88, R2.reuse ;  /* 0x0000000258587220 */ /* 0x080fe20000400000 */
[-C--:B------:R-:W-:Y:S01]  /*5210*/  FMUL R14, R89, R2.reuse ;  /* 0x00000002590e7220 */ /* 0x080fe20000400000 */
[----:B------:R-:W-:Y:S01]  /*5220*/  ISETP.NE.AND P2, PT, R8, RZ, PT ;  /* 0x000000ff0800720c */ /* 0x000fe20003f45270 */
[----:B------:R-:W-:Y:S01]  /*5230*/  FMUL R90, R90, R2 ;  /* 0x000000025a5a7220 */ /* 0x000fe20000400000 */
[----:B------:R2:W3:Y:S01]  /*5240*/  @P0 LDSM.16.MT88.4 R8, [R12+0x30800] ;  /* 0x030800000c08083b */ /* 0x0004e20000004200 */
[----:B-1----:R-:W-:-:S02]  /*5250*/  HADD2.F32 R13, -RZ, R4.H0_H0 ;  /* 0x20000004ff0d7230 */ /* 0x002fc40000004100 */
[----:B------:R-:W-:Y:S01]  /*5260*/  HADD2.F32 R15, -RZ, R4.H1_H1 ;  /* 0x30000004ff0f7230 */ /* 0x000fe20000004100 */
[----:B--2---:R-:W-:Y:S07]  /*5270*/  @P0 BRA `(.L_x_63) ;  /* 0x0000000000100947 */ /* 0x004fee0003800000 */
[----:B------:R-:W-:Y:S01]  /*5280*/  IMAD.MOV.U32 R5, RZ, RZ, RZ ;  /* 0x000000ffff057224 */ /* 0x000fe200078e00ff */
[----:B------:R-:W-:Y:S02]  /*5290*/  CS2R R6, SRZ ;  /* 0x0000000000067805 */ /* 0x000fe4000001ff00 */
[----:B---3--:R-:W-:Y:S02]  /*52a0*/  CS2R R8, SRZ ;  /* 0x0000000000087805 */ /* 0x008fe4000001ff00 */
[----:B------:R-:W-:-:S07]  /*52b0*/  CS2R R10, SRZ ;  /* 0x00000000000a7805 */ /* 0x000fce000001ff00 */
.L_x_63:
[----:B------:R-:W-:Y:S05]  /*52c0*/  BSYNC B0 ;  /* 0x0000000000007941 */ /* 0x000fea0003800000 */
.L_x_62:
[--C-:B------:R-:W-:Y:S02]  /*52d0*/  HADD2.F32 R17, -RZ, R5.reuse.H0_H0 ;  /* 0x20000005ff117230 */ /* 0x100fe40000004100 */
[----:B------:R-:W-:Y:S01]  /*52e0*/  FMUL R16, R91, R2 ;  /* 0x000000025b107220 */ /* 0x000fe20000400000 */
[----:B------:R-:W-:Y:S02]  /*52f0*/  HADD2.F32 R19, -RZ, R5.H1_H1 ;  /* 0x30000005ff137230 */ /* 0x000fe40000004100 */
[-C--:B------:R-:W-:Y:S01]  /*5300*/  FFMA R12, R13, R0.reuse, R88 ;  /* 0x000000000d0c7223 */ /* 0x080fe20000000058 */
[-C--:B------:R-:W-:Y:S01]  /*5310*/  FFMA R21, R15, R0.reuse, R14 ;  /* 0x000000000f157223 */ /* 0x080fe2000000000e */
[-C--:B------:R-:W-:Y:S01]  /*5320*/  FFMA R90, R17, R0.reuse, R90 ;  /* 0x00000000115a7223 */ /* 0x080fe2000000005a */
[--C-:B------:R-:W-:Y:S02]  /*5330*/  HADD2.F32 R13, -RZ, R6.reuse.H0_H0 ;  /* 0x20000006ff0d7230 */ /* 0x100fe40000004100 */
[----:B------:R-:W-:Y:S01]  /*5340*/  FFMA R89, R19, R0, R16 ;  /* 0x0000000013597223 */ /* 0x000fe20000000010 */
[----:B------:R-:W-:-:S02]  /*5350*/  HADD2.F32 R15, -RZ, R6.H1_H1 ;  /* 0x30000006ff0f7230 */ /* 0x000fc40000004100 */
[-C--:B------:R-:W-:Y:S01]  /*5360*/  FMUL R92, R92, R2.reuse ;  /* 0x000000025c5c7220 */ /* 0x080fe20000400000 */
[-C--:B------:R-:W-:Y:S01]  /*5370*/  FMUL R16, R93, R2.reuse ;  /* 0x000000025d107220 */ /* 0x080fe20000400000 */
[--C-:B------:R-:W-:Y:S02]  /*5380*/  HADD2.F32 R17, -RZ, R7.reuse.H0_H0 ;  /* 0x20000007ff117230 */ /* 0x100fe40000004100 */
[-C--:B------:R-:W-:Y:S01]  /*5390*/  FMUL R94, R94, R2.reuse ;  /* 0x000000025e5e7220 */ /* 0x080fe20000400000 */
[----:B------:R-:W-:Y:S02]  /*53a0*/  HADD2.F32 R19, -RZ, R7.H1_H1 ;  /* 0x30000007ff137230 */ /* 0x000fe40000004100 */
[----:B------:R-:W-:Y:S01]  /*53b0*/  FMUL R18, R95, R2 ;  /* 0x000000025f127220 */ /* 0x000fe20000400000 */
[-C--:B------:R-:W-:Y:S01]  /*53c0*/  FFMA R14, R13, R0.reuse, R92 ;  /* 0x000000000d0e7223 */ /* 0x080fe2000000005c */
[-C--:B------:R-:W-:Y:S01]  /*53d0*/  FFMA R91, R15, R0.reuse, R16 ;  /* 0x000000000f5b7223 */ /* 0x080fe20000000010 */
[-C--:B------:R-:W-:Y:S01]  /*53e0*/  FFMA R94, R17, R0.reuse, R94 ;  /* 0x00000000115e7223 */ /* 0x080fe2000000005e */
[----:B------:R-:W-:Y:S01]  /*53f0*/  FFMA R93, R19, R0, R18 ;  /* 0x00000000135d7223 */ /* 0x000fe20000000012 */
[----:B---3--:R-:W-:-:S02]  /*5400*/  HADD2.F32 R13, -RZ, R8.H0_H0 ;  /* 0x20000008ff0d7230 */ /* 0x008fc40000004100 */
[-C--:B------:R-:W-:Y:S01]  /*5410*/  FMUL R96, R96, R2.reuse ;  /* 0x0000000260607220 */ /* 0x080fe20000400000 */
[----:B------:R-:W-:Y:S02]  /*5420*/  HADD2.F32 R15, -RZ, R8.H1_H1 ;  /* 0x30000008ff0f7230 */ /* 0x000fe40000004100 */
        /* <DEDUP_REMOVED lines=9> */
[----:B------:R-:W-:-:S02]  /*54c0*/  HADD2.F32 R13, -RZ, R10.H0_H0 ;  /* 0x2000000aff0d7230 */ /* 0x000fc40000004100 */
        /* <DEDUP_REMOVED lines=11> */
[----:B------:R-:W-:Y:S01]  /*5580*/  F2FP.F16.F32.PACK_AB R97, R97, R98 ;  /* 0x000000626161723e */ /* 0x000fe200000000ff */
[----:B------:R-:W-:Y:S05]  /*5590*/  WARPSYNC.ALL ;  /* 0x0000000000007948 */ /* 0x000fea0003800000 */
[----:B------:R-:W-:Y:S01]  /*55a0*/  F2FP.F16.F32.PACK_AB R12, R21, R12 ;  /* 0x0000000c150c723e */ /* 0x000fe200000000ff */
[----:B------:R-:W-:Y:S01]  /*55b0*/  BSSY B0, `(.L_x_64) ;  /* 0x000001a000007945 */ /* 0x000fe20003800000 */
[----:B------:R-:W-:-:S02]  /*55c0*/  F2FP.F16.F32.PACK_AB R13, R89, R90 ;  /* 0x0000005a590d723e */ /* 0x000fc400000000ff */
[----:B------:R-:W-:Y:S02]  /*55d0*/  F2FP.F16.F32.PACK_AB R14, R91, R14 ;  /* 0x0000000e5b0e723e */ /* 0x000fe400000000ff */
[----:B------:R-:W-:Y:S02]  /*55e0*/  F2FP.F16.F32.PACK_AB R15, R93, R94 ;  /* 0x0000005e5d0f723e */ /* 0x000fe400000000ff */
[----:B------:R-:W-:Y:S02]  /*55f0*/  F2FP.F16.F32.PACK_AB R98, R99, R100 ;  /* 0x000000646362723e */ /* 0x000fe400000000ff */
[----:B------:R-:W-:Y:S02]  /*5600*/  LEA R16, R153, UR47, 0x1 ;  /* 0x0000002f99107c11 */ /* 0x000fe4000f8e08ff */
[----:B------:R-:W-:Y:S02]  /*5610*/  F2FP.F16.F32.PACK_AB R96, R95, R96 ;  /* 0x000000605f60723e */ /* 0x000fe400000000ff */
[----:B------:R-:W-:Y:S01]  /*5620*/  F2FP.F16.F32.PACK_AB R99, R18, R17 ;  /* 0x000000111263723e */ /* 0x000fe200000000ff */
[----:B------:R1:W-:Y:S04]  /*5630*/  STSM.16.MT88.4 [R16+0x30000], R12 ;  /* 0x0300000c10007844 */ /* 0x0003e80000004200 */
[----:B------:R1:W-:Y:S01]  /*5640*/  STSM.16.MT88.4 [R16+0x30800], R96 ;  /* 0x0308006010007844 */ /* 0x0003e20000004200 */
[----:B------:R-:W-:Y:S01]  /*5650*/  @!PT LDS RZ, [RZ] ;  /* 0x00000000fffff984 */ /* 0x000fe20000000800 */
[----:B------:R-:W-:Y:S01]  /*5660*/  @!PT LDS RZ, [RZ] ;  /* 0x00000000fffff984 */ /* 0x000fe20000000800 */
[----:B------:R-:W-:Y:S01]  /*5670*/  @!PT LDS RZ, [RZ] ;  /* 0x00000000fffff984 */ /* 0x000fe20000000800 */
[----:B------:R-:W-:Y:S01]  /*5680*/  @!PT LDS RZ, [RZ] ;  /* 0x00000000fffff984 */ /* 0x000fe20000000800 */
[----:B------:R2:W-:Y:S06]  /*5690*/  MEMBAR.ALL.CTA ;  /* 0x0000000000007992 */ /* 0x0005ec0000008000 */
[----:B--2---:R-:W2:Y:S02]  /*56a0*/  FENCE.VIEW.ASYNC.S ;  /* 0x00000000000073c6 */ /* 0x004ea40000000000 */
[----:B--2---:R-:W-:Y:S06]  /*56b0*/  BAR.SYNC.DEFER_BLOCKING 0x1, 0x100 ;  /* 0x0044000000007b1d */ /* 0x004fec0000010000 */
[----:B------:R-:W-:Y:S05]  /*56c0*/  @!P2 BRA `(.L_x_65) ;  /* 0x000000000020a947 */ /* 0x000fea0003800000 */
[----:B------:R-:W-:Y:S02]  /*56d0*/  UIADD3 UR44, UR47, 0x30000, URZ ;  /* 0x000300002f2c7890 */ /* 0x000fe4000fffe03f */
[----:B------:R-:W-:Y:S02]  /*56e0*/  UIADD3 UR5, UR45, 0x40, URZ ;  /* 0x000000402d057890 */ /* 0x000fe4000fffe03f */
[----:B------:R-:W-:Y:S01]  /*56f0*/  UIADD3 UR4, UR47, 0x31000, URZ ;  /* 0x000310002f047890 */ /* 0x000fe2000fffe03f */
[----:B------:R-:W-:-:S04]  /*5700*/  UMOV UR6, UR46 ;  /* 0x0000002e00067c82 */ /* 0x000fc80008000000 */
[----:B------:R2:W-:Y:S04]  /*5710*/  UTMASTG.2D [UR44], [UR60] ;  /* 0x0000002c3c0073b5 */ /* 0x0005e80008008000 */
[----:B------:R2:W-:Y:S01]  /*5720*/  UTMASTG.2D [UR4], [UR60] ;  /* 0x000000043c0073b5 */ /* 0x0005e20008008000 */
[----:B------:R0:W-:Y:S01]  /*5730*/  UTMACMDFLUSH ;  /* 0x00000000000079b7 */ /* 0x0001e20000000000 */
[----:B--2---:R-:W-:-:S04]  /*5740*/  DEPBAR.LE SB0, 0x1 ;  /* 0x000080400000791a */ /* 0x004fc80000000000 */
.L_x_65:
[----:B------:R-:W-:Y:S05]  /*5750*/  BSYNC B0 ;  /* 0x0000000000007941 */ /* 0x000fea0003800000 */
.L_x_64:
[----:B------:R-:W-:Y:S01]  /*5760*/  BAR.SYNC.DEFER_BLOCKING 0x1, 0x100 ;  /* 0x0044000000007b1d */ /* 0x000fe20000010000 */
[----:B------:R-:W-:-:S13]  /*5770*/  ISETP.NE.AND P3, PT, RZ, UR36, PT ;  /* 0x00000024ff007c0c */ /* 0x000fda000bf65270 */
[----:B------:R-:W-:Y:S05]  /*5780*/  @!P3 BRA `(.L_x_66) ;  /* 0x000000000024b947 */ /* 0x000fea0003800000 */
[----:B------:R-:W-:Y:S05]  /*5790*/  @!P1 BRA `(.L_x_67) ;  /* 0x0000000000049947 */ /* 0x000fea0003800000 */
[----:B------:R-:W-:Y:S01]  /*57a0*/  BPT.TRAP 0x1 ;  /* 0x000000040000795c */ /* 0x000fe20000300000 */
.L_x_67:
[----:B------:R-:W-:Y:S02]  /*57b0*/  ULEA UR4, UR56, UR47, 0x3 ;  /* 0x0000002f38047291 */ /* 0x000fe4000f8e183f */
[----:B------:R-:W-:Y:S02]  /*57c0*/  UIADD3 UR56, UR56, 0x1, URZ ;  /* 0x0000000138387890 */ /* 0x000fe4000fffe03f */
[----:B------:R-:W-:Y:S02]  /*57d0*/  UIADD3 UR4, UR4, 0x384e0, URZ ;  /* 0x000384e004047890 */ /* 0x000fe4000fffe03f */
[----:B------:R-:W-:Y:S02]  /*57e0*/  UISETP.NE.AND UP0, UPT, UR56, 0x4, UPT ;  /* 0x000000043800788c */ /* 0x000fe4000bf05270 */
[----:B------:R-:W-:Y:S02]  /*57f0*/  UPRMT UR4, UR43, 0x654, UR4 ;  /* 0x000006542b047896 */ /* 0x000fe40008000004 */
[----:B------:R-:W-:-:S07]  /*5800*/  USEL UR56, UR56, URZ, UP0 ;  /* 0x0000003f38387287 */ /* 0x000fce0008000000 */
[----:B------:R-:W-:Y:S05]  /*5810*/  SYNCS.ARRIVE.TRANS64.RED.A1T0 RZ, [UR4], RZ ;  /* 0x000000ffffff79a7 */ /* 0x000fea0008100404 */
.L_x_66:
[----:B------:R-:W-:Y:S05]  /*5820*/  @!P1 BRA `(.L_x_68) ;  /* 0x0000000000049947 */ /* 0x000fea0003800000 */
[----:B------:R-:W-:Y:S01]  /*5830*/  BPT.TRAP 0x1 ;  /* 0x000000040000795c */ /* 0x000fe20000300000 */
.L_x_68:
[----:B------:R-:W2:Y:S02]  /*5840*/  SYNCS.PHASECHK.TRANS64.TRYWAIT P3, [UR47+0x384c8], R3 ;  /* 0x0384c803ff0075a7 */ /* 0x000ea4000806016f */
[----:B--2---:R-:W-:Y:S05]  /*5850*/  @!P3 BRA `(.L_x_69) ;  /* 0x000000900030b947 */ /* 0x004fea0003800000 */
.L_x_270:
[----:B------:R-:W-:Y:S05]  /*5860*/  @P0 WARPSYNC.ALL ;  /* 0x0000000000000948 */ /* 0x000fea0003800000 */
[----:B------:R-:W2:Y:S01]  /*5870*/  @P0 LDSM.16.MT88.4 R4, [R16+0x32000] ;  /* 0x032000001004083b */ /* 0x000ea20000004200 */
[-C--:B-1----:R-:W-:Y:S01]  /*5880*/  FMUL R13, R24, R2.reuse ;  /* 0x00000002180d7220 */ /* 0x082fe20000400000 */
[-C--:B------:R-:W-:Y:S01]  /*5890*/  FMUL R25, R25, R2.reuse ;  /* 0x0000000219197220 */ /* 0x080fe20000400000 */
[-C--:B------:R-:W-:Y:S01]  /*58a0*/  FMUL R15, R26, R2.reuse ;  /* 0x000000021a0f7220 */ /* 0x080fe20000400000 */
[----:B------:R-:W1:Y:S01]  /*58b0*/  @P0 LDSM.16.MT88.4 R8, [R16+0x32800] ;  /* 0x032800001008083b */ /* 0x000e620000004200 */
[-C--:B------:R-:W-:Y:S01]  /*58c0*/  FMUL R27, R27, R2.reuse ;  /* 0x000000021b1b7220 */ /* 0x080fe20000400000 */
        /* <DEDUP_REMOVED lines=8> */
[----:B------:R-:W-:Y:S01]  /*5950*/  FMUL R39, R39, R2 ;  /* 0x0000000227277220 */ /* 0x000fe20000400000 */
[----:B------:R-:W-:Y:S05]  /*5960*/  WARPSYNC.ALL ;  /* 0x0000000000007948 */ /* 0x000fea0003800000 */
[----:B------:R-:W-:Y:S01]  /*5970*/  BSSY B0, `(.L_x_70) ;  /* 0x0000040000007945 */ /* 0x000fe20003800000 */
[----:B--2---:R-:W-:-:S02]  /*5980*/  HADD2.F32 R12, -RZ, R4.H0_H0 ;  /* 0x20000004ff0c7230 */ /* 0x004fc40000004100 */
[----:B------:R-:W-:Y:S02]  /*5990*/  HADD2.F32 R14, -RZ, R4.H1_H1 ;  /* 0x30000004ff0e7230 */ /* 0x000fe40000004100 */
[--C-:B------:R-:W-:Y:S02]  /*59a0*/  HADD2.F32 R18, -RZ, R5.reuse.H0_H0 ;  /* 0x20000005ff127230 */ /* 0x100fe40000004100 */
[-C--:B------:R-:W-:Y:S01]  /*59b0*/  FFMA R13, R12, R0.reuse, R13 ;  /* 0x000000000c0d7223 */ /* 0x080fe2000000000d */
[----:B------:R-:W-:Y:S02]  /*59c0*/  HADD2.F32 R20, -RZ, R5.H1_H1 ;  /* 0x30000005ff147230 */ /* 0x000fe40000004100 */
[-C--:B------:R-:W-:Y:S01]  /*59d0*/  FFMA R12, R14, R0.reuse, R25 ;  /* 0x000000000e0c7223 */ /* 0x080fe20000000019 */
[----:B------:R-:W-:Y:S02]  /*59e0*/  HADD2.F32 R24, -RZ, R7.H0_H0 ;  /* 0x20000007ff187230 */ /* 0x000fe40000004100 */
[----:B------:R-:W-:Y:S01]  /*59f0*/  FFMA R15, R18, R0, R15 ;  /* 0x00000000120f7223 */ /* 0x000fe2000000000f */
[----:B------:R-:W-:-:S02]  /*5a00*/  HADD2.F32 R18, -RZ, R6.H0_H0 ;  /* 0x20000006ff127230 */ /* 0x000fc40000004100 */
[-C--:B------:R-:W-:Y:S01]  /*5a10*/  FFMA R14, R20, R0.reuse, R27 ;  /* 0x00000000140e7223 */ /* 0x080fe2000000001b */
[----:B------:R-:W-:Y:S02]  /*5a20*/  HADD2.F32 R20, -RZ, R6.H1_H1 ;  /* 0x30000006ff147230 */ /* 0x000fe40000004100 */
[-C--:B------:R-:W-:Y:S01]  /*5a30*/  FFMA R19, R24, R0.reuse, R19 ;  /* 0x0000000018137223 */ /* 0x080fe20000000013 */
[----:B------:R-:W-:Y:S02]  /*5a40*/  HADD2.F32 R26, -RZ, R7.H1_H1 ;  /* 0x30000007ff1a7230 */ /* 0x000fe40000004100 */
[-C--:B------:R-:W-:Y:S01]  /*5a50*/  FFMA R17, R18, R0.reuse, R17 ;  /* 0x0000000012117223 */ /* 0x080fe20000000011 */
[----:B-1----:R-:W-:Y:S02]  /*5a60*/  HADD2.F32 R24, -RZ, R8.H0_H0 ;  /* 0x20000008ff187230 */ /* 0x002fe40000004100 */
[----:B------:R-:W-:Y:S01]  /*5a70*/  FFMA R18, R20, R0, R29 ;  /* 0x0000000014127223 */ /* 0x000fe2000000001d */
[----:B------:R-:W-:-:S02]  /*5a80*/  HADD2.F32 R28, -RZ, R9.H0_H0 ;  /* 0x20000009ff1c7230 */ /* 0x000fc40000004100 */
[----:B------:R-:W-:Y:S01]  /*5a90*/  FFMA R20, R26, R0, R31 ;  /* 0x000000001a147223 */ /* 0x000fe2000000001f */
[----:B------:R-:W-:Y:S02]  /*5aa0*/  HADD2.F32 R26, -RZ, R8.H1_H1 ;  /* 0x30000008ff1a7230 */ /* 0x000fe40000004100 */
[----:B------:R-:W-:Y:S01]  /*5ab0*/  FMUL R25, R34, R2 ;  /* 0x0000000222197220 */ /* 0x000fe20000400000 */
[----:B------:R-:W-:Y:S02]  /*5ac0*/  HADD2.F32 R30, -RZ, R9.H1_H1 ;  /* 0x30000009ff1e7230 */ /* 0x000fe40000004100 */
[----:B------:R-:W-:Y:S01]  /*5ad0*/  FFMA R21, R24, R0, R21 ;  /* 0x0000000018157223 */ /* 0x000fe20000000015 */
[----:B------:R-:W-:Y:S01]  /*5ae0*/  FMUL R27, R36, R2 ;  /* 0x00000002241b7220 */ /* 0x000fe20000400000 */
[-C--:B------:R-:W-:Y:S01]  /*5af0*/  FFMA R24, R26, R0.reuse, R33 ;  /* 0x000000001a187223 */ /* 0x080fe20000000021 */
[-C--:B------:R-:W-:Y:S01]  /*5b00*/  FFMA R25, R28, R0.reuse, R25 ;  /* 0x000000001c197223 */ /* 0x080fe20000000019 */
[----:B------:R-:W-:Y:S01]  /*5b10*/  FFMA R26, R30, R0, R35 ;  /* 0x000000001e1a7223 */ /* 0x000fe20000000023 */
[----:B------:R-:W-:-:S02]  /*5b20*/  HADD2.F32 R28, -RZ, R10.H0_H0 ;  /* 0x2000000aff1c7230 */ /* 0x000fc40000004100 */
[----:B------:R-:W-:Y:S01]  /*5b30*/  FMUL R29, R38, R2 ;  /* 0x00000002261d7220 */ /* 0x000fe20000400000 */
[----:B------:R-:W-:Y:S01]  /*5b40*/  HADD2.F32 R30, -RZ, R10.H1_H1 ;  /* 0x3000000aff1e7230 */ /* 0x000fe20000004100 */
[----:B------:R-:W-:Y:S01]  /*5b50*/  F2FP.F16.F32.PACK_AB R12, R12, R13 ;  /* 0x0000000d0c0c723e */ /* 0x000fe200000000ff */
[--C-:B------:R-:W-:Y:S02]  /*5b60*/  HADD2.F32 R32, -RZ, R11.reuse.H0_H0 ;  /* 0x2000000bff207230 */ /* 0x100fe40000004100 */
[-C--:B------:R-:W-:Y:S01]  /*5b70*/  FFMA R27, R28, R0.reuse, R27 ;  /* 0x000000001c1b7223 */ /* 0x080fe2000000001b */
[----:B------:R-:W-:Y:S02]  /*5b80*/  HADD2.F32 R34, -RZ, R11.H1_H1 ;  /* 0x3000000bff227230 */ /* 0x000fe40000004100 */
[-C--:B------:R-:W-:Y:S01]  /*5b90*/  FFMA R28, R30, R0.reuse, R37 ;  /* 0x000000001e1c7223 */ /* 0x080fe20000000025 */
[----:B------:R-:W-:Y:S01]  /*5ba0*/  F2FP.F16.F32.PACK_AB R13, R14, R15 ;  /* 0x0000000f0e0d723e */ /* 0x000fe200000000ff */
[-C--:B------:R-:W-:Y:S01]  /*5bb0*/  FFMA R29, R32, R0.reuse, R29 ;  /* 0x00000000201d7223 */ /* 0x080fe2000000001d */
[----:B------:R-:W-:Y:S01]  /*5bc0*/  F2FP.F16.F32.PACK_AB R25, R26, R25 ;  /* 0x000000191a19723e */ /* 0x000fe200000000ff */
[----:B------:R-:W-:Y:S01]  /*5bd0*/  FFMA R30, R34, R0, R39 ;  /* 0x00000000221e7223 */ /* 0x000fe20000000027 */
[----:B------:R-:W-:-:S02]  /*5be0*/  F2FP.F16.F32.PACK_AB R14, R18, R17 ;  /* 0x00000011120e723e */ /* 0x000fc400000000ff */
[----:B------:R-:W-:Y:S02]  /*5bf0*/  F2FP.F16.F32.PACK_AB R15, R20, R19 ;  /* 0x00000013140f723e */ /* 0x000fe400000000ff */
[----:B------:R-:W-:Y:S02]  /*5c00*/  F2FP.F16.F32.PACK_AB R26, R28, R27 ;  /* 0x0000001b1c1a723e */ /* 0x000fe400000000ff */
[----:B------:R-:W-:Y:S01]  /*5c10*/  F2FP.F16.F32.PACK_AB R24, R24, R21 ;  /* 0x000000151818723e */ /* 0x000fe200000000ff */
[----:B------:R1:W-:Y:S01]  /*5c20*/  STSM.16.MT88.4 [R16+0x32000], R12 ;  /* 0x0320000c10007844 */ /* 0x0003e20000004200 */
[----:B------:R-:W-:-:S05]  /*5c30*/  F2FP.F16.F32.PACK_AB R27, R30, R29 ;  /* 0x0000001d1e1b723e */ /* 0x000fca00000000ff */
        /* <DEDUP_REMOVED lines=11> */
[----:B------:R-:W-:Y:S02]  /*5cf0*/  UIADD3 UR9, UR45, 0xc0, URZ ;  /* 0x000000c02d097890 */ /* 0x000fe4000fffe03f */
[----:B------:R-:W-:Y:S01]  /*5d00*/  UIADD3 UR8, UR47, 0x33000, URZ ;  /* 0x000330002f087890 */ /* 0x000fe2000fffe03f */
[----:B------:R-:W-:Y:S01]  /*5d10*/  UMOV UR6, UR46 ;  /* 0x0000002e00067c82 */ /* 0x000fe20008000000 */
[----:B------:R-:W-:-:S03]  /*5d20*/  UMOV UR10, UR46 ;  /* 0x0000002e000a7c82 */ /* 0x000fc60008000000 */
[----:B------:R2:W-:Y:S04]  /*5d30*/  UTMASTG.2D [UR4], [UR60] ;  /* 0x000000043c0073b5 */ /* 0x0005e80008008000 */
[----:B------:R2:W-:Y:S01]  /*5d40*/  UTMASTG.2D [UR8], [UR60] ;  /* 0x000000083c0073b5 */ /* 0x0005e20008008000 */
[----:B------:R0:W-:Y:S01]  /*5d50*/  UTMACMDFLUSH ;  /* 0x00000000000079b7 */ /* 0x0001e20000000000 */
[----:B--2---:R-:W-:-:S04]  /*5d60*/  DEPBAR.LE SB0, 0x1 ;  /* 0x000080400000791a */ /* 0x004fc80000000000 */
.L_x_71:
[----:B------:R-:W-:Y:S05]  /*5d70*/  BSYNC B0 ;  /* 0x0000000000007941 */ /* 0x000fea0003800000 */
.L_x_70:
[----:B------:R-:W-:Y:S06]  /*5d80*/  BAR.SYNC.DEFER_BLOCKING 0x1, 0x100 ;  /* 0x0044000000007b1d */ /* 0x000fec0000010000 */
[----:B------:R-:W-:Y:S05]  /*5d90*/  @!P1 BRA `(.L_x_72) ;  /* 0x0000000000049947 */ /* 0x000fea0003800000 */
[----:B------:R-:W-:Y:S01]  /*5da0*/  BPT.TRAP 0x1 ;  /* 0x000000040000795c */ /* 0x000fe20000300000 */
.L_x_72:
[----:B------:R-:W-:-:S04]  /*5db0*/  ULEA UR4, UR56, UR47, 0x3 ;  /* 0x0000002f38047291 */ /* 0x000fc8000f8e183f */
[----:B------:R-:W-:-:S04]  /*5dc0*/  UIADD3 UR4, UR4, 0x384e0, URZ ;  /* 0x000384e004047890 */ /* 0x000fc8000fffe03f */
[----:B------:R-:W-:-:S09]  /*5dd0*/  UPRMT UR4, UR43, 0x654, UR4 ;  /* 0x000006542b047896 */ /* 0x000fd20008000004 */
[----:B------:R-:W-:Y:S01]  /*5de0*/  SYNCS.ARRIVE.TRANS64.RED.A1T0 RZ, [UR4], RZ ;  /* 0x000000ffffff79a7 */ /* 0x000fe20008100404 */
[----:B------:R-:W-:Y:S05]  /*5df0*/  @!P1 BRA `(.L_x_73) ;  /* 0x0000000000049947 */ /* 0x000fea0003800000 */
[----:B------:R-:W-:Y:S01]  /*5e00*/  BPT.TRAP 0x1 ;  /* 0x000000040000795c */ /* 0x000fe20000300000 */
.L_x_73:
[----:B------:R-:W2:Y:S02]  /*5e10*/  SYNCS.PHASECHK.TRANS64.TRYWAIT P3, [UR47+0x384d0], R3 ;  /* 0x0384d003ff0075a7 */ /* 0x000ea4000806016f */
[----:B--2---:R-:W-:Y:S05]  /*5e20*/  @!P3 BRA `(.L_x_74) ;  /* 0x0000008800d4b947 */ /* 0x004fea0003800000 */
.L_x_271:
        /* <DEDUP_REMOVED lines=38> */
[-C--:B------:R-:W-:Y:S01]  /*6090*/  FFMA R20, R26, R0.reuse, R111 ;  /* 0x000000001a147223 */ /* 0x080fe2000000006f */
[----:B------:R-:W-:Y:S02]  /*60a0*/  HADD2.F32 R26, -RZ, R8.H1_H1 ;  /* 0x30000008ff1a7230 */ /* 0x000fe40000004100 */
        /* <DEDUP_REMOVED lines=41> */
.L_x_76:
[----:B------:R-:W-:Y:S05]  /*6340*/  BSYNC B0 ;  /* 0x0000000000007941 */ /* 0x000fea0003800000 */
.L_x_75:
[----:B------:R-:W-:Y:S06]  /*6350*/  BAR.SYNC.DEFER_BLOCKING 0x1, 0x100 ;  /* 0x0044000000007b1d */ /* 0x000fec0000010000 */
[----:B------:R-:W-:Y:S05]  /*6360*/  @!P1 BRA `(.L_x_77) ;  /* 0x0000000000049947 */ /* 0x000fea0003800000 */
[----:B------:R-:W-:Y:S01]  /*6370*/  BPT.TRAP 0x1 ;  /* 0x000000040000795c */ /* 0x000fe20000300000 */
.L_x_77:
[----:B------:R-:W-:-:S04]  /*6380*/  UIADD3 UR56, UR56, 0x1, URZ ;  /* 0x0000000138387890 */ /* 0x000fc8000fffe03f */
[----:B------:R-:W-:-:S04]  /*6390*/  UISETP.NE.AND UP0, UPT, UR56, 0x4, UPT ;  /* 0x000000043800788c */ /* 0x000fc8000bf05270 */
[----:B------:R-:W-:-:S04]  /*63a0*/  USEL UR56, UR56, URZ, UP0 ;  /* 0x0000003f38387287 */ /* 0x000fc80008000000 */
[----:B------:R-:W-:-:S04]  /*63b0*/  ULEA UR4, UR56, UR47, 0x3 ;  /* 0x0000002f38047291 */ /* 0x000fc8000f8e183f */
[----:B------:R-:W-:-:S04]  /*63c0*/  UIADD3 UR4, UR4, 0x384e0, URZ ;  /* 0x000384e004047890 */ /* 0x000fc8000fffe03f */
[----:B------:R-:W-:-:S09]  /*63d0*/  UPRMT UR4, UR43, 0x654, UR4 ;  /* 0x000006542b047896 */ /* 0x000fd20008000004 */
[----:B------:R-:W-:Y:S01]  /*63e0*/  SYNCS.ARRIVE.TRANS64.RED.A1T0 RZ, [UR4], RZ ;  /* 0x000000ffffff79a7 */ /* 0x000fe20008100404 */
[----:B------:R-:W-:Y:S05]  /*63f0*/  @!P1 BRA `(.L_x_78) ;  /* 0x0000000000049947 */ /* 0x000fea0003800000 */
[----:B------:R-:W-:Y:S01]  /*6400*/  BPT.TRAP 0x1 ;  /* 0x000000040000795c */ /* 0x000fe20000300000 */
.L_x_78:
[----:B------:R-:W2:Y:S02]  /*6410*/  SYNCS.PHASECHK.TRANS64.TRYWAIT P3, [UR47+0x384d8], R3 ;  /* 0x0384d803ff0075a7 */ /* 0x000ea4000806016f */
[----:B--2---:R-:W-:Y:S05]  /*6420*/  @!P3 BRA `(.L_x_79) ;  /* 0x00000084006cb947 */ /* 0x004fea0003800000 */
.L_x_272:
        /* <DEDUP_REMOVED lines=60> */
[----:B------:R-:W-:Y:S02]  /*67f0*/  F2FP.F16.F32.PACK_AB R34, R28, R25 ;  /* 0x000000191c22723e */ /* 0x000fe400000000ff */
        /* <DEDUP_REMOVED lines=20> */
.L_x_81:
[----:B------:R-:W-:Y:S05]  /*6940*/  BSYNC B0 ;  /* 0x0000000000007941 */ /* 0x000fea0003800000 */
.L_x_80:
[----:B------:R-:W-:Y:S06]  /*6950*/  BAR.SYNC.DEFER_BLOCKING 0x1, 0x100 ;  /* 0x0044000000007b1d */ /* 0x000fec0000010000 */
[----:B------:R-:W-:Y:S05]  /*6960*/  @!P1 BRA `(.L_x_82) ;  /* 0x0000000000049947 */ /* 0x000fea0003800000 */
[----:B------:R-:W-:Y:S01]  /*6970*/  BPT.TRAP 0x1 ;  /* 0x000000040000795c */ /* 0x000fe20000300000 */
.L_x_82:
        /* <DEDUP_REMOVED lines=9> */
.L_x_83:
[----:B------:R-:W-:-:S05]  /*6a10*/  IMAD.MOV.U32 R3, RZ, RZ, 0x1 ;  /* 0x00000001ff037424 */ /* 0x000fca00078e00ff */
[----:B------:R-:W-:-:S04]  /*6a20*/  SHF.L.U32 R3, R3, 0x1f, RZ ;  /* 0x0000001f03037819 */ /* 0x000fc800000006ff */
[----:B------:R-:W2:Y:S02]  /*6a30*/  SYNCS.PHASECHK.TRANS64.TRYWAIT P3, [UR47+0x384c0], R3 ;  /* 0x0384c003ff0075a7 */ /* 0x000ea4000806016f */
[----:B--2---:R-:W-:Y:S05]  /*6a40*/  @!P3 BRA `(.L_x_84) ;  /* 0x0000007c00fcb947 */ /* 0x004fea0003800000 */
.L_x_273:
        /* <DEDUP_REMOVED lines=81> */
.L_x_86:
[----:B------:R-:W-:Y:S05]  /*6f60*/  BSYNC B0 ;  /* 0x0000000000007941 */ /* 0x000fea0003800000 */
.L_x_85:
[----:B------:R-:W-:Y:S06]  /*6f70*/  BAR.SYNC.DEFER_BLOCKING 0x1, 0x100 ;  /* 0x0044000000007b1d */ /* 0x000fec0000010000 */
[----:B------:R-:W-:Y:S05]  /*6f80*/  @!P1 BRA `(.L_x_87) ;  /* 0x0000000000049947 */ /* 0x000fea0003800000 */
[----:B------:R-:W-:Y:S01]  /*6f90*/  BPT.TRAP 0x1 ;  /* 0x000000040000795c */ /* 0x000fe20000300000 */
.L_x_87:
        /* <DEDUP_REMOVED lines=9> */
.L_x_88:
[----:B------:R-:W2:Y:S02]  /*7030*/  SYNCS.PHASECHK.TRANS64.TRYWAIT P3, [UR47+0x384c8], R3 ;  /* 0x0384c803ff0075a7 */ /* 0x000ea4000806016f */
[----:B--2---:R-:W-:Y:S05]  /*7040*/  @!P3 BRA `(.L_x_89) ;  /* 0x000000780094b947 */ /* 0x004fea0003800000 */
.L_x_274:
        /* <DEDUP_REMOVED lines=81> */
.L_x_91:
[----:B------:R-:W-:Y:S05]  /*7560*/  BSYNC B0 ;  /* 0x0000000000007941 */ /* 0x000fea0003800000 */
.L_x_90:
[----:B------:R-:W-:Y:S06]  /*7570*/  BAR.SYNC.DEFER_BLOCKING 0x1, 0x100 ;  /* 0x0044000000007b1d */ /* 0x000fec0000010000 */
[----:B------:R-:W-:Y:S05]  /*7580*/  @!P1 BRA `(.L_x_92) ;  /* 0x0000000000049947 */ /* 0x000fea0003800000 */
[----:B------:R-:W-:Y:S01]  /*7590*/  BPT.TRAP 0x1 ;  /* 0x000000040000795c */ /* 0x000fe20000300000 */
.L_x_92:
        /* <DEDUP_REMOVED lines=9> */
.L_x_93:
[----:B------:R-:W2:Y:S02]  /*7630*/  SYNCS.PHASECHK.TRANS64.TRYWAIT P3, [UR47+0x384d0], R3 ;  /* 0x0384d003ff0075a7 */ /* 0x000ea4000806016f */
[----:B--2---:R-:W-:Y:S05]  /*7640*/  @!P3 BRA `(.L_x_94) ;  /* 0x00000074002cb947 */ /* 0x004fea0003800000 */
.L_x_275:
        /* <DEDUP_REMOVED lines=33> */
[--C-:B-1----:R-:W-:Y:S02]  /*7860*/  HADD2.F32 R26, -RZ, R8.reuse.H0_H0 ;  /* 0x20000008ff1a7230 */ /* 0x102fe40000004100 */
[-C--:B------:R-:W-:Y:S01]  /*7870*/  FFMA R19, R20, R0.reuse, R19 ;  /* 0x0000000014137223 */ /* 0x080fe20000000013 */
[----:B------:R-:W-:Y:S02]  /*7880*/  HADD2.F32 R28, -RZ, R8.H1_H1 ;  /* 0x30000008ff1c7230 */ /* 0x000fe40000004100 */
[----:B------:R-:W-:Y:S01]  /*7890*/  FFMA R20, R24, R0, R143 ;  /* 0x0000000018147223 */ /* 0x000fe2000000008f */
[----:B------:R-:W-:-:S02]  /*78a0*/  HADD2.F32 R30, -RZ, R9.H0_H0 ;  /* 0x20000009ff1e7230 */ /* 0x000fc40000004100 */
[-C--:B------:R-:W-:Y:S01]  /*78b0*/  FFMA R21, R26, R0.reuse, R21 ;  /* 0x000000001a157223 */ /* 0x080fe20000000015 */
[----:B------:R-:W-:Y:S02]  /*78c0*/  HADD2.F32 R12, -RZ, R4.H1_H1 ;  /* 0x30000004ff0c7230 */ /* 0x000fe40000004100 */
[-C--:B------:R-:W-:Y:S01]  /*78d0*/  FFMA R24, R28, R0.reuse, R145 ;  /* 0x000000001c187223 */ /* 0x080fe20000000091 */
[----:B------:R-:W-:Y:S02]  /*78e0*/  HADD2.F32 R26, -RZ, R9.H1_H1 ;  /* 0x30000009ff1a7230 */ /* 0x000fe40000004100 */
[-C--:B------:R-:W-:Y:S01]  /*78f0*/  FFMA R25, R30, R0.reuse, R25 ;  /* 0x000000001e197223 */ /* 0x080fe20000000019 */
[--C-:B------:R-:W-:Y:S02]  /*7900*/  HADD2.F32 R28, -RZ, R10.reuse.H0_H0 ;  /* 0x2000000aff1c7230 */ /* 0x100fe40000004100 */
[----:B------:R-:W-:Y:S01]  /*7910*/  FFMA R12, R12, R0, R137 ;  /* 0x000000000c0c7223 */ /* 0x000fe20000000089 */
[----:B------:R-:W-:-:S02]  /*7920*/  HADD2.F32 R30, -RZ, R10.H1_H1 ;  /* 0x3000000aff1e7230 */ /* 0x000fc40000004100 */
[-C--:B------:R-:W-:Y:S01]  /*7930*/  FFMA R26, R26, R0.reuse, R147 ;  /* 0x000000001a1a7223 */ /* 0x080fe20000000093 */
        /* <DEDUP_REMOVED lines=34> */
.L_x_96:
[----:B------:R-:W-:Y:S05]  /*7b60*/  BSYNC B0 ;  /* 0x0000000000007941 */ /* 0x000fea0003800000 */
.L_x_95:
[----:B------:R-:W-:Y:S06]  /*7b70*/  BAR.SYNC.DEFER_BLOCKING 0x1, 0x100 ;  /* 0x0044000000007b1d */ /* 0x000fec0000010000 */
[----:B------:R-:W-:Y:S05]  /*7b80*/  @!P1 BRA `(.L_x_97) ;  /* 0x0000000000049947 */ /* 0x000fea0003800000 */
[----:B------:R-:W-:Y:S01]  /*7b90*/  BPT.TRAP 0x1 ;  /* 0x000000040000795c */ /* 0x000fe20000300000 */
.L_x_97:
        /* <DEDUP_REMOVED lines=9> */
.L_x_98:
[----:B------:R-:W2:Y:S02]  /*7c30*/  SYNCS.PHASECHK.TRANS64.TRYWAIT P3, [UR47+0x384d8], R3 ;  /* 0x0384d803ff0075a7 */ /* 0x000ea4000806016f */
[----:B--2---:R-:W-:Y:S05]  /*7c40*/  @!P3 BRA `(.L_x_99) ;  /* 0x0000006c00c4b947 */ /* 0x004fea0003800000 */
.L_x_276:
[----:B------:R-:W-:Y:S05]  /*7c50*/  @P0 WARPSYNC.ALL ;  /* 0x0000000000000948 */ /* 0x000fea0003800000 */
[----:B------:R-:W2:Y:S01]  /*7c60*/  @P0 LDSM.16.MT88.4 R4, [R16+0x36000] ;  /* 0x036000001004083b */ /* 0x000ea20000004200 */
[-C--:B------:R-:W-:Y:S01]  /*7c70*/  FMUL R74, R74, R2.reuse ;  /* 0x000000024a4a7220 */ /* 0x080fe20000400000 */
[-C--:B-1----:R-:W-:Y:S01]  /*7c80*/  FMUL R14, R75, R2.reuse ;  /* 0x000000024b0e7220 */ /* 0x082fe20000400000 */
        /* <DEDUP_REMOVED lines=19> */
[----:B------:R-:W-:Y:S02]  /*7dc0*/  HADD2.F32 R21, -RZ, R7.H0_H0 ;  /* 0x20000007ff157230 */ /* 0x000fe40000004100 */
[-C--:B------:R-:W-:Y:S01]  /*7dd0*/  FFMA R15, R15, R0.reuse, R74 ;  /* 0x000000000f0f7223 */ /* 0x080fe2000000004a */
[--C-:B-1----:R-:W-:Y:S02]  /*7de0*/  HADD2.F32 R25, -RZ, R8.reuse.H0_H0 ;  /* 0x20000008ff197230 */ /* 0x102fe40000004100 */
[-C--:B------:R-:W-:Y:S01]  /*7df0*/  FFMA R14, R5, R0.reuse, R14 ;  /* 0x00000000050e7223 */ /* 0x080fe2000000000e */
[----:B------:R-:W-:Y:S02]  /*7e00*/  HADD2.F32 R27, -RZ, R8.H1_H1 ;  /* 0x30000008ff1b7230 */ /* 0x000fe40000004100 */
[----:B------:R-:W-:Y:S01]  /*7e10*/  FFMA R21, R21, R0, R78 ;  /* 0x0000000015157223 */ /* 0x000fe2000000004e */
[----:B------:R-:W-:-:S02]  /*7e20*/  HADD2.F32 R29, -RZ, R9.H0_H0 ;  /* 0x20000009ff1d7230 */ /* 0x000fc40000004100 */
[-C--:B------:R-:W-:Y:S01]  /*7e30*/  FFMA R25, R25, R0.reuse, R80 ;  /* 0x0000000019197223 */ /* 0x080fe20000000050 */
[--C-:B------:R-:W-:Y:S02]  /*7e40*/  HADD2.F32 R3, -RZ, R4.reuse.H0_H0 ;  /* 0x20000004ff037230 */ /* 0x100fe40000004100 */
[-C--:B------:R-:W-:Y:S01]  /*7e50*/  FFMA R24, R27, R0.reuse, R24 ;  /* 0x000000001b187223 */ /* 0x080fe20000000018 */
[----:B------:R-:W-:Y:S02]  /*7e60*/  HADD2.F32 R13, -RZ, R4.H1_H1 ;  /* 0x30000004ff0d7230 */ /* 0x000fe40000004100 */
[-C--:B------:R-:W-:Y:S01]  /*7e70*/  FFMA R29, R29, R0.reuse, R82 ;  /* 0x000000001d1d7223 */ /* 0x080fe20000000052 */
[--C-:B------:R-:W-:Y:S02]  /*7e80*/  HADD2.F32 R17, -RZ, R6.reuse.H0_H0 ;  /* 0x20000006ff117230 */ /* 0x100fe40000004100 */
[----:B------:R-:W-:Y:S01]  /*7e90*/  FFMA R3, R3, R0, R72 ;  /* 0x0000000003037223 */ /* 0x000fe20000000048 */
[----:B------:R-:W-:-:S02]  /*7ea0*/  HADD2.F32 R19, -RZ, R6.H1_H1 ;  /* 0x30000006ff137230 */ /* 0x000fc40000004100 */
        /* <DEDUP_REMOVED lines=40> */
[----:B------:R2:W-:Y:S02]  /*8130*/  UTMASTG.2D [UR8], [UR60] ;  /* 0x000000083c0073b5 */ /* 0x0005e40008008000 */
[----:B--2---:R0:W-:Y:S02]  /*8140*/  UTMACMDFLUSH ;  /* 0x00000000000079b7 */ /* 0x0041e40000000000 */
.L_x_101:
[----:B------:R-:W-:Y:S05]  /*8150*/  BSYNC B0 ;  /* 0x0000000000007941 */ /* 0x000fea0003800000 */
.L_x_100:
[----:B------:R-:W-:Y:S04]  /*8160*/  BSSY B0, `(.L_x_102) ;  /* 0x0000003000007945 */ /* 0x000fe80003800000 */
[----:B------:R-:W-:Y:S05]  /*8170*/  @!P2 BRA `(.L_x_103) ;  /* 0x000000000004a947 */ /* 0x000fea0003800000 */
[----:B------:R-:W-:-:S04]  /*8180*/  DEPBAR.LE SB0, 0x1 ;  /* 0x000080400000791a */ /* 0x000fc80000000000 */
.L_x_103:
[----:B------:R-:W-:Y:S05]  /*8190*/  BSYNC B0 ;  /* 0x0000000000007941 */ /* 0x000fea0003800000 */
.L_x_102:
[----:B------:R-:W-:Y:S06]  /*81a0*/  BAR.SYNC.DEFER_BLOCKING 0x1, 0x100 ;  /* 0x0044000000007b1d */ /* 0x000fec0000010000 */
[----:B------:R-:W-:Y:S05]  /*81b0*/  @!P1 BRA `(.L_x_104) ;  /* 0x0000000000049947 */ /* 0x000fea0003800000 */
[----:B------:R-:W-:Y:S01]  /*81c0*/  BPT.TRAP 0x1 ;  /* 0x000000040000795c */ /* 0x000fe20000300000 */
.L_x_104:
[----:B------:R-:W-:Y:S02]  /*81d0*/  UIADD3 UR4, UR7, 0x1, URZ ;  /* 0x0000000107047890 */ /* 0x000fe4000fffe03f */
[----:B------:R-:W-:Y:S02]  /*81e0*/  UISETP.NE.AND UP1, UPT, UR50, 0x3, UPT ;  /* 0x000000033200788c */ /* 0x000fe4000bf25270 */
[----:B------:R-:W-:-:S04]  /*81f0*/  UISETP.NE.AND UP0, UPT, UR4, 0x4, UPT ;  /* 0x000000040400788c */ /* 0x000fc8000bf05270 */
[----:B------:R-:W-:Y:S01]  /*8200*/  USEL UR4, UR4, URZ, UP0 ;  /* 0x0000003f04047287 */ /* 0x000fe20008000000 */
[----:B------:R-:W-:-:S03]  /*8210*/  PLOP3.LUT P2, PT, PT, PT, UP1, 0x80, 0x0 ;  /* 0x000000000000781c */ /* 0x000fc60003f4f018 */
[----:B------:R-:W-:Y:S02]  /*8220*/  ULEA UR5, UR4, UR47, 0x3 ;  /* 0x0000002f04057291 */ /* 0x000fe4000f8e183f */
[----:B------:R-:W-:Y:S02]  /*8230*/  UIADD3 UR4, UR4, 0x1, URZ ;  /* 0x0000000104047890 */ /* 0x000fe4000fffe03f */
[----:B------:R-:W-:Y:S02]  /*8240*/  UIADD3 UR5, UR5, 0x384e0, URZ ;  /* 0x000384e005057890 */ /* 0x000fe4000fffe03f */
[----:B------:R-:W-:Y:S02]  /*8250*/  UISETP.NE.AND UP0, UPT, UR4, 0x4, UPT ;  /* 0x000000040400788c */ /* 0x000fe4000bf05270 */
[----:B------:R-:W-:Y:S02]  /*8260*/  UPRMT UR5, UR43, 0x654, UR5 ;  /* 0x000006542b057896 */ /* 0x000fe40008000005 */
[----:B------:R-:W-:-:S07]  /*8270*/  USEL UR56, UR4, URZ, UP0 ;  /* 0x0000003f04387287 */ /* 0x000fce0008000000 */
[----:B------:R-:W-:Y:S01]  /*8280*/  SYNCS.ARRIVE.TRANS64.RED.A1T0 RZ, [UR5], RZ ;  /* 0x000000ffffff79a7 */ /* 0x000fe20008100405 */
[----:B------:R-:W-:Y:S05]  /*8290*/  @!P2 BRA `(.L_x_105) ;  /* 0x000000000004a947 */ /* 0x000fea0003800000 */
[----:B------:R-:W-:Y:S01]  /*82a0*/  BPT.TRAP 0x1 ;  /* 0x000000040000795c */ /* 0x000fe20000300000 */
.L_x_105:
[----:B------:R-:W-:Y:S01]  /*82b0*/  ULEA UR4, UR39, UR47, 0x3 ;  /* 0x0000002f27047291 */ /* 0x000fe2000f8e183f */
[----:B------:R-:W-:-:S08]  /*82c0*/  SHF.L.U32 R0, R156, 0x1f, RZ ;  /* 0x0000001f9c007819 */ /* 0x000fd000000006ff */
[----:B------:R-:W2:Y:S02]  /*82d0*/  SYNCS.PHASECHK.TRANS64.TRYWAIT P0, [UR4+0x38400], R0 ;  /* 0x03840000ff0075a7 */ /* 0x000ea40008000144 */
[----:B--2---:R-:W-:Y:S05]  /*82e0*/  @!P0 BRA `(.L_x_106) ;  /* 0x0000006800348947 */ /* 0x004fea0003800000 */
.L_x_277:
[----:B------:R-:W-:-:S09]  /*82f0*/  ULEA UR5, UR39, UR47, 0x4 ;  /* 0x0000002f27057291 */ /* 0x000fd2000f8e203f */
[----:B-1----:R-:W1:Y:S01]  /*8300*/  LDS.128 R16, [UR5+0x38510] ;  /* 0x03851005ff107984 */ /* 0x002e620008000c00 */
[----:B------:R-:W-:Y:S01]  /*8310*/  @!PT LDS RZ, [RZ] ;  /* 0x00000000fffff984 */ /* 0x000fe20000000800 */
[----:B------:R-:W-:Y:S01]  /*8320*/  @!PT LDS RZ, [RZ] ;  /* 0x00000000fffff984 */ /* 0x000fe20000000800 */
[----:B------:R-:W-:Y:S01]  /*8330*/  @!PT LDS RZ, [RZ] ;  /* 0x00000000fffff984 */ /* 0x000fe20000000800 */
[----:B------:R-:W-:Y:S01]  /*8340*/  @!PT LDS RZ, [RZ] ;  /* 0x00000000fffff984 */ /* 0x000fe20000000800 */
[----:B------:R3:W-:Y:S06]  /*8350*/  MEMBAR.ALL.CTA ;  /* 0x0000000000007992 */ /* 0x0007ec0000008000 */
[----:B---3--:R-:W3:Y:S01]  /*8360*/  FENCE.VIEW.ASYNC.S ;  /* 0x00000000000073c6 */ /* 0x008ee20000000000 */
[----:B------:R-:W-:Y:S05]  /*8370*/  @!P2 BRA `(.L_x_107) ;  /* 0x000000000004a947 */ /* 0x000fea0003800000 */
[----:B------:R-:W-:Y:S01]  /*8380*/  BPT.TRAP 0x1 ;  /* 0x000000040000795c */ /* 0x000fe20000300000 */
.L_x_107:
[----:B-1----:R-:W-:Y:S01]  /*8390*/  ISETP.NE.AND P0, PT, R19, RZ, PT ;  /* 0x000000ff1300720c */ /* 0x002fe20003f05270 */
[----:B------:R-:W-:Y:S01]  /*83a0*/  UIADD3 UR4, UR4, 0x38440, URZ ;  /* 0x0003844004047890 */ /* 0x000fe2000fffe03f */
[CC--:B------:R-:W-:Y:S02]  /*83b0*/  ISETP.NE.AND P2, PT, R157.reuse, R18.reuse, PT ;  /* 0x000000129d00720c */ /* 0x0c0fe40003f45270 */
[----:B------:R-:W-:Y:S01]  /*83c0*/  ISETP.EQ.OR P0, PT, R157, R18, !P0 ;  /* 0x000000129d00720c */ /* 0x000fe20004702670 */
[----:B------:R-:W-:-:S09]  /*83d0*/  UPRMT UR4, UR43, 0x654, UR4 ;  /* 0x000006542b047896 */ /* 0x000fd20008000004 */
[----:B---3--:R-:W-:Y:S03]  /*83e0*/  SYNCS.ARRIVE.TRANS64.RED.A1T0 RZ, [UR4], RZ ;  /* 0x000000ffffff79a7 */ /* 0x008fe60008100404 */
[----:B------:R-:W-:Y:S05]  /*83f0*/  @P0 BRA `(.L_x_108) ;  /* 0x0000000000fc0947 */ /* 0x000fea0003800000 */
[----:B------:R-:W-:-:S13]  /*8400*/  ISETP.NE.AND P0, PT, RZ, UR55, PT ;  /* 0x00000037ff007c0c */ /* 0x000fda000bf05270 */
[----:B------:R-:W-:Y:S05]  /*8410*/  @P0 BRA `(.L_x_108) ;  /* 0x0000000000f40947 */ /* 0x000fea0003800000 */
[----:B--2---:R-:W1:Y:S01]  /*8420*/  S2R R0, SR_LANEID ;  /* 0x0000000000007919 */ /* 0x004e620000000000 */
[----:B------:R-:W-:Y:S01]  /*8430*/  ELECT P0, URZ, PT ;  /* 0x00000000003f782f */ /* 0x000fe20003800000 */
[----:B------:R-:W-:Y:S01]  /*8440*/  BSSY B0, `(.L_x_109) ;  /* 0x000002f000007945 */ /* 0x000fe20003800000 */
[----:B-1----:R-:W-:-:S11]  /*8450*/  IMAD.SHL.U32 R15, R0, 0x4, RZ ;  /* 0x00000004000f7824 */ /* 0x002fd600078e00ff */
[----:B------:R-:W-:Y:S05]  /*8460*/  @!P0 BRA `(.L_x_110) ;  /* 0x0000000000b08947 */ /* 0x000fea0003800000 */
[----:B------:R-:W-:Y:S01]  /*8470*/  SHF.R.S32.HI R3, RZ, 0x1f, R18 ;  /* 0x0000001fff037819 */ /* 0x000fe20000011412 */
[----:B------:R-:W-:Y:S01]  /*8480*/  ULDC.64 UR4, c[0x0][0x820] ;  /* 0x0002080000047ab9 */ /* 0x000fe20000000a00 */
[C---:B------:R-:W-:Y:S02]  /*8490*/  SHF.L.U32 R0, R18.reuse, 0x3, RZ ;  /* 0x0000000312007819 */ /* 0x040fe400000006ff */
[----:B------:R-:W-:Y:S02]  /*84a0*/  SHF.L.U64.HI R8, R18, 0x3, R3 ;  /* 0x0000000312087819 */ /* 0x000fe40000010203 */
[----:B------:R-:W-:Y:S01]  /*84b0*/  IADD3 R4, P0, R0, UR4, RZ ;  /* 0x0000000400047c10 */ /* 0x000fe2000ff1e0ff */
[----:B------:R-:W1:Y:S03]  /*84c0*/  LDC.64 R2, c[0x0][0x290] ;  /* 0x0000a400ff027b82 */ /* 0x000e660000000a00 */
[----:B------:R-:W-:Y:S01]  /*84d0*/  IADD3.X R5, R8, UR5, RZ, P0, !PT ;  /* 0x0000000508057c10 */ /* 0x000fe200087fe4ff */
[----:B------:R-:W-:-:S05]  /*84e0*/  ULDC.64 UR4, c[0x0][0x818] ;  /* 0x0002060000047ab9 */ /* 0x000fca0000000a00 */
[----:B------:R-:W2:Y:S01]  /*84f0*/  LDG.E.64 R4, desc[UR58][R4.64] ;  /* 0x0000003a04047981 */ /* 0x000ea2000c1e1b00 */
[----:B-1----:R-:W-:Y:S01]  /*8500*/  IMAD.WIDE R6, R18, 0xc, R2 ;  /* 0x0000000c12067825 */ /* 0x002fe200078e0202 */
[----:B------:R-:W-:Y:S02]  /*8510*/  IADD3 R2, P0, R0, UR4, RZ ;  /* 0x0000000400027c10 */ /* 0x000fe4000ff1e0ff */
[----:B------:R-:W1:Y:S02]  /*8520*/  LDS R0, [UR49+0x1c] ;  /* 0x00001c31ff007984 */ /* 0x000e640008000800 */
[----:B------:R-:W-:Y:S02]  /*8530*/  IADD3.X R3, R8, UR5, RZ, P0, !PT ;  /* 0x0000000508037c10 */ /* 0x000fe400087fe4ff */
[----:B------:R-:W3:Y:S04]  /*8540*/  LDG.E R12, desc[UR58][R6.64] ;  /* 0x0000003a060c7981 */ /* 0x000ee8000c1e1900 */
[----:B------:R4:W5:Y:S04]  /*8550*/  LDG.E R13, desc[UR58][R6.64+0x4] ;  /* 0x0000043a060d7981 */ /* 0x000968000c1e1900 */
[----:B------:R-:W5:Y:S01]  /*8560*/  LDG.E.64 R2, desc[UR58][R2.64] ;  /* 0x0000003a02027981 */ /* 0x000f62000c1e1b00 */
[----:B------:R-:W-:-:S03]  /*8570*/  IMAD.U32 R8, RZ, RZ, UR49 ;  /* 0x00000031ff087e24 */ /* 0x000fc6000f8e00ff */
[----:B------:R-:W-:Y:S02]  /*8580*/  STS [UR49+0x30], RZ ;  /* 0x000030ffff007988 */ /* 0x000fe40008000831 */
[----:B------:R-:W-:Y:S02]  /*8590*/  SHF.R.U64 R8, R8, 0x4, RZ ;  /* 0x0000000408087819 */ /* 0x000fe400000012ff */
[----:B----4-:R-:W-:-:S03]  /*85a0*/  CS2R R6, SRZ ;  /* 0x0000000000067805 */ /* 0x010fc6000001ff00 */
[----:B------:R-:W-:Y:S04]  /*85b0*/  STS [UR49+0x10], R8 ;  /* 0x00001008ff007988 */ /* 0x000fe80008000831 */
[----:B------:R-:W-:Y:S01]  /*85c0*/  STS [UR49+0x14], R8 ;  /* 0x00001408ff007988 */ /* 0x000fe20008000831 */
[C---:B--2---:R-:W-:Y:S01]  /*85d0*/  SHF.L.U64.HI R11, R4.reuse, 0x1, R5 ;  /* 0x00000001040b7819 */ /* 0x044fe20000010205 */
[----:B------:R-:W-:-:S03]  /*85e0*/  IMAD.SHL.U32 R10, R4, 0x2, RZ ;  /* 0x00000002040a7824 */ /* 0x000fc600078e00ff */
[----:B------:R-:W-:Y:S02]  /*85f0*/  LOP3.LUT R11, R11, 0x1fffffff, RZ, 0xc0, !PT ;  /* 0x1fffffff0b0b7812 */ /* 0x000fe400078ec0ff */
[----:B------:R-:W-:Y:S02]  /*8600*/  LOP3.LUT R10, R10, 0xfffffffe, RZ, 0xc0, !PT ;  /* 0xfffffffe0a0a7812 */ /* 0x000fe400078ec0ff */
[--C-:B------:R-:W-:Y:S02]  /*8610*/  SHF.R.U32.HI R5, RZ, 0x4, R11.reuse ;  /* 0x00000004ff057819 */ /* 0x100fe4000001160b */
[----:B------:R-:W-:Y:S02]  /*8620*/  SHF.R.U64 R10, R10, 0x4, R11 ;  /* 0x000000040a0a7819 */ /* 0x000fe4000000120b */
[----:B-1----:R-:W-:-:S03]  /*8630*/  LOP3.LUT R0, R0, 0xf, R5, 0xb8, !PT ;  /* 0x0000000f00007812 */ /* 0x002fc600078eb805 */
[----:B------:R-:W-:Y:S04]  /*8640*/  STS [UR49+0xc], R10 ;  /* 0x00000c0aff007988 */ /* 0x000fe80008000831 */
[----:B------:R-:W-:Y:S01]  /*8650*/  STS [UR49+0x1c], R0 ;  /* 0x00001c00ff007988 */ /* 0x000fe20008000831 */
[----:B---3--:R-:W-:-:S03]  /*8660*/  VIADD R4, R12, 0xffffffff ;  /* 0xffffffff0c047836 */ /* 0x008fc60000000000 */
[----:B------:R-:W1:Y:S04]  /*8670*/  LDS R5, [UR49+0x1c] ;  /* 0x00001c31ff057984 */ /* 0x000e680008000800 */
[----:B-----5:R-:W-:Y:S01]  /*8680*/  STS.64 [UR49], R2 ;  /* 0x00000002ff007988 */ /* 0x020fe20008000a31 */
[----:B-1----:R-:W-:-:S05]  /*8690*/  LOP3.LUT R5, R5, 0xf0, RZ, 0xb8, !PT ;  /* 0x000000f005057812 */ /* 0x002fca00078eb8ff */
[----:B------:R1:W-:Y:S04]  /*86a0*/  STS [UR49+0x1c], R5 ;  /* 0x00001c05ff007988 */ /* 0x0003e80008000831 */
[----:B------:R-:W2:Y:S01]  /*86b0*/  LDS R9, [UR49+0x1c] ;  /* 0x00001c31ff097984 */ /* 0x000ea20008000800 */
[----:B-1----:R-:W-:-:S05]  /*86c0*/  VIADD R5, R13, 0xffffffff ;  /* 0xffffffff0d057836 */ /* 0x002fca0000000000 */
[----:B------:R-:W-:Y:S01]  /*86d0*/  STS.128 [UR49+0x20], R4 ;  /* 0x00002004ff007988 */ /* 0x000fe20008000c31 */
[----:B--2---:R-:W-:-:S05]  /*86e0*/  LOP3.LUT R9, R9, 0xf00, RZ, 0xb8, !PT ;  /* 0x00000f0009097812 */ /* 0x004fca00078eb8ff */
[----:B------:R-:W-:Y:S04]  /*86f0*/  STS.64 [UR49+0x18], R8 ;  /* 0x00001808ff007988 */ /* 0x000fe80008000a31 */
[----:B------:R-:W1:Y:S02]  /*8700*/  LDS R14, [UR49+0x1c] ;  /* 0x00001c31ff0e7984 */ /* 0x000e640008000800 */
[----:B-1----:R-:W-:-:S05]  /*8710*/  LOP3.LUT R0, R14, 0xf000, RZ, 0xb8, !PT ;  /* 0x0000f0000e007812 */ /* 0x002fca00078eb8ff */
[----:B------:R1:W-:Y:S02]  /*8720*/  STS [UR49+0x1c], R0 ;  /* 0x00001c00ff007988 */ /* 0x0003e40008000831 */
.L_x_110:
[----:B------:R-:W-:Y:S05]  /*8730*/  BSYNC B0 ;  /* 0x0000000000007941 */ /* 0x000fea0003800000 */
.L_x_109:
[----:B------:R-:W-:Y:S01]  /*8740*/  NOP ;  /* 0x0000000000007918 */ /* 0x000fe20000000000 */
[----:B------:R2:W3:Y:S01]  /*8750*/  LDS R5, [R15+UR49] ;  /* 0x000000310f057984 */ /* 0x0004e20008000800 */
[----:B------:R-:W-:Y:S02]  /*8760*/  ELECT P0, URZ, PT ;  /* 0x00000000003f782f */ /* 0x000fe40003800000 */
[----:B------:R-:W-:Y:S01]  /*8770*/  IADD3 R2, P3, R15, UR60, RZ ;  /* 0x0000003c0f027c10 */ /* 0x000fe2000ff7e0ff */
[----:B------:R-:W-:Y:S04]  /*8780*/  BSSY B0, `(.L_x_111) ;  /* 0x0000005000007945 */ /* 0x000fe80003800000 */
[----:B------:R-:W-:-:S06]  /*8790*/  IMAD.X R3, RZ, RZ, UR61, P3 ;  /* 0x0000003dff037e24 */ /* 0x000fcc00098e06ff */
[----:B--2---:R-:W-:Y:S05]  /*87a0*/  @!P0 BRA `(.L_x_112) ;  /* 0x0000000000088947 */ /* 0x004fea0003800000 */
[----:B------:R0:W-:Y:S01]  /*87b0*/  UTMACMDFLUSH ;  /* 0x00000000000079b7 */ /* 0x0001e20000000000 */
[----:B------:R-:W-:-:S04]  /*87c0*/  DEPBAR.LE SB0, 0x0 ;  /* 0x000080000000791a */ /* 0x000fc80000000000 */
.L_x_112:
[----:B------:R-:W-:Y:S05]  /*87d0*/  BSYNC B0 ;  /* 0x0000000000007941 */ /* 0x000fea0003800000 */
.L_x_111:
[----:B---3--:R3:W5:Y:S02]  /*87e0*/  ATOMG.E.EXCH.STRONG.GPU PT, RZ, [R2], R5 ;  /* 0x0000000502ff73a8 */ /* 0x00876400041ee100 */
.L_x_108:
[----:B------:R-:W-:Y:S01]  /*87f0*/  R2UR UR4, R155 ;  /* 0x000000009b0472ca */ /* 0x000fe200000e0000 */
[----:B------:R-:W-:Y:S01]  /*8800*/  UIADD3 UR39, UR39, 0x1, URZ ;  /* 0x0000000127277890 */ /* 0x000fe2000fffe03f */
[----:B------:R-:W-:Y:S01]  /*8810*/  ISETP.NE.AND P0, PT, R19, RZ, PT ;  /* 0x000000ff1300720c */ /* 0x000fe20003f05270 */
[----:B------:R-:W-:Y:S01]  /*8820*/  UIADD3 UR36, UR36, 0x8, URZ ;  /* 0x0000000824247890 */ /* 0x000fe2000fffe03f */
[----:B-12---:R-:W-:Y:S01]  /*8830*/  SEL R0, RZ, 0x1, !P2 ;  /* 0x00000001ff007807 */ /* 0x006fe20005000000 */
[----:B------:R-:W-:-:S04]  /*8840*/  UISETP.NE.AND UP3, UPT, UR39, 0x8, UPT ;  /* 0x000000082700788c */ /* 0x000fc8000bf65270 */
[----:B------:R-:W-:Y:S02]  /*8850*/  USEL UR6, URZ, 0x1, UP3 ;  /* 0x000000013f067887 */ /* 0x000fe40009800000 */
[----:B------:R-:W-:Y:S02]  /*8860*/  USEL UR39, UR39, URZ, UP3 ;  /* 0x0000003f27277287 */ /* 0x000fe40009800000 */
[----:B------:R-:W-:Y:S02]  /*8870*/  UIADD3 UR4, UR4, 0x7f, URZ ;  /* 0x0000007f04047890 */ /* 0x000fe4000fffe03f */
[----:B------:R-:W-:Y:S02]  /*8880*/  LOP3.LUT R156, R156, UR6, RZ, 0x3c, !PT ;  /* 0x000000069c9c7c12 */ /* 0x000fe4000f8e3cff */
[----:B------:R-:W-:-:S04]  /*8890*/  USHF.R.S32.HI UR5, URZ, 0x1f, UR4 ;  /* 0x0000001f3f057899 */ /* 0x000fc80008011404 */
[----:B------:R-:W-:-:S04]  /*88a0*/  ULEA.HI UR5, UR5, UR4, URZ, 0x7 ;  /* 0x0000000405057291 */ /* 0x000fc8000f8f383f */
[----:B------:R-:W-:-:S04]  /*88b0*/  USHF.R.S32.HI UR5, URZ, 0x7, UR5 ;  /* 0x000000073f057899 */ /* 0x000fc80008011405 */
[----:B------:R-:W-:-:S04]  /*88c0*/  UIADD3 UR37, UR37, UR5, URZ ;  /* 0x0000000525257290 */ /* 0x000fc8000fffe03f */
[----:B------:R-:W-:Y:S02]  /*88d0*/  USHF.R.U32.HI UR4, URZ, 0x2, UR37 ;  /* 0x000000023f047899 */ /* 0x000fe40008011625 */
[----:B------:R-:W-:Y:S02]  /*88e0*/  UISETP.GT.U32.AND UP0, UPT, UR37, 0x3, UPT ;  /* 0x000000032500788c */ /* 0x000fe4000bf04070 */
[----:B------:R-:W-:Y:S02]  /*88f0*/  ULOP3.LUT UR4, UR4, 0x1, URZ, 0xc0, !UPT ;  /* 0x0000000104047892 */ /* 0x000fe4000f8ec03f */
[----:B------:R-:W-:Y:S02]  /*8900*/  UISETP.LT.U32.AND UP1, UPT, UR5, 0x4, UP0 ;  /* 0x000000040500788c */ /* 0x000fe40008721070 */
[----:B------:R-:W-:Y:S02]  /*8910*/  UISETP.NE.U32.AND UP2, UPT, UR4, 0x1, UPT ;  /* 0x000000010400788c */ /* 0x000fe4000bf45070 */
[----:B------:R-:W-:-:S02]  /*8920*/  ULOP3.LUT UR37, UR37, 0x3, URZ, 0xc0, !UPT ;  /* 0x0000000325257892 */ /* 0x000fc4000f8ec03f */
[----:B------:R-:W-:Y:S02]  /*8930*/  UISETP.GT.U32.AND UP0, UPT, UR5, 0x3, !UP2 ;  /* 0x000000030500788c */ /* 0x000fe4000d704070 */
[----:B------:R-:W-:Y:S02]  /*8940*/  USEL UR5, URZ, 0x1, !UP1 ;  /* 0x000000013f057887 */ /* 0x000fe4000c800000 */
[----:B------:R-:W-:-:S04]  /*8950*/  USEL UR4, URZ, 0x1, !UP0 ;  /* 0x000000013f047887 */ /* 0x000fc8000c000000 */
[----:B------:R-:W-:Y:S01]  /*8960*/  ULOP3.LUT UR38, UR4, UR38, UR5, 0x96, !UPT ;  /* 0x0000002604267292 */ /* 0x000fe2000f8e9605 */
[----:B------:R-:W-:Y:S11]  /*8970*/  @P0 BRA `(.L_x_113) ;  /* 0xffffffb000200947 */ /* 0x000ff6000383ffff */
[----:B------:R-:W-:-:S04]  /*8980*/  DEPBAR.LE SB0, 0x0 ;  /* 0x000080000000791a */ /* 0x000fc80000000000 */
[----:B------:R-:W-:Y:S05]  /*8990*/  @!P1 BRA `(.L_x_114) ;  /* 0x0000000000049947 */ /* 0x000fea0003800000 */
[----:B------:R-:W-:Y:S01]  /*89a0*/  BPT.TRAP 0x1 ;  /* 0x000000040000795c */ /* 0x000fe20000300000 */
.L_x_114:
[----:B------:R-:W-:-:S04]  /*89b0*/  ULEA UR47, UR56, UR47, 0x3 ;  /* 0x0000002f382f7291 */ /* 0x000fc8000f8e183f */
[----:B------:R-:W-:-:S04]  /*89c0*/  UIADD3 UR47, UR47, 0x384e0, URZ ;  /* 0x000384e02f2f7890 */ /* 0x000fc8000fffe03f */
[----:B------:R-:W-:-:S09]  /*89d0*/  UPRMT UR47, UR43, 0x654, UR47 ;  /* 0x000006542b2f7896 */ /* 0x000fd2000800002f */
[----:B-----5:R-:W-:Y:S01]  /*89e0*/  SYNCS.ARRIVE.TRANS64.RED.A1T0 RZ, [UR47], RZ ;  /* 0x000000ffffff79a7 */ /* 0x020fe2000810042f */
[----:B------:R-:W-:Y:S05]  /*89f0*/  EXIT ;  /* 0x000000000000794d */ /* 0x000fea0003800000 */
.L_x_23:
[----:B------:R-:W-:-:S08]  /*8a00*/  NOP ;  /* 0x0000000000007918 */ /* 0x000fd00000000000 */
[----:B-----5:R-:W1:-:S00]  /*8a10*/  USETMAXREG.DEALLOC.CTAPOOL 0x28 ;  /* 0x00000028000079c8 */ /* 0x020e4000080e0500 */
[----:B------:R-:W-:-:S06]  /*8a20*/  UISETP.NE.AND UP1, UPT, UR55, 0x3, UPT ;  /* 0x000000033700788c */ /* 0x000fcc000bf25270 */
[----:B------:R-:W-:-:S13]  /*8a30*/  PLOP3.LUT P1, PT, PT, PT, UP1, 0x80, 0x0 ;  /* 0x000000000000781c */ /* 0x000fda0003f2f018 */
[----:B-1----:R-:W-:Y:S05]  /*8a40*/  @!P1 BRA `(.L_x_115) ;  /* 0x0000003800889947 */ /* 0x002fea0003800000 */
[----:B------:R-:W-:-:S13]  /*8a50*/  ISETP.NE.AND P0, PT, RZ, UR55, PT ;  /* 0x00000037ff007c0c */ /* 0x000fda000bf05270 */
[----:B------:R-:W-:Y:S05]  /*8a60*/  @!P0 BRA `(.L_x_116) ;  /* 0x0000001c00a48947 */ /* 0x000fea0003800000 */
[----:B------:R-:W-:-:S06]  /*8a70*/  UISETP.NE.AND UP0, UPT, UR55, 0x2, UPT ;  /* 0x000000023700788c */ /* 0x000fcc000bf05270 */
[----:B------:R-:W-:-:S13]  /*8a80*/  PLOP3.LUT P0, PT, PT, PT, UP0, 0x80, 0x0 ;  /* 0x000000000000781c */ /* 0x000fda0003f0f008 */
[----:B--2---:R-:W-:Y:S05]  /*8a90*/  @P0 EXIT ;  /* 0x000000000000094d */ /* 0x004fea0003800000 */
[----:B------:R-:W1:Y:S01]  /*8aa0*/  S2UR UR4, SR_CTAID.Y ;  /* 0x00000000000479c3 */ /* 0x000e620000002600 */
[----:B------:R-:W-:Y:S01]  /*8ab0*/  ELECT P0, URZ, PT ;  /* 0x00000000003f782f */ /* 0x000fe20003800000 */
[----:B------:R-:W-:Y:S01]  /*8ac0*/  BSSY B0, `(.L_x_117) ;  /* 0x000001d000007945 */ /* 0x000fe20003800000 */
[----:B-1----:R-:W-:-:S11]  /*8ad0*/  UIMAD UR4, UR4, UR41, UR40 ;  /* 0x00000029040472a4 */ /* 0x002fd6000f8e0228 */
[----:B------:R-:W-:Y:S05]  /*8ae0*/  @!P0 BRA `(.L_x_118) ;  /* 0x0000000000688947 */ /* 0x000fea0003800000 */
[----:B------:R-:W1:Y:S01]  /*8af0*/  LDC.64 R4, c[0x0][0x600] ;  /* 0x00018000ff047b82 */ /* 0x000e620000000a00 */
[----:B------:R-:W-:Y:S02]  /*8b00*/  UMOV UR5, 0x400 ;  /* 0x0000040000057882 */ /* 0x000fe40000000000 */
[----:B------:R-:W-:-:S05]  /*8b10*/  ULEA UR5, UR42, UR5, 0x18 ;  /* 0x000000052a057291 */ /* 0x000fca000f8ec03f */
[----:B------:R-:W1:Y:S08]  /*8b20*/  LDC.64 R6, c[0x0][0x608] ;  /* 0x00018200ff067b82 */ /* 0x000e700000000a00 */
[----:B------:R-:W2:Y:S08]  /*8b30*/  LDC.64 R32, c[0x0][0x610] ;  /* 0x00018400ff207b82 */ /* 0x000eb00000000a00 */
[----:B------:R-:W2:Y:S01]  /*8b40*/  LDC.64 R34, c[0x0][0x618] ;  /* 0x00018600ff227b82 */ /* 0x000ea20000000a00 */
[----:B-1----:R1:W-:Y:S07]  /*8b50*/  STS.128 [UR5+0x38700], R4 ;  /* 0x03870004ff007988 */ /* 0x0023ee0008000c05 */
[----:B------:R-:W3:Y:S08]  /*8b60*/  LDC.64 R28, c[0x0][0x620] ;  /* 0x00018800ff1c7b82 */ /* 0x000ef00000000a00 */
[----:B------:R-:W3:Y:S01]  /*8b70*/  LDC.64 R30, c[0x0][0x628] ;  /* 0x00018a00ff1e7b82 */ /* 0x000ee20000000a00 */
[----:B--2---:R2:W-:Y:S07]  /*8b80*/  STS.128 [UR5+0x38710], R32 ;  /* 0x03871020ff007988 */ /* 0x0045ee0008000c05 */
[----:B------:R-:W4:Y:S08]  /*8b90*/  LDC.64 R24, c[0x0][0x630] ;  /* 0x00018c00ff187b82 */ /* 0x000f300000000a00 */
[----:B------:R-:W4:Y:S08]  /*8ba0*/  LDC.64 R26, c[0x0][0x638] ;  /* 0x00018e00ff1a7b82 */ /* 0x000f300000000a00 */
[----:B------:R-:W5:Y:S01]  /*8bb0*/  LDC.64 R20, c[0x0][0x640] ;  /* 0x00019000ff147b82 */ /* 0x000f620000000a00 */
[----:B---3--:R2:W-:Y:S07]  /*8bc0*/  STS.128 [UR5+0x38720], R28 ;  /* 0x0387201cff007988 */ /* 0x0085ee0008000c05 */
[----:B------:R-:W5:Y:S08]  /*8bd0*/  LDC.64 R22, c[0x0][0x648] ;  /* 0x00019200ff167b82 */ /* 0x000f700000000a00 */
[----:B------:R-:W3:Y:S01]  /*8be0*/  LDC.64 R12, c[0x0][0x650] ;  /* 0x00019400ff0c7b82 */ /* 0x000ee20000000a00 */
[----:B----4-:R2:W-:Y:S07]  /*8bf0*/  STS.128 [UR5+0x38730], R24 ;  /* 0x03873018ff007988 */ /* 0x0105ee0008000c05 */
[----:B------:R-:W3:Y:S08]  /*8c00*/  LDC.64 R14, c[0x0][0x658] ;  /* 0x00019600ff0e7b82 */ /* 0x000ef00000000a00 */
[----:B------:R-:W4:Y:S01]  /*8c10*/  LDC.64 R8, c[0x0][0x660] ;  /* 0x00019800ff087b82 */ /* 0x000f220000000a00 */
[----:B-----5:R2:W-:Y:S07]  /*8c20*/  STS.128 [UR5+0x38740], R20 ;  /* 0x03874014ff007988 */ /* 0x0205ee0008000c05 */
[----:B------:R-:W4:Y:S08]  /*8c30*/  LDC.64 R10, c[0x0][0x668] ;  /* 0x00019a00ff0a7b82 */ /* 0x000f300000000a00 */
[----:B-1----:R-:W1:Y:S01]  /*8c40*/  LDC.64 R4, c[0x0][0x670] ;  /* 0x00019c00ff047b82 */ /* 0x002e620000000a00 */
[----:B---3--:R2:W-:Y:S07]  /*8c50*/  STS.128 [UR5+0x38750], R12 ;  /* 0x0387500cff007988 */ /* 0x0085ee0008000c05 */
[----:B------:R-:W1:Y:S01]  /*8c60*/  LDC.64 R6, c[0x0][0x678] ;  /* 0x00019e00ff067b82 */ /* 0x000e620000000a00 */
[----:B----4-:R2:W-:Y:S04]  /*8c70*/  STS.128 [UR5+0x38760], R8 ;  /* 0x03876008ff007988 */ /* 0x0105e80008000c05 */
[----:B-1----:R2:W-:Y:S02]  /*8c80*/  STS.128 [UR5+0x38770], R4 ;  /* 0x03877004ff007988 */ /* 0x0025e40008000c05 */
.L_x_118:
[----:B------:R-:W-:Y:S05]  /*8c90*/  BSYNC B0 ;  /* 0x0000000000007941 */ /* 0x000fea0003800000 */
.L_x_117:
[----:B------:R-:W-:Y:S01]  /*8ca0*/  ELECT P0, URZ, PT ;  /* 0x00000000003f782f */ /* 0x000fe20003800000 */
[----:B------:R-:W-:Y:S01]  /*8cb0*/  NOP ;  /* 0x0000000000007918 */ /* 0x000fe20000000000 */
[----:B------:R-:W-:Y:S01]  /*8cc0*/  ULDC UR5, c[0x0][0x884] ;  /* 0x0002210000057ab9 */ /* 0x000fe20000000800 */
[----:B------:R-:W-:Y:S01]  /*8cd0*/  ULDC.64 UR38, c[0x0][0x800] ;  /* 0x0002000000267ab9 */ /* 0x000fe20000000a00 */
[----:B------:R-:W-:Y:S01]  /*8ce0*/  ULEA UR4, UR5, UR4, 0x1 ;  /* 0x0000000405047291 */ /* 0x000fe2000f8e083f */
[----:B------:R-:W-:Y:S03]  /*8cf0*/  BSSY B0, `(.L_x_119) ;  /* 0x0000033000007945 */ /* 0x000fe60003800000 */
[----:B------:R-:W-:-:S05]  /*8d00*/  UIMAD.WIDE UR38, UR4, 0x80, UR38 ;  /* 0x00000080042678a5 */ /* 0x000fca000f8e0226 */
[----:B------:R-:W-:Y:S07]  /*8d10*/  @!P0 BRA `(.L_x_120) ;  /* 0x0000000000c08947 */ /* 0x000fee0003800000 */
[----:B------:R-:W-:Y:S01]  /*8d20*/  ULDC.64 UR4, c[0x0][0x808] ;  /* 0x0002020000047ab9 */ /* 0x000fe20000000a00 */
[----:B------:R-:W-:Y:S01]  /*8d30*/  ULDC.64 UR6, c[0x0][0x810] ;  /* 0x0002040000067ab9 */ /* 0x000fe20000000a00 */
[----:B------:R-:W-:Y:S02]  /*8d40*/  ISETP.NE.U32.AND P0, PT, RZ, UR4, PT ;  /* 0x00000004ff007c0c */ /* 0x000fe4000bf05070 */
[----:B------:R-:W-:Y:S02]  /*8d50*/  ISETP.NE.U32.AND P1, PT, RZ, UR6, PT ;  /* 0x00000006ff007c0c */ /* 0x000fe4000bf25070 */
[----:B------:R-:W-:Y:S02]  /*8d60*/  ISETP.NE.AND.EX P0, PT, RZ, UR5, PT, P0 ;  /* 0x00000005ff007c0c */ /* 0x000fe4000bf05300 */
[----:B------:R-:W-:-:S11]  /*8d70*/  ISETP.NE.AND.EX P1, PT, RZ, UR7, PT, P1 ;  /* 0x00000007ff007c0c */ /* 0x000fd6000bf25310 */
[----:B------:R-:W-:Y:S05]  /*8d80*/  @!P0 BRA `(.L_x_121) ;  /* 0x0000000000188947 */ /* 0x000fea0003800000 */
[----:B--2---:R-:W-:-:S04]  /*8d90*/  LEA R4, P0, R18, UR4, 0x3 ;  /* 0x0000000412047c11 */ /* 0x004fc8000f8018ff */
[----:B------:R-:W-:-:S06]  /*8da0*/  LEA.HI.X R5, R18, UR5, R3, 0x3, P0 ;  /* 0x0000000512057c11 */ /* 0x000fcc00080f1c03 */
[----:B------:R-:W2:Y:S01]  /*8db0*/  LDG.E.64 R4, desc[UR58][R4.64] ;  /* 0x0000003a04047981 */ /* 0x000ea2000c1e1b00 */
[----:B------:R-:W-:Y:S02]  /*8dc0*/  UMOV UR4, 0x400 ;  /* 0x0000040000047882 */ /* 0x000fe40000000000 */
[----:B------:R-:W-:-:S09]  /*8dd0*/  ULEA UR4, UR42, UR4, 0x18 ;  /* 0x000000042a047291 */ /* 0x000fd2000f8ec03f */
[----:B--2---:R1:W-:Y:S03]  /*8de0*/  STS.64 [UR4+0x38700], R4 ;  /* 0x03870004ff007988 */ /* 0x0043e60008000a04 */
.L_x_121:
[----:B------:R-:W-:Y:S05]  /*8df0*/  @!P1 BRA `(.L_x_120) ;  /* 0x0000000000889947 */ /* 0x000fea0003800000 */
[----:B-12---:R-:W-:-:S04]  /*8e00*/  LEA R4, P0, R18, UR6, 0x3 ;  /* 0x0000000612047c11 */ /* 0x006fc8000f8018ff */
[----:B------:R-:W-:-:S06]  /*8e10*/  LEA.HI.X R5, R18, UR7, R3, 0x3, P0 ;  /* 0x0000000712057c11 */ /* 0x000fcc00080f1c03 */
[----:B------:R-:W2:Y:S01]  /*8e20*/  LDG.E.64 R4, desc[UR58][R4.64] ;  /* 0x0000003a04047981 */ /* 0x000ea2000c1e1b00 */
[----:B------:R-:W-:Y:S02]  /*8e30*/  UMOV UR4, 0x400 ;  /* 0x0000040000047882 */ /* 0x000fe40000000000 */
[----:B------:R-:W-:-:S04]  /*8e40*/  ULEA UR4, UR42, UR4, 0x18 ;  /* 0x000000042a047291 */ /* 0x000fc8000f8ec03f */
[----:B------:R-:W-:-:S05]  /*8e50*/  UIADD3 UR5, UR4, 0x38700, URZ ;  /* 0x0003870004057890 */ /* 0x000fca000fffe03f */
[----:B------:R-:W1:Y:S01]  /*8e60*/  LDS R3, [UR4+0x3871c] ;  /* 0x03871c04ff037984 */ /* 0x000e620008000800 */
[----:B------:R-:W-:-:S03]  /*8e70*/  IMAD.U32 R8, RZ, RZ, UR5 ;  /* 0x00000005ff087e24 */ /* 0x000fc6000f8e00ff */
[----:B------:R-:W-:Y:S02]  /*8e80*/  STS [UR4+0x38730], RZ ;  /* 0x038730ffff007988 */ /* 0x000fe40008000804 */
[----:B------:R-:W-:-:S05]  /*8e90*/  SHF.R.U64 R8, R8, 0x4, RZ ;  /* 0x0000000408087819 */ /* 0x000fca00000012ff */
[----:B------:R-:W-:Y:S04]  /*8ea0*/  STS [UR4+0x38710], R8 ;  /* 0x03871008ff007988 */ /* 0x000fe80008000804 */
[----:B------:R-:W-:Y:S01]  /*8eb0*/  STS [UR4+0x38714], R8 ;  /* 0x03871408ff007988 */ /* 0x000fe20008000804 */
[----:B--2---:R-:W-:Y:S01]  /*8ec0*/  SHF.L.U64.HI R11, R4, 0x1, R5 ;  /* 0x00000001040b7819 */ /* 0x004fe20000010205 */
[----:B------:R-:W-:-:S03]  /*8ed0*/  VIADD R5, R0, 0xffffffff ;  /* 0xffffffff00057836 */ /* 0x000fc60000000000 */
[----:B------:R-:W-:-:S04]  /*8ee0*/  LOP3.LUT R11, R11, 0x1fffffff, RZ, 0xc0, !PT ;  /* 0x1fffffff0b0b7812 */ /* 0x000fc800078ec0ff */
[----:B------:R-:W-:-:S04]  /*8ef0*/  SHF.R.U32.HI R6, RZ, 0x4, R11 ;  /* 0x00000004ff067819 */ /* 0x000fc8000001160b */
[----:B-1----:R-:W-:-:S05]  /*8f00*/  LOP3.LUT R3, R3, 0xf, R6, 0xb8, !PT ;  /* 0x0000000f03037812 */ /* 0x002fca00078eb806 */
[----:B------:R1:W-:Y:S04]  /*8f10*/  STS [UR4+0x3871c], R3 ;  /* 0x03871c03ff007988 */ /* 0x0003e80008000804 */
[----:B------:R-:W2:Y:S01]  /*8f20*/  LDS R6, [UR4+0x3871c] ;  /* 0x03871c04ff067984 */ /* 0x000ea20008000800 */
[----:B-1----:R-:W-:Y:S02]  /*8f30*/  IMAD.SHL.U32 R3, R4, 0x2, RZ ;  /* 0x0000000204037824 */ /* 0x002fe400078e00ff */
[----:B------:R-:W-:-:S03]  /*8f40*/  VIADD R4, R2, 0xffffffff ;  /* 0xffffffff02047836 */ /* 0x000fc60000000000 */
[----:B------:R-:W-:-:S04]  /*8f50*/  LOP3.LUT R2, R3, 0xfffffffe, RZ, 0xc0, !PT ;  /* 0xfffffffe03027812 */ /* 0x000fc800078ec0ff */
[----:B------:R-:W-:-:S05]  /*8f60*/  SHF.R.U64 R2, R2, 0x4, R11 ;  /* 0x0000000402027819 */ /* 0x000fca000000120b */
[----:B------:R-:W-:Y:S01]  /*8f70*/  STS [UR4+0x3870c], R2 ;  /* 0x03870c02ff007988 */ /* 0x000fe20008000804 */
[----:B--2---:R-:W-:-:S05]  /*8f80*/  LOP3.LUT R6, R6, 0xf0, RZ, 0xb8, !PT ;  /* 0x000000f006067812 */ /* 0x004fca00078eb8ff */
[----:B------:R1:W-:Y:S04]  /*8f90*/  STS [UR4+0x3871c], R6 ;  /* 0x03871c06ff007988 */ /* 0x0003e80008000804 */
[----:B------:R-:W2:Y:S01]  /*8fa0*/  LDS R9, [UR4+0x3871c] ;  /* 0x03871c04ff097984 */ /* 0x000ea20008000800 */
[----:B-1----:R-:W-:-:S05]  /*8fb0*/  CS2R R6, SRZ ;  /* 0x0000000000067805 */ /* 0x002fca000001ff00 */
[----:B------:R-:W-:Y:S01]  /*8fc0*/  STS.128 [UR4+0x38720], R4 ;  /* 0x03872004ff007988 */ /* 0x000fe20008000c04 */
[----:B--2---:R-:W-:-:S05]  /*8fd0*/  LOP3.LUT R9, R9, 0xf00, RZ, 0xb8, !PT ;  /* 0x00000f0009097812 */ /* 0x004fca00078eb8ff */
[----:B------:R-:W-:Y:S04]  /*8fe0*/  STS.64 [UR4+0x38718], R8 ;  /* 0x03871808ff007988 */ /* 0x000fe80008000a04 */
[----:B------:R-:W1:Y:S02]  /*8ff0*/  LDS R10, [UR4+0x3871c] ;  /* 0x03871c04ff0a7984 */ /* 0x000e640008000800 */
[----:B-1----:R-:W-:-:S05]  /*9000*/  LOP3.LUT R0, R10, 0xf000, RZ, 0xb8, !PT ;  /* 0x0000f0000a007812 */ /* 0x002fca00078eb8ff */
[----:B------:R3:W-:Y:S02]  /*9010*/  STS [UR4+0x3871c], R0 ;  /* 0x03871c00ff007988 */ /* 0x0007e40008000804 */
.L_x_120:
[----:B------:R-:W-:Y:S05]  /*9020*/  BSYNC B0 ;  /* 0x0000000000007941 */ /* 0x000fea0003800000 */
.L_x_119:
[----:B---3--:R-:W3:Y:S01]  /*9030*/  S2R R0, SR_LANEID ;  /* 0x0000000000007919 */ /* 0x008ee20000000000 */
[----:B------:R-:W-:Y:S01]  /*9040*/  ELECT P0, URZ, PT ;  /* 0x00000000003f782f */ /* 0x000fe20003800000 */
[----:B------:R-:W-:Y:S01]  /*9050*/  NOP ;  /* 0x0000000000007918 */ /* 0x000fe20000000000 */
[----:B------:R-:W-:Y:S01]  /*9060*/  UMOV UR34, URZ ;  /* 0x0000003f00227c82 */ /* 0x000fe20008000000 */
[----:B------:R-:W-:Y:S10]  /*9070*/  BSSY B0, `(.L_x_122) ;  /* 0x0000004000007945 */ /* 0x000ff40003800000 */
[----:B------:R-:W-:Y:S05]  /*9080*/  @!P0 BRA `(.L_x_123) ;  /* 0x0000000000088947 */ /* 0x000fea0003800000 */
[----:B------:R0:W-:Y:S01]  /*9090*/  UTMACMDFLUSH ;  /* 0x00000000000079b7 */ /* 0x0001e20000000000 */
[----:B------:R-:W-:-:S04]  /*90a0*/  DEPBAR.LE SB0, 0x0 ;  /* 0x000080000000791a */ /* 0x000fc80000000000 */
.L_x_123:
[----:B------:R-:W-:Y:S05]  /*90b0*/  BSYNC B0 ;  /* 0x0000000000007941 */ /* 0x000fea0003800000 */
.L_x_122:
[----:B------:R-:W-:Y:S01]  /*90c0*/  UMOV UR31, 0x400 ;  /* 0x00000400001f7882 */ /* 0x000fe20000000000 */
[----:B-123--:R-:W-:Y:S01]  /*90d0*/  IMAD.SHL.U32 R4, R0, 0x4, RZ ;  /* 0x0000000400047824 */ /* 0x00efe200078e00ff */
[----:B------:R-:W-:-:S04]  /*90e0*/  ULEA UR31, UR42, UR31, 0x18 ;  /* 0x0000001f2a1f7291 */ /* 0x000fc8000f8ec03f */
[----:B------:R-:W-:Y:S01]  /*90f0*/  UIADD3 UR30, UR31, 0x38700, URZ ;  /* 0x000387001f1e7890 */ /* 0x000fe2000fffe03f */
[----:B------:R-:W-:Y:S01]  /*9100*/  IADD3 R2, P0, R4, UR38, RZ ;  /* 0x0000002604027c10 */ /* 0x000fe2000ff1e0ff */
[----:B------:R-:W-:-:S04]  /*9110*/  IMAD.MOV.U32 R0, RZ, RZ, RZ ;  /* 0x000000ffff007224 */ /* 0x000fc800078e00ff */
[----:B------:R-:W-:-:S03]  /*9120*/  IMAD.X R3, RZ, RZ, UR39, P0 ;  /* 0x00000027ff037e24 */ /* 0x000fc600080e06ff */
[----:B------:R-:W1:Y:S01]  /*9130*/  LDS R5, [R4+UR30] ;  /* 0x0000001e04057984 */ /* 0x000e620008000800 */
[----:B------:R-:W-:-:S03]  /*9140*/  SHF.L.U32 R0, R0, 0x1f, RZ ;  /* 0x0000001f00007819 */ /* 0x000fc600000006ff */
[----:B-1----:R1:W2:Y:S02]  /*9150*/  ATOMG.E.EXCH.STRONG.GPU PT, RZ, [R2], R5 ;  /* 0x0000000502ff73a8 */ /* 0x0022a400041ee100 */
[----:B--2---:R-:W2:Y:S01]  /*9160*/  SYNCS.PHASECHK.TRANS64.TRYWAIT P0, [UR31+0x38508], R0 ;  /* 0x03850800ff0075a7 */ /* 0x004ea2000800015f */
[----:B------:R-:W-:Y:S02]  /*9170*/  ULOP3.LUT UR29, UR54, 0x1, URZ, 0xfc, !UPT ;  /* 0x00000001361d7892 */ /* 0x000fe4000f8efc3f */
[----:B------:R-:W-:Y:S01]  /*9180*/  ULOP3.LUT UR33, UR52, 0x2, URZ, 0xfc, !UPT ;  /* 0x0000000234217892 */ /* 0x000fe2000f8efc3f */
[----:B-12---:R-:W-:Y:S11]  /*9190*/  @!P0 BRA `(.L_x_124) ;  /* 0x0000005800a08947 */ /* 0x006ff60003800000 */
.L_x_278:
[----:B------:R-:W-:Y:S01]  /*91a0*/  MOV R2, 0x1 ;  /* 0x0000000100027802 */ /* 0x000fe20000000f00 */
[----:B------:R-:W-:Y:S01]  /*91b0*/  IMAD.MOV.U32 R12, RZ, RZ, RZ ;  /* 0x000000ffff0c7224 */ /* 0x000fe200078e00ff */
[----:B------:R-:W-:Y:S01]  /*91c0*/  ULDC UR28, c[0x0][0x598] ;  /* 0x00016600001c7ab9 */ /* 0x000fe20000000800 */
[----:B------:R-:W-:Y:S01]  /*91d0*/  ULDC UR32, c[0x0][0x580] ;  /* 0x0001600000207ab9 */ /* 0x000fe20000000800 */
[----:B------:R-:W-:Y:S01]  /*91e0*/  ULDC.64 UR4, c[0x0][0x590] ;  /* 0x0001640000047ab9 */ /* 0x000fe20000000a00 */
[----:B------:R-:W-:-:S05]  /*91f0*/  ULDC.64 UR6, c[0x0][0x588] ;  /* 0x0001620000067ab9 */ /* 0x000fca0000000a00 */
.L_x_185:
[----:B------:R-:W-:-:S06]  /*9200*/  UISETP.NE.AND UP0, UPT, UR29, 0x3, UPT ;  /* 0x000000031d00788c */ /* 0x000fcc000bf05270 */
[----:B------:R-:W-:-:S13]  /*9210*/  PLOP3.LUT P1, PT, PT, PT, UP0, 0x80, 0x0 ;  /* 0x000000000000781c */ /* 0x000fda0003f2f008 */
[----:B---345:R-:W-:Y:S05]  /*9220*/  @!P1 BRA `(.L_x_125) ;  /* 0x0000000000049947 */ /* 0x038fea0003800000 */
[----:B------:R-:W-:Y:S01]  /*9230*/  BPT.TRAP 0x1 ;  /* 0x000000040000795c */ /* 0x000fe20000300000 */
.L_x_125:
[----:B------:R-:W-:Y:S01]  /*9240*/  ULEA UR8, UR34, UR31, 0x3 ;  /* 0x0000001f22087291 */ /* 0x000fe2000f8e183f */
[----:B-1----:R-:W-:-:S08]  /*9250*/  SHF.L.U32 R0, R12, 0x1f, RZ ;  /* 0x0000001f0c007819 */ /* 0x002fd000000006ff */
[----:B------:R-:W1:Y:S02]  /*9260*/  SYNCS.PHASECHK.TRANS64.TRYWAIT P0, [UR8+0x38400], R0 ;  /* 0x03840000ff0075a7 */ /* 0x000e640008000148 */
[----:B-1----:R-:W-:Y:S05]  /*9270*/  @!P0 BRA `(.L_x_126) ;  /* 0x0000005800808947 */ /* 0x002fea0003800000 */
.L_x_279:
[----:B------:R-:W-:-:S09]  /*9280*/  ULEA UR9, UR34, UR31, 0x4 ;  /* 0x0000001f22097291 */ /* 0x000fd2000f8e203f */
[----:B------:R-:W2:Y:S01]  /*9290*/  LDS.128 R4, [UR9+0x38510] ;  /* 0x03851009ff047984 */ /* 0x000ea20008000c00 */
        /* <DEDUP_REMOVED lines=8> */
.L_x_127:
[----:B------:R-:W-:Y:S01]  /*9320*/  UIADD3 UR8, UR8, 0x38440, URZ ;  /* 0x0003844008087890 */ /* 0x000fe2000fffe03f */
[----:B------:R-:W-:Y:S02]  /*9330*/  R2UR UR18, R16 ;  /* 0x00000000101272ca */ /* 0x000fe400000e0000 */
[----:B------:R-:W-:Y:S01]  /*9340*/  R2UR UR19, R17 ;  /* 0x00000000111372ca */ /* 0x000fe200000e0000 */
[----:B------:R-:W-:Y:S01]  /*9350*/  UPRMT UR8, UR42, 0x654, UR8 ;  /* 0x000006542a087896 */ /* 0x000fe20008000008 */
[----:B------:R-:W-:Y:S02]  /*9360*/  LOP3.LUT P1, RZ, R2, 0xff, RZ, 0xc0, !PT ;  /* 0x000000ff02ff7812 */ /* 0x000fe4000782c0ff */
[----:B------:R-:W-:-:S04]  /*9370*/  ISETP.NE.U32.AND P0, PT, RZ, UR4, PT ;  /* 0x00000004ff007c0c */ /* 0x000fc8000bf05070 */
[----:B------:R-:W-:Y:S02]  /*9380*/  ISETP.NE.AND.EX P0, PT, RZ, UR5, PT, P0 ;  /* 0x00000005ff007c0c */ /* 0x000fe4000bf05300 */
[----:B---3--:R-:W-:Y:S01]  /*9390*/  SYNCS.ARRIVE.TRANS64.RED.A1T0 RZ, [UR8], RZ ;  /* 0x000000ffffff79a7 */ /* 0x008fe20008100408 */
[----:B------:R-:W-:Y:S02]  /*93a0*/  USHF.L.U32 UR18, UR18, 0x8, URZ ;  /* 0x0000000812127899 */ /* 0x000fe4000800063f */
[----:B------:R-:W-:Y:S02]  /*93b0*/  USHF.L.U32 UR19, UR19, 0x7, URZ ;  /* 0x0000000713137899 */ /* 0x000fe4000800063f */
[----:B------:R-:W-:Y:S10]  /*93c0*/  @!P1 BRA `(.L_x_128) ;  /* 0x00000000000c9947 */ /* 0x000ff40003800000 */
[----:B------:R-:W-:-:S04]  /*93d0*/  DEPBAR {5,4,3,2,1,0} ;  /* 0x0000003f0000791a */ /* 0x000fc80000000000 */
[----:B------:R3:W-:Y:S02]  /*93e0*/  UTMACCTL.IV [UR38] ;  /* 0x00000000260079b9 */ /* 0x0007e40008000000 */
[----:B---3--:R-:W-:Y:S01]  /*93f0*/  NOP ;  /* 0x0000000000007918 */ /* 0x008fe20000000000 */
.L_x_128:
[----:B------:R-:W-:Y:S05]  /*9400*/  @!P0 BRA `(.L_x_129) ;  /* 0x0000000000188947 */ /* 0x000fea0003800000 */
[----:B-1----:R-:W1:Y:S02]  /*9410*/  LDC.64 R2, c[0x0][0x590] ;  /* 0x00016400ff027b82 */ /* 0x002e640000000a00 */
[----:B-1----:R-:W-:-:S06]  /*9420*/  IMAD.WIDE R2, R18, 0x8, R2 ;  /* 0x0000000812027825 */ /* 0x002fcc00078e0202 */
[----:B------:R-:W3:Y:S04]  /*9430*/  LDG.E.64 R2, desc[UR58][R2.64] ;  /* 0x0000003a02027981 */ /* 0x000ee8000c1e1b00 */
[----:B---3--:R-:W3:Y:S02]  /*9440*/  LD.E R0, desc[UR58][R2.64] ;  /* 0x0000003a02007980 */ /* 0x008ee4000c101900 */
[----:B---3--:R-:W-:Y:S01]  /*9450*/  FSETP.NEU.AND P0, PT, R0, RZ, PT ;  /* 0x000000ff0000720b */ /* 0x008fe20003f0d000 */
[----:B------:R-:W-:-:S12]  /*9460*/  BRA `(.L_x_130) ;  /* 0x0000000000247947 */ /* 0x000fd80003800000 */
.L_x_129:
[----:B------:R-:W-:Y:S02]  /*9470*/  ISETP.NE.U32.AND P1, PT, RZ, UR6, PT ;  /* 0x00000006ff007c0c */ /* 0x000fe4000bf25070 */
[----:B------:R-:W-:Y:S02]  /*9480*/  FSETP.NEU.AND P0, PT, RZ, UR32, PT ;  /* 0x00000020ff007c0b */ /* 0x000fe4000bf0d000 */
[----:B------:R-:W-:-:S13]  /*9490*/  ISETP.NE.AND.EX P1, PT, RZ, UR7, PT, P1 ;  /* 0x00000007ff007c0c */ /* 0x000fda000bf25310 */
[----:B------:R-:W-:Y:S05]  /*94a0*/  @!P1 BRA `(.L_x_130) ;  /* 0x0000000000149947 */ /* 0x000fea0003800000 */
[----:B-1----:R-:W1:Y:S01]  /*94b0*/  LDC.64 R2, c[0x0][0x588] ;  /* 0x00016200ff027b82 */ /* 0x002e620000000a00 */
[----:B------:R-:W-:-:S04]  /*94c0*/  IMAD R9, R18, UR28, RZ ;  /* 0x0000001c12097c24 */ /* 0x000fc8000f8e02ff */
[----:B-1----:R-:W-:-:S06]  /*94d0*/  IMAD.WIDE R2, R9, 0x4, R2 ;  /* 0x0000000409027825 */ /* 0x002fcc00078e0202 */
[----:B------:R-:W3:Y:S02]  /*94e0*/  LDG.E R2, desc[UR58][R2.64] ;  /* 0x0000003a02027981 */ /* 0x000ee4000c1e1900 */
[----:B---3--:R-:W-:-:S13]  /*94f0*/  FSETP.NEU.AND P0, PT, R2, RZ, PT ;  /* 0x000000ff0200720b */ /* 0x008fda0003f0d000 */
.L_x_130:
[----:B------:R-:W-:Y:S01]  /*9500*/  UISETP.NE.AND UP0, UPT, UR33, 0x3, UPT ;  /* 0x000000032100788c */ /* 0x000fe2000bf05270 */
[----:B------:R-:W-:-:S05]  /*9510*/  ELECT P1, URZ, PT ;  /* 0x00000000003f782f */ /* 0x000fca0003820000 */
[----:B------:R-:W-:Y:S02]  /*9520*/  PLOP3.LUT P2, PT, PT, PT, UP0, 0x80, 0x0 ;  /* 0x000000000000781c */ /* 0x000fe40003f4f008 */
[----:B------:R-:W-:-:S11]  /*9530*/  PLOP3.LUT P0, PT, P0, P1, PT, 0x2a, 0x0 ;  /* 0x000000000000781c */ /* 0x000fd60000702572 */
[----:B------:R-:W-:Y:S05]  /*9540*/  @!P2 BRA `(.L_x_131) ;  /* 0x000000000004a947 */ /* 0x000fea0003800000 */
[----:B------:R-:W-:Y:S01]  /*9550*/  BPT.TRAP 0x1 ;  /* 0x000000040000795c */ /* 0x000fe20000300000 */
.L_x_131:
[----:B-1----:R-:W-:-:S05]  /*9560*/  IMAD.MOV.U32 R0, RZ, RZ, 0x1 ;  /* 0x00000001ff007424 */ /* 0x002fca00078e00ff */
[----:B------:R-:W-:-:S04]  /*9570*/  SHF.L.U32 R0, R0, 0x1f, RZ ;  /* 0x0000001f00007819 */ /* 0x000fc800000006ff */
[----:B------:R-:W1:Y:S02]  /*9580*/  SYNCS.PHASECHK.TRANS64.TRYWAIT P1, [UR31+0x384e0], R0 ;  /* 0x0384e000ff0075a7 */ /* 0x000e64000802015f */
[----:B-1----:R-:W-:Y:S05]  /*9590*/  @!P1 BRA `(.L_x_132) ;  /* 0x0000005400d09947 */ /* 0x002fea0003800000 */
.L_x_280:
[----:B------:R-:W-:Y:S04]  /*95a0*/  BSSY B0, `(.L_x_133) ;  /* 0x0000010000007945 */ /* 0x000fe80003800000 */
[----:B------:R-:W-:Y:S05]  /*95b0*/  @P0 BRA `(.L_x_134) ;  /* 0x0000000000380947 */ /* 0x000fea0003800000 */
[----:B------:R-:W-:Y:S02]  /*95c0*/  UIADD3 UR16, UR31, 0x30000, URZ ;  /* 0x000300001f107890 */ /* 0x000fe4000fffe03f */
[----:B------:R-:W-:Y:S02]  /*95d0*/  UIADD3 UR17, UR31, 0x384c0, URZ ;  /* 0x000384c01f117890 */ /* 0x000fe4000fffe03f */
[----:B------:R-:W-:Y:S02]  /*95e0*/  UIADD3 UR10, UR18, 0x40, URZ ;  /* 0x00000040120a7890 */ /* 0x000fe4000fffe03f */
[----:B------:R-:W-:Y:S01]  /*95f0*/  UIADD3 UR8, UR31, 0x31000, URZ ;  /* 0x000310001f087890 */ /* 0x000fe2000fffe03f */
[----:B------:R-:W-:Y:S01]  /*9600*/  UMOV UR12, 0x0 ;  /* 0x00000000000c7882 */ /* 0x000fe20000000000 */
[----:B------:R-:W-:Y:S01]  /*9610*/  UMOV UR13, 0x10000000 ;  /* 0x10000000000d7882 */ /* 0x000fe20000000000 */
[----:B------:R-:W-:Y:S01]  /*9620*/  UMOV UR11, UR19 ;  /* 0x00000013000b7c82 */ /* 0x000fe20008000000 */
[----:B------:R-:W-:Y:S01]  /*9630*/  UMOV UR9, UR17 ;  /* 0x0000001100097c82 */ /* 0x000fe20008000000 */
[----:B------:R3:W-:Y:S04]  /*9640*/  UTMALDG.2D [UR16], [UR38], desc[UR12] ;  /* 0x00000c10260075b4 */ /* 0x0007e80008009000 */
[----:B------:R3:W-:Y:S02]  /*9650*/  UTMALDG.2D [UR8], [UR38], desc[UR12] ;  /* 0x00000c08260075b4 */ /* 0x0007e40008009000 */
[----:B---3--:R-:W-:Y:S05]  /*9660*/  @!P2 BRA `(.L_x_135) ;  /* 0x000000000004a947 */ /* 0x008fea0003800000 */
[----:B------:R-:W-:Y:S01]  /*9670*/  BPT.TRAP 0x1 ;  /* 0x000000040000795c */ /* 0x000fe20000300000 */
.L_x_135:
[----:B------:R-:W3:Y:S02]  /*9680*/  LDC R2, c[0x0][0x828] ;  /* 0x00020a00ff027b82 */ /* 0x000ee40000000800 */
[----:B---3--:R3:W-:Y:S02]  /*9690*/  SYNCS.ARRIVE.TRANS64.RED.A0TR RZ, [UR31+0x384c0], R2 ;  /* 0x0384c002ffff79a7 */ /* 0x0087e4000830041f */
.L_x_134:
[----:B------:R-:W-:Y:S05]  /*96a0*/  BSYNC B0 ;  /* 0x0000000000007941 */ /* 0x000fea0003800000 */
.L_x_133:
[----:B------:R-:W-:Y:S05]  /*96b0*/  @!P2 BRA `(.L_x_136) ;  /* 0x000000000004a947 */ /* 0x000fea0003800000 */
[----:B------:R-:W-:Y:S01]  /*96c0*/  BPT.TRAP 0x1 ;  /* 0x000000040000795c */ /* 0x000fe20000300000 */
.L_x_136:
[----:B------:R-:W-:-:S04]  /*96d0*/  UIADD3 UR13, UR31, 0x384c0, URZ ;  /* 0x000384c01f0d7890 */ /* 0x000fc8000fffe03f */
[----:B------:R-:W-:-:S09]  /*96e0*/  UPRMT UR16, UR42, 0x654, UR13 ;  /* 0x000006542a107896 */ /* 0x000fd2000800000d */
[----:B------:R-:W-:Y:S01]  /*96f0*/  SYNCS.ARRIVE.TRANS64.RED.A1T0 RZ, [UR16], RZ ;  /* 0x000000ffffff79a7 */ /* 0x000fe20008100410 */
[----:B------:R-:W-:Y:S05]  /*9700*/  @!P2 BRA `(.L_x_137) ;  /* 0x000000000004a947 */ /* 0x000fea0003800000 */
[----:B------:R-:W-:Y:S01]  /*9710*/  BPT.TRAP 0x1 ;  /* 0x000000040000795c */ /* 0x000fe20000300000 */
.L_x_137:
[----:B------:R-:W4:Y:S02]  /*9720*/  SYNCS.PHASECHK.TRANS64.TRYWAIT P1, [UR31+0x384e8], R0 ;  /* 0x0384e800ff0075a7 */ /* 0x000f24000802015f */
[----:B----4-:R-:W-:Y:S05]  /*9730*/  @!P1 BRA `(.L_x_138) ;  /* 0x0000005400809947 */ /* 0x010fea0003800000 */
.L_x_281:
[----:B------:R-:W-:Y:S04]  /*9740*/  BSSY B0, `(.L_x_139) ;  /* 0x0000012000007945 */ /* 0x000fe80003800000 */
[----:B------:R-:W-:Y:S05]  /*9750*/  @P0 BRA `(.L_x_140) ;  /* 0x0000000000400947 */ /* 0x000fea0003800000 */
[----:B------:R-:W-:Y:S02]  /*9760*/  UIADD3 UR10, UR18, 0x80, URZ ;  /* 0x00000080120a7890 */ /* 0x000fe4000fffe03f */
        /* <DEDUP_REMOVED lines=8> */
[----:B------:R-:W-:Y:S01]  /*97f0*/  UMOV UR21, UR9 ;  /* 0x0000000900157c82 */ /* 0x000fe20008000000 */
[----:B------:R4:W-:Y:S03]  /*9800*/  UTMALDG.2D [UR8], [UR38], desc[UR14] ;  /* 0x00000e08260075b4 */ /* 0x0009e60008009000 */
[----:B------:R4:W-:Y:S02]  /*9810*/  UTMALDG.2D [UR20], [UR38], desc[UR14] ;  /* 0x00000e14260075b4 */ /* 0x0009e40008009000 */
[----:B----4-:R-:W-:Y:S05]  /*9820*/  @!P2 BRA `(.L_x_141) ;  /* 0x000000000004a947 */ /* 0x010fea0003800000 */
[----:B------:R-:W-:Y:S01]  /*9830*/  BPT.TRAP 0x1 ;  /* 0x000000040000795c */ /* 0x000fe20000300000 */
.L_x_141:
[----:B---3--:R-:W3:Y:S02]  /*9840*/  LDC R2, c[0x0][0x828] ;  /* 0x00020a00ff027b82 */ /* 0x008ee40000000800 */
[----:B---3--:R4:W-:Y:S02]  /*9850*/  SYNCS.ARRIVE.TRANS64.RED.A0TR RZ, [UR31+0x384c8], R2 ;  /* 0x0384c802ffff79a7 */ /* 0x0089e4000830041f */
.L_x_140:
[----:B------:R-:W-:Y:S05]  /*9860*/  BSYNC B0 ;  /* 0x0000000000007941 */ /* 0x000fea0003800000 */
.L_x_139:
[----:B------:R-:W-:Y:S05]  /*9870*/  @!P2 BRA `(.L_x_142) ;  /* 0x000000000004a947 */ /* 0x000fea0003800000 */
[----:B------:R-:W-:Y:S01]  /*9880*/  BPT.TRAP 0x1 ;  /* 0x000000040000795c */ /* 0x000fe20000300000 */
.L_x_142:
[----:B------:R-:W-:Y:S02]  /*9890*/  UIADD3 UR9, UR31, 0x384c8, URZ ;  /* 0x000384c81f097890 */ /* 0x000fe4000fffe03f */
[----:B------:R-:W-:Y:S02]  /*98a0*/  UIADD3 UR23, UR19, 0x20, URZ ;  /* 0x0000002013177890 */ /* 0x000fe4000fffe03f */
[----:B------:R-:W-:-:S09]  /*98b0*/  UPRMT UR36, UR42, 0x654, UR9 ;  /* 0x000006542a247896 */ /* 0x000fd20008000009 */
[----:B------:R-:W-:Y:S01]  /*98c0*/  SYNCS.ARRIVE.TRANS64.RED.A1T0 RZ, [UR36], RZ ;  /* 0x000000ffffff79a7 */ /* 0x000fe20008100424 */
[----:B------:R-:W-:Y:S05]  /*98d0*/  @!P2 BRA `(.L_x_143) ;  /* 0x000000000004a947 */ /* 0x000fea0003800000 */
[----:B------:R-:W-:Y:S01]  /*98e0*/  BPT.TRAP 0x1 ;  /* 0x000000040000795c */ /* 0x000fe20000300000 */
.L_x_143:
[----:B------:R-:W5:Y:S02]  /*98f0*/  SYNCS.PHASECHK.TRANS64.TRYWAIT P1, [UR31+0x384f0], R0 ;  /* 0x0384f000ff0075a7 */ /* 0x000f64000802015f */
[----:B-----5:R-:W-:Y:S05]  /*9900*/  @!P1 BRA `(.L_x_144) ;  /* 0x0000005400249947 */ /* 0x020fea0003800000 */
.L_x_282:
        /* <DEDUP_REMOVED lines=13> */
[----:B-1----:R-:W-:Y:S05]  /*99e0*/  @!P2 BRA `(.L_x_147) ;  /* 0x000000000004a947 */ /* 0x002fea0003800000 */
[----:B------:R-:W-:Y:S01]  /*99f0*/  BPT.TRAP 0x1 ;  /* 0x000000040000795c */ /* 0x000fe20000300000 */
.L_x_147:
[----:B---34-:R-:W1:Y:S02]  /*9a00*/  LDC R2, c[0x0][0x828] ;  /* 0x00020a00ff027b82 */ /* 0x018e640000000800 */
[----:B-1----:R1:W-:Y:S02]  /*9a10*/  SYNCS.ARRIVE.TRANS64.RED.A0TR RZ, [UR31+0x384d0], R2 ;  /* 0x0384d002ffff79a7 */ /* 0x0023e4000830041f */
.L_x_146:
[----:B------:R-:W-:Y:S05]  /*9a20*/  BSYNC B0 ;  /* 0x0000000000007941 */ /* 0x000fea0003800000 */
.L_x_145:
[----:B------:R-:W-:Y:S05]  /*9a30*/  @!P2 BRA `(.L_x_148) ;  /* 0x000000000004a947 */ /* 0x000fea0003800000 */
[----:B------:R-:W-:Y:S01]  /*9a40*/  BPT.TRAP 0x1 ;  /* 0x000000040000795c */ /* 0x000fe20000300000 */
.L_x_148:
[----:B------:R-:W-:-:S04]  /*9a50*/  UIADD3 UR17, UR31, 0x384d0, URZ ;  /* 0x000384d01f117890 */ /* 0x000fc8000fffe03f */
[----:B------:R-:W-:-:S09]  /*9a60*/  UPRMT UR35, UR42, 0x654, UR17 ;  /* 0x000006542a237896 */ /* 0x000fd20008000011 */
[----:B------:R-:W-:Y:S01]  /*9a70*/  SYNCS.ARRIVE.TRANS64.RED.A1T0 RZ, [UR35], RZ ;  /* 0x000000ffffff79a7 */ /* 0x000fe20008100423 */
[----:B------:R-:W-:Y:S05]  /*9a80*/  @!P2 BRA `(.L_x_149) ;  /* 0x000000000004a947 */ /* 0x000fea0003800000 */
[----:B------:R-:W-:Y:S01]  /*9a90*/  BPT.TRAP 0x1 ;  /* 0x000000040000795c */ /* 0x000fe20000300000 */
.L_x_149:
[----:B------:R-:W5:Y:S02]  /*9aa0*/  SYNCS.PHASECHK.TRANS64.TRYWAIT P1, [UR31+0x384f8], R0 ;  /* 0x0384f800ff0075a7 */ /* 0x000f64000802015f */
[----:B-----5:R-:W-:Y:S05]  /*9ab0*/  @!P1 BRA `(.L_x_150) ;  /* 0x0000005000d09947 */ /* 0x020fea0003800000 */
.L_x_283:
        /* <DEDUP_REMOVED lines=13> */
[----:B-1----:R-:W-:Y:S05]  /*9b90*/  @!P2 BRA `(.L_x_153) ;  /* 0x000000000004a947 */ /* 0x002fea0003800000 */
[----:B------:R-:W-:Y:S01]  /*9ba0*/  BPT.TRAP 0x1 ;  /* 0x000000040000795c */ /* 0x000fe20000300000 */
.L_x_153:
[----:B---34-:R-:W1:Y:S02]  /*9bb0*/  LDC R2, c[0x0][0x828] ;  /* 0x00020a00ff027b82 */ /* 0x018e640000000800 */
[----:B-1----:R1:W-:Y:S02]  /*9bc0*/  SYNCS.ARRIVE.TRANS64.RED.A0TR RZ, [UR31+0x384d8], R2 ;  /* 0x0384d802ffff79a7 */ /* 0x0023e4000830041f */
.L_x_152:
[----:B------:R-:W-:Y:S05]  /*9bd0*/  BSYNC B0 ;  /* 0x0000000000007941 */ /* 0x000fea0003800000 */
.L_x_151:
[----:B------:R-:W-:Y:S05]  /*9be0*/  @!P2 BRA `(.L_x_154) ;  /* 0x000000000004a947 */ /* 0x000fea0003800000 */
[----:B------:R-:W-:Y:S01]  /*9bf0*/  BPT.TRAP 0x1 ;  /* 0x000000040000795c */ /* 0x000fe20000300000 */
.L_x_154:
[----:B------:R-:W-:Y:S02]  /*9c00*/  UIADD3 UR25, UR31, 0x384d8, URZ ;  /* 0x000384d81f197890 */ /* 0x000fe4000fffe03f */
[----:B------:R-:W-:Y:S02]  /*9c10*/  UIADD3 UR15, UR19, 0x40, URZ ;  /* 0x00000040130f7890 */ /* 0x000fe4000fffe03f */
[----:B------:R-:W-:-:S09]  /*9c20*/  UPRMT UR37, UR42, 0x654, UR25 ;  /* 0x000006542a257896 */ /* 0x000fd20008000019 */
[----:B------:R-:W-:Y:S01]  /*9c30*/  SYNCS.ARRIVE.TRANS64.RED.A1T0 RZ, [UR37], RZ ;  /* 0x000000ffffff79a7 */ /* 0x000fe20008100425 */
[----:B------:R-:W-:Y:S05]  /*9c40*/  @!P2 BRA `(.L_x_155) ;  /* 0x000000000004a947 */ /* 0x000fea0003800000 */
[----:B------:R-:W-:Y:S01]  /*9c50*/  BPT.TRAP 0x1 ;  /* 0x000000040000795c */ /* 0x000fe20000300000 */
.L_x_155:
[----:B-1-34-:R-:W-:-:S04]  /*9c60*/  SHF.L.U32 R2, RZ, 0x1f, RZ ;  /* 0x0000001fff027819 */ /* 0x01afc800000006ff */
[----:B------:R-:W1:Y:S02]  /*9c70*/  SYNCS.PHASECHK.TRANS64.TRYWAIT P1, [UR31+0x384e0], R2 ;  /* 0x0384e002ff0075a7 */ /* 0x000e64000802015f */
[----:B-1----:R-:W-:Y:S05]  /*9c80*/  @!P1 BRA `(.L_x_156) ;  /* 0x0000005000749947 */ /* 0x002fea0003800000 */
.L_x_284:
[----:B------:R-:W-:Y:S04]  /*9c90*/  BSSY B0, `(.L_x_157) ;  /* 0x0000010000007945 */ /* 0x000fe80003800000 */
[----:B------:R-:W-:Y:S05]  /*9ca0*/  @P0 BRA `(.L_x_158) ;  /* 0x0000000000380947 */ /* 0x000fea0003800000 */
        /* <DEDUP_REMOVED lines=10> */
[----:B---3--:R-:W-:Y:S05]  /*9d50*/  @!P2 BRA `(.L_x_159) ;  /* 0x000000000004a947 */ /* 0x008fea0003800000 */
[----:B------:R-:W-:Y:S01]  /*9d60*/  BPT.TRAP 0x1 ;  /* 0x000000040000795c */ /* 0x000fe20000300000 */
.L_x_159:
[----:B-1----:R-:W1:Y:S02]  /*9d70*/  LDC R3, c[0x0][0x828] ;  /* 0x00020a00ff037b82 */ /* 0x002e640000000800 */
[----:B-1----:R3:W-:Y:S02]  /*9d80*/  SYNCS.ARRIVE.TRANS64.RED.A0TR RZ, [UR31+0x384c0], R3 ;  /* 0x0384c003ffff79a7 */ /* 0x0027e4000830041f */
.L_x_158:
[----:B------:R-:W-:Y:S05]  /*9d90*/  BSYNC B0 ;  /* 0x0000000000007941 */ /* 0x000fea0003800000 */
.L_x_157:
[----:B------:R-:W-:Y:S05]  /*9da0*/  @!P2 BRA `(.L_x_160) ;  /* 0x000000000004a947 */ /* 0x000fea0003800000 */
[----:B------:R-:W-:Y:S01]  /*9db0*/  BPT.TRAP 0x1 ;  /* 0x000000040000795c */ /* 0x000fe20000300000 */
.L_x_160:
[----:B------:R-:W-:Y:S01]  /*9dc0*/  SYNCS.ARRIVE.TRANS64.RED.A1T0 RZ, [UR16], RZ ;  /* 0x000000ffffff79a7 */ /* 0x000fe20008100410 */
[----:B------:R-:W-:Y:S05]  /*9dd0*/  @!P2 BRA `(.L_x_161) ;  /* 0x000000000004a947 */ /* 0x000fea0003800000 */
[----:B------:R-:W-:Y:S01]  /*9de0*/  BPT.TRAP 0x1 ;  /* 0x000000040000795c */ /* 0x000fe20000300000 */
.L_x_161:
[----:B------:R-:W4:Y:S02]  /*9df0*/  SYNCS.PHASECHK.TRANS64.TRYWAIT P1, [UR31+0x384e8], R2 ;  /* 0x0384e802ff0075a7 */ /* 0x000f24000802015f */
[----:B----4-:R-:W-:Y:S05]  /*9e00*/  @!P1 BRA `(.L_x_162) ;  /* 0x00000050002c9947 */ /* 0x010fea0003800000 */
.L_x_285:
        /* <DEDUP_REMOVED lines=12> */
[----:B----4-:R-:W-:Y:S05]  /*9ed0*/  @!P2 BRA `(.L_x_165) ;  /* 0x000000000004a947 */ /* 0x010fea0003800000 */
[----:B------:R-:W-:Y:S01]  /*9ee0*/  BPT.TRAP 0x1 ;  /* 0x000000040000795c */ /* 0x000fe20000300000 */
.L_x_165:
[----:B-1-3--:R-:W1:Y:S02]  /*9ef0*/  LDC R3, c[0x0][0x828] ;  /* 0x00020a00ff037b82 */ /* 0x00ae640000000800 */
[----:B-1----:R4:W-:Y:S02]  /*9f00*/  SYNCS.ARRIVE.TRANS64.RED.A0TR RZ, [UR31+0x384c8], R3 ;  /* 0x0384c803ffff79a7 */ /* 0x0029e4000830041f */
.L_x_164:
[----:B------:R-:W-:Y:S05]  /*9f10*/  BSYNC B0 ;  /* 0x0000000000007941 */ /* 0x000fea0003800000 */
.L_x_163:
[----:B------:R-:W-:Y:S05]  /*9f20*/  @!P2 BRA `(.L_x_166) ;  /* 0x000000000004a947 */ /* 0x000fea0003800000 */
[----:B------:R-:W-:Y:S01]  /*9f30*/  BPT.TRAP 0x1 ;  /* 0x000000040000795c */ /* 0x000fe20000300000 */
.L_x_166:
[----:B------:R-:W-:Y:S01]  /*9f40*/  SYNCS.ARRIVE.TRANS64.RED.A1T0 RZ, [UR36], RZ ;  /* 0x000000ffffff79a7 */ /* 0x000fe20008100424 */
[----:B------:R-:W-:Y:S01]  /*9f50*/  UIADD3 UR19, UR19, 0x60, URZ ;  /* 0x0000006013137890 */ /* 0x000fe2000fffe03f */
[----:B------:R-:W-:Y:S11]  /*9f60*/  @!P2 BRA `(.L_x_167) ;  /* 0x000000000004a947 */ /* 0x000ff60003800000 */
[----:B------:R-:W-:Y:S01]  /*9f70*/  BPT.TRAP 0x1 ;  /* 0x000000040000795c */ /* 0x000fe20000300000 */
.L_x_167:
[----:B------:R-:W5:Y:S02]  /*9f80*/  SYNCS.PHASECHK.TRANS64.TRYWAIT P1, [UR31+0x384f0], R2 ;  /* 0x0384f002ff0075a7 */ /* 0x000f64000802015f */
[----:B-----5:R-:W-:Y:S05]  /*9f90*/  @!P1 BRA `(.L_x_168) ;  /* 0x0000004c00e09947 */ /* 0x020fea0003800000 */
.L_x_286:
        /* <DEDUP_REMOVED lines=13> */
.L_x_171:
[----:B---34-:R-:W1:Y:S02]  /*a070*/  LDC R3, c[0x0][0x828] ;  /* 0x00020a00ff037b82 */ /* 0x018e640000000800 */
[----:B-1----:R1:W-:Y:S02]  /*a080*/  SYNCS.ARRIVE.TRANS64.RED.A0TR RZ, [UR31+0x384d0], R3 ;  /* 0x0384d003ffff79a7 */ /* 0x0023e4000830041f */
.L_x_170:
[----:B------:R-:W-:Y:S05]  /*a090*/  BSYNC B0 ;  /* 0x0000000000007941 */ /* 0x000fea0003800000 */
.L_x_169:
[----:B------:R-:W-:Y:S05]  /*a0a0*/  @!P2 BRA `(.L_x_172) ;  /* 0x000000000004a947 */ /* 0x000fea0003800000 */
[----:B------:R-:W-:Y:S01]  /*a0b0*/  BPT.TRAP 0x1 ;  /* 0x000000040000795c */ /* 0x000fe20000300000 */
.L_x_172:
[----:B------:R-:W-:Y:S01]  /*a0c0*/  SYNCS.ARRIVE.TRANS64.RED.A1T0 RZ, [UR35], RZ ;  /* 0x000000ffffff79a7 */ /* 0x000fe20008100423 */
[----:B------:R-:W-:Y:S05]  /*a0d0*/  @!P2 BRA `(.L_x_173) ;  /* 0x000000000004a947 */ /* 0x000fea0003800000 */
[----:B------:R-:W-:Y:S01]  /*a0e0*/  BPT.TRAP 0x1 ;  /* 0x000000040000795c */ /* 0x000fe20000300000 */
.L_x_173:
[----:B------:R-:W5:Y:S02]  /*a0f0*/  SYNCS.PHASECHK.TRANS64.TRYWAIT P1, [UR31+0x384f8], R2 ;  /* 0x0384f802ff0075a7 */ /* 0x000f64000802015f */
[----:B-----5:R-:W-:Y:S05]  /*a100*/  @!P1 BRA `(.L_x_174) ;  /* 0x0000004c009c9947 */ /* 0x020fea0003800000 */
.L_x_287:
        /* <DEDUP_REMOVED lines=15> */
.L_x_177:
[----:B------:R-:W1:Y:S02]  /*a200*/  LDC R2, c[0x0][0x828] ;  /* 0x00020a00ff027b82 */ /* 0x000e640000000800 */
[----:B-1----:R1:W-:Y:S02]  /*a210*/  SYNCS.ARRIVE.TRANS64.RED.A0TR RZ, [UR31+0x384d8], R2 ;  /* 0x0384d802ffff79a7 */ /* 0x0023e4000830041f */
.L_x_176:
[----:B------:R-:W-:Y:S05]  /*a220*/  BSYNC B0 ;  /* 0x0000000000007941 */ /* 0x000fea0003800000 */
.L_x_175:
[----:B------:R-:W-:Y:S05]  /*a230*/  @!P2 BRA `(.L_x_178) ;  /* 0x000000000004a947 */ /* 0x000fea0003800000 */
[----:B------:R-:W-:Y:S01]  /*a240*/  BPT.TRAP 0x1 ;  /* 0x000000040000795c */ /* 0x000fe20000300000 */
.L_x_178:
[----:B--2---:R-:W-:Y:S01]  /*a250*/  ISETP.NE.AND P0, PT, R7, RZ, PT ;  /* 0x000000ff0700720c */ /* 0x004fe20003f05270 */
[----:B------:R-:W-:Y:S01]  /*a260*/  SYNCS.ARRIVE.TRANS64.RED.A1T0 RZ, [UR37], RZ ;  /* 0x000000ffffff79a7 */ /* 0x000fe20008100425 */
[CC--:B------:R-:W-:Y:S02]  /*a270*/  ISETP.NE.AND P3, PT, R18.reuse, R6.reuse, PT ;  /* 0x000000061200720c */ /* 0x0c0fe40003f65270 */
[----:B------:R-:W-:-:S13]  /*a280*/  ISETP.EQ.OR P0, PT, R18, R6, !P0 ;  /* 0x000000061200720c */ /* 0x000fda0004702670 */
[----:B------:R-:W-:Y:S05]  /*a290*/  @P0 BRA `(.L_x_179) ;  /* 0x0000000400040947 */ /* 0x000fea0003800000 */
[----:B------:R-:W-:Y:S01]  /*a2a0*/  ELECT P0, URZ, PT ;  /* 0x00000000003f782f */ /* 0x000fe20003800000 */
[----:B------:R-:W-:-:S12]  /*a2b0*/  BSSY B0, `(.L_x_180) ;  /* 0x0000032000007945 */ /* 0x000fd80003800000 */
[----:B------:R-:W-:Y:S05]  /*a2c0*/  @!P0 BRA `(.L_x_181) ;  /* 0x0000000000c08947 */ /* 0x000fea0003800000 */
[----:B-1-34-:R-:W1:Y:S08]  /*a2d0*/  LDC.64 R2, c[0x0][0x290] ;  /* 0x0000a400ff027b82 */ /* 0x01ae700000000a00 */
[----:B------:R-:W2:Y:S08]  /*a2e0*/  LDC.64 R14, c[0x0][0x808] ;  /* 0x00020200ff0e7b82 */ /* 0x000eb00000000a00 */
[----:B------:R-:W3:Y:S01]  /*a2f0*/  LDC.64 R16, c[0x0][0x810] ;  /* 0x00020400ff107b82 */ /* 0x000ee20000000a00 */
[----:B-1----:R-:W-:-:S05]  /*a300*/  IMAD.WIDE R2, R6, 0xc, R2 ;  /* 0x0000000c06027825 */ /* 0x002fca00078e0202 */
[----:B------:R1:W5:Y:S04]  /*a310*/  LDG.E R10, desc[UR58][R2.64] ;  /* 0x0000003a020a7981 */ /* 0x000368000c1e1900 */
[----:B------:R1:W5:Y:S01]  /*a320*/  LDG.E R13, desc[UR58][R2.64+0x4] ;  /* 0x0000043a020d7981 */ /* 0x000362000c1e1900 */
[----:B--2---:R-:W-:Y:S02]  /*a330*/  ISETP.NE.U32.AND P0, PT, R14, RZ, PT ;  /* 0x000000ff0e00720c */ /* 0x004fe40003f05070 */
[----:B------:R-:W-:Y:S02]  /*a340*/  SHF.R.S32.HI R8, RZ, 0x1f, R6 ;  /* 0x0000001fff087819 */ /* 0x000fe40000011406 */
[----:B------:R-:W-:Y:S02]  /*a350*/  ISETP.NE.AND.EX P0, PT, R15, RZ, PT, P0 ;  /* 0x000000ff0f00720c */ /* 0x000fe40003f05300 */
[----:B---3--:R-:W-:-:S04]  /*a360*/  ISETP.NE.U32.AND P1, PT, R16, RZ, PT ;  /* 0x000000ff1000720c */ /* 0x008fc80003f25070 */
[----:B------:R-:W-:-:S07]  /*a370*/  ISETP.NE.AND.EX P1, PT, R17, RZ, PT, P1 ;  /* 0x000000ff1100720c */ /* 0x000fce0003f25310 */
[----:B-1----:R-:W-:Y:S06]  /*a380*/  @!P0 BRA `(.L_x_182) ;  /* 0x0000000000108947 */ /* 0x002fec0003800000 */
[----:B------:R-:W-:-:S04]  /*a390*/  LEA R2, P0, R6, R14, 0x3 ;  /* 0x0000000e06027211 */ /* 0x000fc800078018ff */
[----:B------:R-:W-:-:S06]  /*a3a0*/  LEA.HI.X R3, R6, R15, R8, 0x3, P0 ;  /* 0x0000000f06037211 */ /* 0x000fcc00000f1c08 */
[----:B------:R-:W2:Y:S04]  /*a3b0*/  LDG.E.64 R2, desc[UR58][R2.64] ;  /* 0x0000003a02027981 */ /* 0x000ea8000c1e1b00 */
[----:B--2---:R1:W-:Y:S02]  /*a3c0*/  STS.64 [UR30], R2 ;  /* 0x00000002ff007988 */ /* 0x0043e40008000a1e */
.L_x_182:
[----:B------:R-:W-:Y:S05]  /*a3d0*/  @!P1 BRA `(.L_x_181) ;  /* 0x00000000007c9947 */ /* 0x000fea0003800000 */
[----:B-1----:R-:W-:-:S04]  /*a3e0*/  LEA R2, P0, R6, R16, 0x3 ;  /* 0x0000001006027211 */ /* 0x002fc800078018ff */
[----:B------:R-:W-:Y:S02]  /*a3f0*/  LEA.HI.X R3, R6, R17, R8, 0x3, P0 ;  /* 0x0000001106037211 */ /* 0x000fe400000f1c08 */
[----:B------:R-:W1:Y:S04]  /*a400*/  LDS R8, [UR30+0x1c] ;  /* 0x00001c1eff087984 */ /* 0x000e680008000800 */
[----:B------:R-:W2:Y:S01]  /*a410*/  LDG.E.64 R2, desc[UR58][R2.64] ;  /* 0x0000003a02027981 */ /* 0x000ea2000c1e1b00 */
        /* <DEDUP_REMOVED lines=13> */
[----:B------:R1:W-:Y:S04]  /*a4f0*/  STS [UR30+0x1c], R8 ;  /* 0x00001c08ff007988 */ /* 0x0003e8000800081e */
[----:B------:R-:W2:Y:S01]  /*a500*/  LDS R11, [UR30+0x1c] ;  /* 0x00001c1eff0b7984 */ /* 0x000ea20008000800 */
[----:B-1---5:R-:W-:Y:S01]  /*a510*/  VIADD R8, R10, 0xffffffff ;  /* 0xffffffff0a087836 */ /* 0x022fe20000000000 */
[----:B--2---:R-:W-:-:S05]  /*a520*/  LOP3.LUT R11, R11, 0xf0, RZ, 0xb8, !PT ;  /* 0x000000f00b0b7812 */ /* 0x004fca00078eb8ff */
[----:B------:R1:W-:Y:S04]  /*a530*/  STS [UR30+0x1c], R11 ;  /* 0x00001c0bff007988 */ /* 0x0003e8000800081e */
[----:B------:R-:W2:Y:S01]  /*a540*/  LDS R9, [UR30+0x1c] ;  /* 0x00001c1eff097984 */ /* 0x000ea20008000800 */
[----:B-1----:R-:W-:Y:S02]  /*a550*/  CS2R R10, SRZ ;  /* 0x00000000000a7805 */ /* 0x002fe4000001ff00 */
[----:B--2---:R-:W-:Y:S01]  /*a560*/  LOP3.LUT R17, R9, 0xf00, RZ, 0xb8, !PT ;  /* 0x00000f0009117812 */ /* 0x004fe200078eb8ff */
[----:B------:R-:W-:-:S04]  /*a570*/  VIADD R9, R13, 0xffffffff ;  /* 0xffffffff0d097836 */ /* 0x000fc80000000000 */
[----:B------:R-:W-:Y:S04]  /*a580*/  STS.64 [UR30+0x18], R16 ;  /* 0x00001810ff007988 */ /* 0x000fe80008000a1e */
[----:B------:R-:W1:Y:S04]  /*a590*/  LDS R15, [UR30+0x1c] ;  /* 0x00001c1eff0f7984 */ /* 0x000e680008000800 */
[----:B------:R2:W-:Y:S01]  /*a5a0*/  STS.128 [UR30+0x20], R8 ;  /* 0x00002008ff007988 */ /* 0x0005e20008000c1e */
[----:B-1----:R-:W-:-:S05]  /*a5b0*/  LOP3.LUT R2, R15, 0xf000, RZ, 0xb8, !PT ;  /* 0x0000f0000f027812 */ /* 0x002fca00078eb8ff */
[----:B------:R2:W-:Y:S02]  /*a5c0*/  STS [UR30+0x1c], R2 ;  /* 0x00001c02ff007988 */ /* 0x0005e4000800081e */
.L_x_181:
[----:B------:R-:W-:Y:S05]  /*a5d0*/  BSYNC B0 ;  /* 0x0000000000007941 */ /* 0x000fea0003800000 */
.L_x_180:
[----:B-12---:R-:W1:Y:S01]  /*a5e0*/  S2R R2, SR_LANEID ;  /* 0x0000000000027919 */ /* 0x006e620000000000 */
[----:B------:R-:W-:Y:S01]  /*a5f0*/  NOP ;  /* 0x0000000000007918 */ /* 0x000fe20000000000 */
[----:B------:R-:W-:Y:S01]  /*a600*/  ELECT P0, URZ, PT ;  /* 0x00000000003f782f */ /* 0x000fe20003800000 */
[----:B------:R-:W-:Y:S01]  /*a610*/  BSSY B0, `(.L_x_183) ;  /* 0x0000008000007945 */ /* 0x000fe20003800000 */
[----:B-1----:R-:W-:-:S05]  /*a620*/  IMAD.SHL.U32 R8, R2, 0x4, RZ ;  /* 0x0000000402087824 */ /* 0x002fca00078e00ff */
[----:B------:R1:W2:Y:S01]  /*a630*/  LDS R9, [R8+UR30] ;  /* 0x0000001e08097984 */ /* 0x0002a20008000800 */
[----:B------:R-:W-:-:S05]  /*a640*/  IADD3 R2, P1, R8, UR38, RZ ;  /* 0x0000002608027c10 */ /* 0x000fca000ff3e0ff */
[----:B---34-:R-:W-:Y:S01]  /*a650*/  IMAD.X R3, RZ, RZ, UR39, P1 ;  /* 0x00000027ff037e24 */ /* 0x018fe200088e06ff */
[----:B------:R-:W-:Y:S07]  /*a660*/  @!P0 BRA `(.L_x_184) ;  /* 0x0000000000088947 */ /* 0x000fee0003800000 */
[----:B------:R0:W-:Y:S01]  /*a670*/  UTMACMDFLUSH ;  /* 0x00000000000079b7 */ /* 0x0001e20000000000 */
[----:B------:R-:W-:-:S04]  /*a680*/  DEPBAR.LE SB0, 0x0 ;  /* 0x000080000000791a */ /* 0x000fc80000000000 */
.L_x_184:
[----:B------:R-:W-:Y:S05]  /*a690*/  BSYNC B0 ;  /* 0x0000000000007941 */ /* 0x000fea0003800000 */
.L_x_183:
[----:B--2---:R2:W5:Y:S02]  /*a6a0*/  ATOMG.E.EXCH.STRONG.GPU PT, RZ, [R2], R9 ;  /* 0x0000000902ff73a8 */ /* 0x00456400041ee100 */
.L_x_179:
[----:B------:R-:W-:Y:S01]  /*a6b0*/  UIADD3 UR34, UR34, 0x1, URZ ;  /* 0x0000000122227890 */ /* 0x000fe2000fffe03f */
[----:B------:R-:W-:Y:S01]  /*a6c0*/  ISETP.NE.AND P0, PT, R7, RZ, PT ;  /* 0x000000ff0700720c */ /* 0x000fe20003f05270 */
[----:B------:R-:W-:Y:S01]  /*a6d0*/  IMAD.MOV.U32 R16, RZ, RZ, R4 ;  /* 0x000000ffff107224 */ /* 0x000fe200078e0004 */
[----:B-12---:R-:W-:Y:S01]  /*a6e0*/  SEL R2, RZ, 0x1, !P3 ;  /* 0x00000001ff027807 */ /* 0x006fe20005800000 */
[----:B------:R-:W-:Y:S01]  /*a6f0*/  UISETP.NE.AND UP0, UPT, UR34, 0x8, UPT ;  /* 0x000000082200788c */ /* 0x000fe2000bf05270 */
[----:B------:R-:W-:Y:S02]  /*a700*/  IMAD.MOV.U32 R17, RZ, RZ, R5 ;  /* 0x000000ffff117224 */ /* 0x000fe400078e0005 */
[----:B------:R-:W-:Y:S01]  /*a710*/  IMAD.MOV.U32 R18, RZ, RZ, R6 ;  /* 0x000000ffff127224 */ /* 0x000fe200078e0006 */
[----:B------:R-:W-:Y:S02]  /*a720*/  USEL UR8, URZ, 0x1, UP0 ;  /* 0x000000013f087887 */ /* 0x000fe40008000000 */
[----:B------:R-:W-:-:S04]  /*a730*/  USEL UR34, UR34, URZ, UP0 ;  /* 0x0000003f22227287 */ /* 0x000fc80008000000 */
[----:B------:R-:W-:Y:S01]  /*a740*/  LOP3.LUT R12, R12, UR8, RZ, 0x3c, !PT ;  /* 0x000000080c0c7c12 */ /* 0x000fe2000f8e3cff */
[----:B------:R-:W-:Y:S07]  /*a750*/  @P0 BRA `(.L_x_185) ;  /* 0xffffffe800a80947 */ /* 0x000fee000383ffff */
[----:B-----5:R-:W-:Y:S01]  /*a760*/  ELECT P0, URZ, PT ;  /* 0x00000000003f782f */ /* 0x020fe20003800000 */
[----:B------:R-:W-:-:S12]  /*a770*/  BSSY B0, `(.L_x_186) ;  /* 0x0000017000007945 */ /* 0x000fd80003800000 */
[----:B------:R-:W-:Y:S05]  /*a780*/  @!P0 BRA `(.L_x_187) ;  /* 0x0000000000548947 */ /* 0x000fea0003800000 */
[----:B------:R-:W-:Y:S05]  /*a790*/  @!P2 BRA `(.L_x_188) ;  /* 0x000000000004a947 */ /* 0x000fea0003800000 */
[----:B------:R-:W-:Y:S01]  /*a7a0*/  BPT.TRAP 0x1 ;  /* 0x000000040000795c */ /* 0x000fe20000300000 */
.L_x_188:
[----:B------:R-:W1:Y:S02]  /*a7b0*/  SYNCS.PHASECHK.TRANS64.TRYWAIT P0, [UR31+0x384e0], R0 ;  /* 0x0384e000ff0075a7 */ /* 0x000e64000800015f */
[----:B-1----:R-:W-:Y:S05]  /*a7c0*/  @!P0 BRA `(.L_x_189) ;  /* 0x0000004800048947 */ /* 0x002fea0003800000 */
.L_x_288:
[----:B------:R-:W-:Y:S05]  /*a7d0*/  @!P2 BRA `(.L_x_190) ;  /* 0x000000000004a947 */ /* 0x000fea0003800000 */
[----:B------:R-:W-:Y:S01]  /*a7e0*/  BPT.TRAP 0x1 ;  /* 0x000000040000795c */ /* 0x000fe20000300000 */
.L_x_190:
[----:B------:R-:W2:Y:S02]  /*a7f0*/  SYNCS.PHASECHK.TRANS64.TRYWAIT P0, [UR31+0x384e8], R0 ;  /* 0x0384e800ff0075a7 */ /* 0x000ea4000800015f */
[----:B--2---:R-:W-:Y:S05]  /*a800*/  @!P0 BRA `(.L_x_191) ;  /* 0x00000048000c8947 */ /* 0x004fea0003800000 */
.L_x_289:
[----:B------:R-:W-:Y:S05]  /*a810*/  @!P2 BRA `(.L_x_192) ;  /* 0x000000000004a947 */ /* 0x000fea0003800000 */
[----:B------:R-:W-:Y:S01]  /*a820*/  BPT.TRAP 0x1 ;  /* 0x000000040000795c */ /* 0x000fe20000300000 */
.L_x_192:
[----:B------:R-:W2:Y:S02]  /*a830*/  SYNCS.PHASECHK.TRANS64.TRYWAIT P0, [UR31+0x384f0], R0 ;  /* 0x0384f000ff0075a7 */ /* 0x000ea4000800015f */
[----:B--2---:R-:W-:Y:S05]  /*a840*/  @!P0 BRA `(.L_x_193) ;  /* 0x0000004800148947 */ /* 0x004fea0003800000 */
.L_x_290:
[----:B------:R-:W-:Y:S05]  /*a850*/  @!P2 BRA `(.L_x_194) ;  /* 0x000000000004a947 */ /* 0x000fea0003800000 */
[----:B------:R-:W-:Y:S01]  /*a860*/  BPT.TRAP 0x1 ;  /* 0x000000040000795c */ /* 0x000fe20000300000 */
.L_x_194:
[----:B-1----:R-:W-:-:S05]  /*a870*/  IMAD.MOV.U32 R0, RZ, RZ, 0x1 ;  /* 0x00000001ff007424 */ /* 0x002fca00078e00ff */
[----:B------:R-:W-:-:S07]  /*a880*/  SHF.L.U32 R0, R0, 0x1f, RZ ;  /* 0x0000001f00007819 */ /* 0x000fce00000006ff */
.L_x_195:
[----:B-1-34-:R-:W-:-:S04]  /*a890*/  MOV R3, UR31 ;  /* 0x0000001f00037c02 */ /* 0x01afc80008000f00 */
[----:B------:R1:W2:Y:S03]  /*a8a0*/  SYNCS.PHASECHK.TRANS64.TRYWAIT P0, [R3+URZ+0x384f8], R0 ;  /* 0x0384f800030075a7 */ /* 0x0002a6000800017f */
[----:B--2---:R-:W-:Y:S05]  /*a8b0*/  @!P0 NANOSLEEP.SYNCS 0x989680 ;  /* 0x009896800000895d */ /* 0x004fea0003900000 */
[----:B------:R-:W2:Y:S02]  /*a8c0*/  @!P0 SYNCS.PHASECHK.TRANS64 P0, [R3+URZ+0x384f8], R0 ;  /* 0x0384f800030085a7 */ /* 0x000ea4000800007f */
[----:B--2---:R-:W-:Y:S05]  /*a8d0*/  @!P0 BRA `(.L_x_195) ;  /* 0xfffffffc00ec8947 */ /* 0x004fea000383ffff */
.L_x_187:
[----:B------:R-:W-:Y:S05]  /*a8e0*/  BSYNC B0 ;  /* 0x0000000000007941 */ /* 0x000fea0003800000 */
.L_x_186:
[----:B------:R-:W-:Y:S05]  /*a8f0*/  EXIT ;  /* 0x000000000000794d */ /* 0x000fea0003800000 */
.L_x_116:
[----:B------:R-:W1:Y:S01]  /*a900*/  S2UR UR4, SR_CTAID.Y ;  /* 0x00000000000479c3 */ /* 0x000e620000002600 */
[----:B------:R-:W3:Y:S01]  /*a910*/  S2R R37, SR_LANEID ;  /* 0x0000000000257919 */ /* 0x000ee20000000000 */
[----:B------:R-:W-:Y:S01]  /*a920*/  ELECT P0, URZ, PT ;  /* 0x00000000003f782f */ /* 0x000fe20003800000 */
[----:B------:R-:W-:Y:S01]  /*a930*/  BSSY B0, `(.L_x_196) ;  /* 0x0000037000007945 */ /* 0x000fe20003800000 */
[----:B------:R-:W-:Y:S01]  /*a940*/  ULDC.64 UR12, c[0x0][0x508] ;  /* 0x00014200000c7ab9 */ /* 0x000fe20000000a00 */
[----:B-1----:R-:W-:-:S04]  /*a950*/  UIMAD UR4, UR4, UR41, UR40 ;  /* 0x00000029040472a4 */ /* 0x002fc8000f8e0228 */
[----:B------:R-:W-:-:S06]  /*a960*/  UIMAD.WIDE UR12, UR4, 0x80, UR12 ;  /* 0x00000080040c78a5 */ /* 0x000fcc000f8e020c */
[----:B------:R-:W-:Y:S06]  /*a970*/  @!P0 BRA `(.L_x_197) ;  /* 0x0000000000c88947 */ /* 0x000fec0003800000 */
[----:B------:R-:W1:Y:S01]  /*a980*/  LDC.64 R8, c[0x0][0x300] ;  /* 0x0000c000ff087b82 */ /* 0x000e620000000a00 */
[----:B------:R-:W-:Y:S02]  /*a990*/  UMOV UR4, 0x400 ;  /* 0x0000040000047882 */ /* 0x000fe40000000000 */
[----:B--2---:R-:W-:-:S05]  /*a9a0*/  ULEA UR4, UR42, UR4, 0x18 ;  /* 0x000000042a047291 */ /* 0x004fca000f8ec03f */
[----:B------:R-:W1:Y:S08]  /*a9b0*/  LDC.64 R10, c[0x0][0x308] ;  /* 0x0000c200ff0a7b82 */ /* 0x000e700000000a00 */
[----:B------:R-:W2:Y:S08]  /*a9c0*/  LDC.64 R4, c[0x0][0x330] ;  /* 0x0000cc00ff047b82 */ /* 0x000eb00000000a00 */
[----:B------:R-:W2:Y:S01]  /*a9d0*/  LDC.64 R6, c[0x0][0x338] ;  /* 0x0000ce00ff067b82 */ /* 0x000ea20000000a00 */
[----:B-1----:R1:W-:Y:S07]  /*a9e0*/  STS.128 [UR4+0x38600], R8 ;  /* 0x03860008ff007988 */ /* 0x0023ee0008000c04 */
[----:B------:R-:W4:Y:S08]  /*a9f0*/  LDC.64 R32, c[0x0][0x310] ;  /* 0x0000c400ff207b82 */ /* 0x000f300000000a00 */
[----:B------:R-:W4:Y:S01]  /*aa00*/  LDC.64 R34, c[0x0][0x318] ;  /* 0x0000c600ff227b82 */ /* 0x000f220000000a00 */
[----:B--2---:R2:W-:Y:S07]  /*aa10*/  STS.128 [UR4+0x38630], R4 ;  /* 0x03863004ff007988 */ /* 0x0045ee0008000c04 */
[----:B------:R-:W5:Y:S08]  /*aa20*/  LDC.64 R28, c[0x0][0x320] ;  /* 0x0000c800ff1c7b82 */ /* 0x000f700000000a00 */
[----:B------:R-:W5:Y:S08]  /*aa30*/  LDC.64 R30, c[0x0][0x328] ;  /* 0x0000ca00ff1e7b82 */ /* 0x000f700000000a00 */
[----:B------:R-:W3:Y:S01]  /*aa40*/  LDC.64 R24, c[0x0][0x340] ;  /* 0x0000d000ff187b82 */ /* 0x000ee20000000a00 */
[----:B----4-:R4:W-:Y:S07]  /*aa50*/  STS.128 [UR4+0x38610], R32 ;  /* 0x03861020ff007988 */ /* 0x0109ee0008000c04 */
[----:B------:R-:W3:Y:S08]  /*aa60*/  LDC.64 R26, c[0x0][0x348] ;  /* 0x0000d200ff1a7b82 */ /* 0x000ef00000000a00 */
[----:B------:R-:W2:Y:S01]  /*aa70*/  LDC.64 R20, c[0x0][0x350] ;  /* 0x0000d400ff147b82 */ /* 0x000ea20000000a00 */
[----:B-----5:R5:W-:Y:S07]  /*aa80*/  STS.128 [UR4+0x38620], R28 ;  /* 0x0386201cff007988 */ /* 0x020bee0008000c04 */
[----:B------:R-:W2:Y:S08]  /*aa90*/  LDC.64 R22, c[0x0][0x358] ;  /* 0x0000d600ff167b82 */ /* 0x000eb00000000a00 */
[----:B------:R-:W4:Y:S01]  /*aaa0*/  LDC.64 R12, c[0x0][0x360] ;  /* 0x0000d800ff0c7b82 */ /* 0x000f220000000a00 */
[----:B---3--:R3:W-:Y:S07]  /*aab0*/  STS.128 [UR4+0x38640], R24 ;  /* 0x03864018ff007988 */ /* 0x0087ee0008000c04 */
[----:B------:R-:W4:Y:S08]  /*aac0*/  LDC.64 R14, c[0x0][0x368] ;  /* 0x0000da00ff0e7b82 */ /* 0x000f300000000a00 */
[----:B-1----:R-:W1:Y:S01]  /*aad0*/  LDC.64 R8, c[0x0][0x370] ;  /* 0x0000dc00ff087b82 */ /* 0x002e620000000a00 */
[----:B--2---:R2:W-:Y:S07]  /*aae0*/  STS.128 [UR4+0x38650], R20 ;  /* 0x03865014ff007988 */ /* 0x0045ee0008000c04 */
[----:B------:R-:W1:Y:S08]  /*aaf0*/  LDC.64 R10, c[0x0][0x378] ;  /* 0x0000de00ff0a7b82 */ /* 0x000e700000000a00 */
[----:B------:R-:W5:Y:S01]  /*ab00*/  LDC.64 R4, c[0x0][0x410] ;  /* 0x00010400ff047b82 */ /* 0x000f620000000a00 */
[----:B----4-:R4:W-:Y:S07]  /*ab10*/  STS.128 [UR4+0x38660], R12 ;  /* 0x0386600cff007988 */ /* 0x0109ee0008000c04 */
[----:B------:R-:W5:Y:S01]  /*ab20*/  LDC.64 R6, c[0x0][0x418] ;  /* 0x00010600ff067b82 */ /* 0x000f620000000a00 */
[----:B-1----:R1:W-:Y:S07]  /*ab30*/  STS.128 [UR4+0x38670], R8 ;  /* 0x03867008ff007988 */ /* 0x0023ee0008000c04 */
[----:B------:R-:W2:Y:S08]  /*ab40*/  LDC.64 R32, c[0x0][0x400] ;  /* 0x00010000ff207b82 */ /* 0x000eb00000000a00 */
[----:B------:R-:W2:Y:S01]  /*ab50*/  LDC.64 R34, c[0x0][0x408] ;  /* 0x00010200ff227b82 */ /* 0x000ea20000000a00 */
[----:B-----5:R5:W-:Y:S07]  /*ab60*/  STS.128 [UR4+0x38690], R4 ;  /* 0x03869004ff007988 */ /* 0x020bee0008000c04 */
[----:B------:R-:W4:Y:S08]  /*ab70*/  LDC.64 R28, c[0x0][0x420] ;  /* 0x00010800ff1c7b82 */ /* 0x000f300000000a00 */
[----:B------:R-:W4:Y:S08]  /*ab80*/  LDC.64 R30, c[0x0][0x428] ;  /* 0x00010a00ff1e7b82 */ /* 0x000f300000000a00 */
[----:B---3--:R-:W3:Y:S01]  /*ab90*/  LDC.64 R24, c[0x0][0x430] ;  /* 0x00010c00ff187b82 */ /* 0x008ee20000000a00 */
[----:B--2---:R2:W-:Y:S07]  /*aba0*/  STS.128 [UR4+0x38680], R32 ;  /* 0x03868020ff007988 */ /* 0x0045ee0008000c04 */
[----:B------:R-:W3:Y:S08]  /*abb0*/  LDC.64 R26, c[0x0][0x438] ;  /* 0x00010e00ff1a7b82 */ /* 0x000ef00000000a00 */
[----:B------:R-:W5:Y:S01]  /*abc0*/  LDC.64 R20, c[0x0][0x440] ;  /* 0x00011000ff147b82 */ /* 0x000f620000000a00 */
[----:B----4-:R2:W-:Y:S07]  /*abd0*/  STS.128 [UR4+0x386a0], R28 ;  /* 0x0386a01cff007988 */ /* 0x0105ee0008000c04 */
[----:B------:R-:W5:Y:S08]  /*abe0*/  LDC.64 R22, c[0x0][0x448] ;  /* 0x00011200ff167b82 */ /* 0x000f700000000a00 */
[----:B------:R-:W4:Y:S01]  /*abf0*/  LDC.64 R12, c[0x0][0x450] ;  /* 0x00011400ff0c7b82 */ /* 0x000f220000000a00 */
[----:B---3--:R2:W-:Y:S07]  /*ac00*/  STS.128 [UR4+0x386b0], R24 ;  /* 0x0386b018ff007988 */ /* 0x0085ee0008000c04 */
[----:B------:R-:W4:Y:S08]  /*ac10*/  LDC.64 R14, c[0x0][0x458] ;  /* 0x00011600ff0e7b82 */ /* 0x000f300000000a00 */
[----:B-1----:R-:W1:Y:S01]  /*ac20*/  LDC.64 R8, c[0x0][0x460] ;  /* 0x00011800ff087b82 */ /* 0x002e620000000a00 */
[----:B-----5:R2:W-:Y:S07]  /*ac30*/  STS.128 [UR4+0x386c0], R20 ;  /* 0x0386c014ff007988 */ /* 0x0205ee0008000c04 */
[----:B------:R-:W1:Y:S08]  /*ac40*/  LDC.64 R10, c[0x0][0x468] ;  /* 0x00011a00ff0a7b82 */ /* 0x000e700000000a00 */
[----:B------:R-:W3:Y:S01]  /*ac50*/  LDC.64 R4, c[0x0][0x470] ;  /* 0x00011c00ff047b82 */ /* 0x000ee20000000a00 */
[----:B----4-:R2:W-:Y:S07]  /*ac60*/  STS.128 [UR4+0x386d0], R12 ;  /* 0x0386d00cff007988 */ /* 0x0105ee0008000c04 */
[----:B------:R-:W3:Y:S01]  /*ac70*/  LDC.64 R6, c[0x0][0x478] ;  /* 0x00011e00ff067b82 */ /* 0x000ee20000000a00 */
[----:B-1----:R2:W-:Y:S04]  /*ac80*/  STS.128 [UR4+0x386e0], R8 ;  /* 0x0386e008ff007988 */ /* 0x0025e80008000c04 */
[----:B---3--:R2:W-:Y:S02]  /*ac90*/  STS.128 [UR4+0x386f0], R4 ;  /* 0x0386f004ff007988 */ /* 0x0085e40008000c04 */
.L_x_197:
[----:B--2---:R-:W-:Y:S05]  /*aca0*/  BSYNC B0 ;  /* 0x0000000000007941 */ /* 0x004fea0003800000 */
.L_x_196:
[----:B------:R-:W-:Y:S01]  /*acb0*/  ELECT P0, URZ, PT ;  /* 0x00000000003f782f */ /* 0x000fe20003800000 */
[----:B------:R-:W-:Y:S01]  /*acc0*/  NOP ;  /* 0x0000000000007918 */ /* 0x000fe20000000000 */
[----:B------:R-:W-:Y:S11]  /*acd0*/  BSSY B0, `(.L_x_198) ;  /* 0x000004c000007945 */ /* 0x000ff60003800000 */
[----:B------:R-:W-:Y:S05]  /*ace0*/  @!P0 BRA `(.L_x_199) ;  /* 0x0000000400288947 */ /* 0x000fea0003800000 */
[C---:B------:R-:W-:Y:S01]  /*acf0*/  IMAD.SHL.U32 R20, R18.reuse, 0x8, RZ ;  /* 0x0000000812147824 */ /* 0x040fe200078e00ff */
[----:B------:R-:W-:Y:S01]  /*ad00*/  ULDC.64 UR4, c[0x0][0x518] ;  /* 0x0001460000047ab9 */ /* 0x000fe20000000a00 */
[----:B------:R-:W-:Y:S01]  /*ad10*/  ULDC.64 UR6, c[0x0][0x528] ;  /* 0x00014a0000067ab9 */ /* 0x000fe20000000a00 */
[----:B------:R-:W-:Y:S02]  /*ad20*/  SHF.L.U64.HI R3, R18, 0x3, R3 ;  /* 0x0000000312037819 */ /* 0x000fe40000010203 */
[C---:B------:R-:W-:Y:S02]  /*ad30*/  IADD3 R6, P0, R20.reuse, UR4, RZ ;  /* 0x0000000414067c10 */ /* 0x040fe4000ff1e0ff */
[----:B------:R-:W-:Y:S02]  /*ad40*/  IADD3 R4, P1, R20, UR6, RZ ;  /* 0x0000000614047c10 */ /* 0x000fe4000ff3e0ff */
[C---:B------:R-:W-:Y:S01]  /*ad50*/  IADD3.X R7, R3.reuse, UR5, RZ, P0, !PT ;  /* 0x0000000503077c10 */ /* 0x040fe200087fe4ff */
[----:B------:R-:W-:Y:S01]  /*ad60*/  ULDC.64 UR4, c[0x0][0x510] ;  /* 0x0001440000047ab9 */ /* 0x000fe20000000a00 */
[----:B------:R-:W-:Y:S01]  /*ad70*/  IADD3.X R5, R3, UR7, RZ, P1, !PT ;  /* 0x0000000703057c10 */ /* 0x000fe20008ffe4ff */
[----:B------:R-:W-:-:S03]  /*ad80*/  ULDC.64 UR6, c[0x0][0x520] ;  /* 0x0001480000067ab9 */ /* 0x000fc60000000a00 */
[----:B------:R-:W2:Y:S04]  /*ad90*/  LDG.E.64 R6, desc[UR58][R6.64] ;  /* 0x0000003a06067981 */ /* 0x000ea8000c1e1b00 */
[----:B------:R-:W4:Y:S01]  /*ada0*/  LDG.E.64 R4, desc[UR58][R4.64] ;  /* 0x0000003a04047981 */ /* 0x000f22000c1e1b00 */
[C---:B------:R-:W-:Y:S02]  /*adb0*/  IADD3 R22, P0, R20.reuse, UR4, RZ ;  /* 0x0000000414167c10 */ /* 0x040fe4000ff1e0ff */
[----:B------:R-:W-:Y:S02]  /*adc0*/  IADD3 R20, P1, R20, UR6, RZ ;  /* 0x0000000614147c10 */ /* 0x000fe4000ff3e0ff */
[C---:B------:R-:W-:Y:S02]  /*add0*/  IADD3.X R23, R3.reuse, UR5, RZ, P0, !PT ;  /* 0x0000000503177c10 */ /* 0x040fe400087fe4ff */
[----:B------:R-:W-:-:S04]  /*ade0*/  IADD3.X R21, R3, UR7, RZ, P1, !PT ;  /* 0x0000000703157c10 */ /* 0x000fc80008ffe4ff */
[----:B------:R-:W5:Y:S04]  /*adf0*/  LDG.E.64 R22, desc[UR58][R22.64] ;  /* 0x0000003a16167981 */ /* 0x000f68000c1e1b00 */
[----:B------:R-:W3:Y:S01]  /*ae00*/  LDG.E.64 R20, desc[UR58][R20.64] ;  /* 0x0000003a14147981 */ /* 0x000ee2000c1e1b00 */
[----:B------:R-:W-:Y:S01]  /*ae10*/  UMOV UR4, 0x400 ;  /* 0x0000040000047882 */ /* 0x000fe20000000000 */
[----:B------:R-:W-:Y:S01]  /*ae20*/  VIADD R13, R0, 0xffffffff ;  /* 0xffffffff000d7836 */ /* 0x000fe20000000000 */
[----:B------:R-:W-:Y:S01]  /*ae30*/  ULEA UR4, UR42, UR4, 0x18 ;  /* 0x000000042a047291 */ /* 0x000fe2000f8ec03f */
[----:B------:R-:W-:-:S03]  /*ae40*/  CS2R R14, SRZ ;  /* 0x00000000000e7805 */ /* 0x000fc6000001ff00 */
[----:B------:R-:W-:Y:S02]  /*ae50*/  UIADD3 UR5, UR4, 0x38600, URZ ;  /* 0x0003860004057890 */ /* 0x000fe4000fffe03f */
[----:B------:R-:W-:-:S03]  /*ae60*/  UIADD3 UR6, UR4, 0x38680, URZ ;  /* 0x0003868004067890 */ /* 0x000fc6000fffe03f */
[----:B------:R-:W1:Y:S01]  /*ae70*/  LDS R8, [UR4+0x3861c] ;  /* 0x03861c04ff087984 */ /* 0x000e620008000800 */
[----:B------:R-:W-:Y:S02]  /*ae80*/  IMAD.U32 R24, RZ, RZ, UR5 ;  /* 0x00000005ff187e24 */ /* 0x000fe4000f8e00ff */
[----:B------:R-:W-:Y:S01]  /*ae90*/  IMAD.U32 R26, RZ, RZ, UR6 ;  /* 0x00000006ff1a7e24 */ /* 0x000fe2000f8e00ff */
[----:B------:R-:W1:Y:S02]  /*aea0*/  LDS R9, [UR4+0x3869c] ;  /* 0x03869c04ff097984 */ /* 0x000e640008000800 */
[----:B------:R-:W-:Y:S02]  /*aeb0*/  SHF.R.U64 R24, R24, 0x4, RZ ;  /* 0x0000000418187819 */ /* 0x000fe400000012ff */
[----:B------:R-:W-:Y:S01]  /*aec0*/  SHF.R.U64 R26, R26, 0x4, RZ ;  /* 0x000000041a1a7819 */ /* 0x000fe200000012ff */
[----:B------:R-:W-:Y:S04]  /*aed0*/  STS [UR4+0x38630], RZ ;  /* 0x038630ffff007988 */ /* 0x000fe80008000804 */
[----:B------:R-:W-:Y:S04]  /*aee0*/  STS [UR4+0x38610], R24 ;  /* 0x03861018ff007988 */ /* 0x000fe80008000804 */
[----:B------:R-:W-:Y:S04]  /*aef0*/  STS [UR4+0x38614], R24 ;  /* 0x03861418ff007988 */ /* 0x000fe80008000804 */
[----:B------:R-:W-:Y:S04]  /*af00*/  STS [UR4+0x38690], R26 ;  /* 0x0386901aff007988 */ /* 0x000fe80008000804 */
[----:B------:R-:W-:Y:S04]  /*af10*/  STS [UR4+0x38694], R26 ;  /* 0x0386941aff007988 */ /* 0x000fe80008000804 */
[----:B------:R-:W-:Y:S01]  /*af20*/  STS [UR4+0x386b0], RZ ;  /* 0x0386b0ffff007988 */ /* 0x000fe20008000804 */
[----:B--2---:R-:W-:-:S02]  /*af30*/  LOP3.LUT R7, R7, 0x1fffffff, RZ, 0xc0, !PT ;  /* 0x1fffffff07077812 */ /* 0x004fc400078ec0ff */
[----:B----4-:R-:W-:Y:S02]  /*af40*/  LOP3.LUT R3, R5, 0x1fffffff, RZ, 0xc0, !PT ;  /* 0x1fffffff05037812 */ /* 0x010fe400078ec0ff */
[----:B------:R-:W-:Y:S02]  /*af50*/  SHF.R.U32.HI R11, RZ, 0x4, R7 ;  /* 0x00000004ff0b7819 */ /* 0x000fe40000011607 */
[----:B------:R-:W-:Y:S02]  /*af60*/  SHF.R.U32.HI R10, RZ, 0x4, R3 ;  /* 0x00000004ff0a7819 */ /* 0x000fe40000011603 */
[----:B-1----:R-:W-:Y:S02]  /*af70*/  LOP3.LUT R8, R8, 0xf, R11, 0xb8, !PT ;  /* 0x0000000f08087812 */ /* 0x002fe400078eb80b */
[----:B------:R-:W-:Y:S02]  /*af80*/  LOP3.LUT R9, R9, 0xf, R10, 0xb8, !PT ;  /* 0x0000000f09097812 */ /* 0x000fe400078eb80a */
[----:B------:R-:W-:Y:S01]  /*af90*/  SHF.R.U64 R7, R6, 0x4, R7 ;  /* 0x0000000406077819 */ /* 0x000fe20000001207 */
[----:B------:R1:W-:Y:S01]  /*afa0*/  STS [UR4+0x3861c], R8 ;  /* 0x03861c08ff007988 */ /* 0x0003e20008000804 */
[----:B------:R-:W-:-:S03]  /*afb0*/  SHF.R.U64 R3, R4, 0x4, R3 ;  /* 0x0000000404037819 */ /* 0x000fc60000001203 */
[----:B------:R2:W-:Y:S04]  /*afc0*/  STS [UR4+0x3869c], R9 ;  /* 0x03869c09ff007988 */ /* 0x0005e80008000804 */
[----:B------:R-:W4:Y:S01]  /*afd0*/  LDS R5, [UR4+0x3861c] ;  /* 0x03861c04ff057984 */ /* 0x000f220008000800 */
[----:B-1----:R-:W-:-:S03]  /*afe0*/  VIADD R8, R36, 0xffffffff ;  /* 0xffffffff24087836 */ /* 0x002fc60000000000 */
[----:B------:R-:W1:Y:S01]  /*aff0*/  LDS R10, [UR4+0x3869c] ;  /* 0x03869c04ff0a7984 */ /* 0x000e620008000800 */
[----:B--2---:R-:W-:Y:S02]  /*b000*/  VIADD R9, R2, 0xffffffff ;  /* 0xffffffff02097836 */ /* 0x004fe40000000000 */
[----:B------:R-:W-:Y:S01]  /*b010*/  IMAD.MOV.U32 R12, RZ, RZ, R8 ;  /* 0x000000ffff0c7224 */ /* 0x000fe200078e0008 */
[----:B------:R-:W-:Y:S04]  /*b020*/  STS [UR4+0x3860c], R7 ;  /* 0x03860c07ff007988 */ /* 0x000fe80008000804 */
[----:B------:R-:W-:Y:S04]  /*b030*/  STS.128 [UR4+0x386a0], R12 ;  /* 0x0386a00cff007988 */ /* 0x000fe80008000c04 */
[----:B-----5:R-:W-:Y:S04]  /*b040*/  STS.64 [UR4+0x38600], R22 ;  /* 0x03860016ff007988 */ /* 0x020fe80008000a04 */
[----:B---3--:R-:W-:Y:S04]  /*b050*/  STS.64 [UR4+0x38680], R20 ;  /* 0x03868014ff007988 */ /* 0x008fe80008000a04 */
[----:B------:R-:W-:Y:S01]  /*b060*/  STS [UR4+0x3868c], R3 ;  /* 0x03868c03ff007988 */ /* 0x000fe20008000804 */
[----:B----4-:R-:W-:-:S02]  /*b070*/  LOP3.LUT R5, R5, 0xf0, RZ, 0xb8, !PT ;  /* 0x000000f005057812 */ /* 0x010fc400078eb8ff */
[----:B-1----:R-:W-:-:S03]  /*b080*/  LOP3.LUT R10, R10, 0xf0, RZ, 0xb8, !PT ;  /* 0x000000f00a0a7812 */ /* 0x002fc600078eb8ff */
[----:B------:R-:W-:Y:S04]  /*b090*/  STS [UR4+0x3861c], R5 ;  /* 0x03861c05ff007988 */ /* 0x000fe80008000804 */
[----:B------:R1:W-:Y:S04]  /*b0a0*/  STS [UR4+0x3869c], R10 ;  /* 0x03869c0aff007988 */ /* 0x0003e80008000804 */
[----:B------:R-:W2:Y:S04]  /*b0b0*/  LDS R25, [UR4+0x3861c] ;  /* 0x03861c04ff197984 */ /* 0x000ea80008000800 */
[----:B------:R-:W3:Y:S01]  /*b0c0*/  LDS R27, [UR4+0x3869c] ;  /* 0x03869c04ff1b7984 */ /* 0x000ee20008000800 */
[----:B-1----:R-:W-:-:S05]  /*b0d0*/  CS2R R10, SRZ ;  /* 0x00000000000a7805 */ /* 0x002fca000001ff00 */
[----:B------:R-:W-:Y:S01]  /*b0e0*/  STS.128 [UR4+0x38620], R8 ;  /* 0x03862008ff007988 */ /* 0x000fe20008000c04 */
[----:B--2---:R-:W-:Y:S02]  /*b0f0*/  LOP3.LUT R25, R25, 0xf00, RZ, 0xb8, !PT ;  /* 0x00000f0019197812 */ /* 0x004fe400078eb8ff */
[----:B---3--:R-:W-:-:S03]  /*b100*/  LOP3.LUT R27, R27, 0xf00, RZ, 0xb8, !PT ;  /* 0x00000f001b1b7812 */ /* 0x008fc600078eb8ff */
[----:B------:R-:W-:Y:S04]  /*b110*/  STS.64 [UR4+0x38618], R24 ;  /* 0x03861818ff007988 */ /* 0x000fe80008000a04 */
[----:B------:R-:W-:Y:S04]  /*b120*/  STS.64 [UR4+0x38698], R26 ;  /* 0x0386981aff007988 */ /* 0x000fe80008000a04 */
[----:B------:R-:W1:Y:S04]  /*b130*/  LDS R5, [UR4+0x3861c] ;  /* 0x03861c04ff057984 */ /* 0x000e680008000800 */
[----:B------:R-:W2:Y:S01]  /*b140*/  LDS R28, [UR4+0x3869c] ;  /* 0x03869c04ff1c7984 */ /* 0x000ea20008000800 */
[----:B-1----:R-:W-:-:S02]  /*b150*/  LOP3.LUT R0, R5, 0xf000, RZ, 0xb8, !PT ;  /* 0x0000f00005007812 */ /* 0x002fc400078eb8ff */
[----:B--2---:R-:W-:-:S03]  /*b160*/  LOP3.LUT R2, R28, 0xf000, RZ, 0xb8, !PT ;  /* 0x0000f0001c027812 */ /* 0x004fc600078eb8ff */
[----:B------:R1:W-:Y:S04]  /*b170*/  STS [UR4+0x3861c], R0 ;  /* 0x03861c00ff007988 */ /* 0x0003e80008000804 */
[----:B------:R1:W-:Y:S02]  /*b180*/  STS [UR4+0x3869c], R2 ;  /* 0x03869c02ff007988 */ /* 0x0003e40008000804 */
.L_x_199:
[----:B------:R-:W-:Y:S05]  /*b190*/  BSYNC B0 ;  /* 0x0000000000007941 */ /* 0x000fea0003800000 */
.L_x_198:
[----:B------:R-:W-:Y:S01]  /*b1a0*/  ELECT P0, URZ, PT ;  /* 0x00000000003f782f */ /* 0x000fe20003800000 */
[----:B------:R-:W-:Y:S01]  /*b1b0*/  NOP ;  /* 0x0000000000007918 */ /* 0x000fe20000000000 */
[----:B------:R-:W-:Y:S11]  /*b1c0*/  BSSY B0, `(.L_x_200) ;  /* 0x0000004000007945 */ /* 0x000ff60003800000 */
[----:B------:R-:W-:Y:S05]  /*b1d0*/  @!P0 BRA `(.L_x_201) ;  /* 0x0000000000088947 */ /* 0x000fea0003800000 */
[----:B------:R0:W-:Y:S01]  /*b1e0*/  UTMACMDFLUSH ;  /* 0x00000000000079b7 */ /* 0x0001e20000000000 */
[----:B------:R-:W-:-:S04]  /*b1f0*/  DEPBAR.LE SB0, 0x0 ;  /* 0x000080000000791a */ /* 0x000fc80000000000 */
.L_x_201:
[----:B------:R-:W-:Y:S05]  /*b200*/  BSYNC B0 ;  /* 0x0000000000007941 */ /* 0x000fea0003800000 */
.L_x_200:
[----:B------:R-:W-:Y:S01]  /*b210*/  UMOV UR4, 0x400 ;  /* 0x0000040000047882 */ /* 0x000fe20000000000 */
[----:B---3--:R-:W-:Y:S01]  /*b220*/  IMAD.SHL.U32 R37, R37, 0x4, RZ ;  /* 0x0000000425257824 */ /* 0x008fe200078e00ff */
[----:B------:R-:W-:Y:S01]  /*b230*/  ULEA UR18, UR42, UR4, 0x18 ;  /* 0x000000042a127291 */ /* 0x000fe2000f8ec03f */
[----:B------:R-:W-:-:S03]  /*b240*/  ULDC UR14, c[0x0][0x884] ;  /* 0x00022100000e7ab9 */ /* 0x000fc60000000800 */
[----:B------:R-:W-:Y:S01]  /*b250*/  UIADD3 UR20, UR18, 0x38600, URZ ;  /* 0x0003860012147890 */ /* 0x000fe2000fffe03f */
[----:B------:R-:W-:Y:S01]  /*b260*/  IADD3 R4, P0, R37, UR12, RZ ;  /* 0x0000000c25047c10 */ /* 0x000fe2000ff1e0ff */
[----:B------:R-:W-:Y:S01]  /*b270*/  UIMAD.WIDE UR14, UR14, 0x80, UR12 ;  /* 0x000000800e0e78a5 */ /* 0x000fe2000f8e020c */
[----:B------:R-:W-:-:S03]  /*b280*/  IMAD.MOV.U32 R6, RZ, RZ, 0x1 ;  /* 0x00000001ff067424 */ /* 0x000fc600078e00ff */
[----:B------:R-:W-:Y:S02]  /*b290*/  IMAD.X R5, RZ, RZ, UR13, P0 ;  /* 0x0000000dff057e24 */ /* 0x000fe400080e06ff */
[----:B-1----:R-:W-:Y:S01]  /*b2a0*/  IADD3 R2, P1, R37, UR14, RZ ;  /* 0x0000000e25027c10 */ /* 0x002fe2000ff3e0ff */
[----:B------:R-:W1:Y:S04]  /*b2b0*/  LDS R7, [R37+UR20] ;  /* 0x0000001425077984 */ /* 0x000e680008000800 */
[----:B------:R-:W2:Y:S01]  /*b2c0*/  LDS R9, [R37+UR20+0x80] ;  /* 0x0000801425097984 */ /* 0x000ea20008000800 */
[----:B------:R-:W-:Y:S01]  /*b2d0*/  IMAD.X R3, RZ, RZ, UR15, P1 ;  /* 0x0000000fff037e24 */ /* 0x000fe200088e06ff */
[----:B------:R-:W-:Y:S01]  /*b2e0*/  MOV R8, 0x1 ;  /* 0x0000000100087802 */ /* 0x000fe20000000f00 */
[----:B------:R-:W-:Y:S01]  /*b2f0*/  BSSY B0, `(.L_x_202) ;  /* 0x00000e8000007945 */ /* 0x000fe20003800000 */
[----:B------:R-:W-:Y:S01]  /*b300*/  USHF.L.U32 UR4, UR42, 0x6, URZ ;  /* 0x000000062a047899 */ /* 0x000fe2000800063f */
[----:B------:R-:W-:Y:S01]  /*b310*/  IMAD.MOV.U32 R0, RZ, RZ, RZ ;  /* 0x000000ffff007224 */ /* 0x000fe200078e00ff */
[----:B------:R-:W-:Y:S01]  /*b320*/  USHF.L.U32 UR5, UR42, 0xd, URZ ;  /* 0x0000000d2a057899 */ /* 0x000fe2000800063f */
[----:B------:R-:W-:-:S02]  /*b330*/  IMAD.MOV.U32 R20, RZ, RZ, 0x1 ;  /* 0x00000001ff147424 */ /* 0x000fc400078e00ff */
[----:B------:R-:W-:Y:S02]  /*b340*/  IMAD.MOV.U32 R21, RZ, RZ, RZ ;  /* 0x000000ffff157224 */ /* 0x000fe400078e00ff */
[----:B------:R-:W-:Y:S01]  /*b350*/  IMAD.MOV.U32 R22, RZ, RZ, RZ ;  /* 0x000000ffff167224 */ /* 0x000fe200078e00ff */
[----:B------:R-:W-:Y:S02]  /*b360*/  ULOP3.LUT UR22, UR54, 0x1, URZ, 0xfc, !UPT ;  /* 0x0000000136167892 */ /* 0x000fe4000f8efc3f */
[----:B------:R-:W-:Y:S02]  /*b370*/  ULOP3.LUT UR19, UR53, 0x2, URZ, 0xfc, !UPT ;  /* 0x0000000235137892 */ /* 0x000fe4000f8efc3f */
[----:B------:R-:W-:Y:S02]  /*b380*/  ULOP3.LUT UR16, UR4, 0x40, URZ, 0xc0, !UPT ;  /* 0x0000004004107892 */ /* 0x000fe4000f8ec03f */
[----:B------:R-:W-:Y:S02]  /*b390*/  ULOP3.LUT UR17, UR5, 0x2000, URZ, 0xc0, !UPT ;  /* 0x0000200005117892 */ /* 0x000fe4000f8ec03f */
[----:B------:R-:W-:Y:S01]  /*b3a0*/  UIADD3 UR21, UR18, 0x38680, URZ ;  /* 0x0003868012157890 */ /* 0x000fe2000fffe03f */
[----:B-1----:R-:W5:Y:S04]  /*b3b0*/  ATOMG.E.EXCH.STRONG.GPU PT, RZ, [R4], R7 ;  /* 0x0000000704ff73a8 */ /* 0x002f6800041ee100 */
[----:B--2---:R1:W5:Y:S02]  /*b3c0*/  ATOMG.E.EXCH.STRONG.GPU PT, RZ, [R2], R9 ;  /* 0x0000000902ff73a8 */ /* 0x00436400041ee100 */
[----:B-1----:R-:W-:-:S02]  /*b3d0*/  PRMT R2, R6, 0x7610, R2 ;  /* 0x0000761006027816 */ /* 0x002fc40000000002 */
[----:B------:R-:W-:-:S07]  /*b3e0*/  PRMT R3, R8, 0x7610, R3 ;  /* 0x0000761008037816 */ /* 0x000fce0000000003 */
.L_x_221:
[----:B------:R-:W-:Y:S01]  /*b3f0*/  LOP3.LUT P0, RZ, R3, 0xff, RZ, 0xc0, !PT ;  /* 0x000000ff03ff7812 */ /* 0x000fe2000780c0ff */
[----:B-----5:R-:W-:Y:S01]  /*b400*/  VIADD R4, R36, 0x7f ;  /* 0x0000007f24047836 */ /* 0x020fe20000000000 */
[----:B------:R-:W-:Y:S05]  /*b410*/  YIELD ;  /* 0x0000000000007946 */ /* 0x000fea0003800000 */
[----:B------:R-:W-:Y:S01]  /*b420*/  SHF.R.S32.HI R5, RZ, 0x1f, R4 ;  /* 0x0000001fff057819 */ /* 0x000fe20000011404 */
[----:B------:R-:W-:Y:S03]  /*b430*/  BSSY B1, `(.L_x_203) ;  /* 0x0000008000017945 */ /* 0x000fe60003800000 */
[----:B------:R-:W-:-:S02]  /*b440*/  LEA.HI R5, R5, R4, RZ, 0x7 ;  /* 0x0000000405057211 */ /* 0x000fc400078f38ff */
[----:B------:R-:W-:Y:S05]  /*b450*/  @!P0 BRA `(.L_x_204) ;  /* 0x0000000000148947 */ /* 0x000fea0003800000 */
[----:B------:R-:W-:-:S04]  /*b460*/  DEPBAR {5,4,3,2,1,0} ;  /* 0x0000003f0000791a */ /* 0x000fc80000000000 */
[----:B------:R1:W-:Y:S01]  /*b470*/  UTMACCTL.IV [UR12] ;  /* 0x000000000c0079b9 */ /* 0x0003e20008000000 */
[----:B------:R-:W-:-:S04]  /*b480*/  DEPBAR {5,4,3,2,1,0} ;  /* 0x0000003f0000791a */ /* 0x000fc80000000000 */
[----:B------:R1:W-:Y:S02]  /*b490*/  UTMACCTL.IV [UR14] ;  /* 0x000000000e0079b9 */ /* 0x0003e40008000000 */
[----:B-1----:R-:W-:Y:S01]  /*b4a0*/  NOP ;  /* 0x0000000000007918 */ /* 0x002fe20000000000 */
.L_x_204:
[----:B------:R-:W-:Y:S05]  /*b4b0*/  BSYNC B1 ;  /* 0x0000000000017941 */ /* 0x000fea0003800000 */
.L_x_203:
[----:B------:R-:W-:Y:S01]  /*b4c0*/  UMOV UR4, 0xffffffff ;  /* 0xffffffff00047882 */ /* 0x000fe20000000000 */
[----:B------:R-:W-:Y:S02]  /*b4d0*/  SHF.R.S32.HI R7, RZ, 0x7, R5 ;  /* 0x00000007ff077819 */ /* 0x000fe40000011405 */
[----:B------:R-:W-:Y:S05]  /*b4e0*/  BRA.DIV UR4, `(.L_x_205) ;  /* 0x0000003e04047947 */ /* 0x000fea000b800000 */
[----:B-----5:R-:W-:-:S13]  /*b4f0*/  ELECT P6, URZ, PT ;  /* 0x00000000003f782f */ /* 0x020fda00038c0000 */
.L_x_293:
[----:B------:R-:W-:Y:S01]  /*b500*/  ISETP.LT.OR P6, PT, R36, 0x1, !P6 ;  /* 0x000000012400780c */ /* 0x000fe200077c1670 */
[----:B------:R-:W-:-:S12]  /*b510*/  BSSY B1, `(.L_x_206) ;  /* 0x000002e000017945 */ /* 0x000fd80003800000 */
[----:B------:R-:W-:Y:S05]  /*b520*/  @P6 BRA `(.L_x_207) ;  /* 0x0000000000b06947 */ /* 0x000fea0003800000 */
[----:B------:R-:W-:Y:S01]  /*b530*/  LEA R17, R17, UR16, 0x7 ;  /* 0x0000001011117c11 */ /* 0x000fe2000f8e38ff */
[----:B------:R-:W-:Y:S02]  /*b540*/  IMAD.SHL.U32 R16, R16, 0x100, RZ ;  /* 0x0000010010107824 */ /* 0x000fe400078e00ff */
[----:B------:R-:W-:Y:S02]  /*b550*/  VIADD R9, R7, 0x1 ;  /* 0x0000000107097836 */ /* 0x000fe40000000000 */
[----:B------:R-:W-:Y:S02]  /*b560*/  IMAD.MOV.U32 R10, RZ, RZ, RZ ;  /* 0x000000ffff0a7224 */ /* 0x000fe400078e00ff */
[----:B------:R-:W-:Y:S02]  /*b570*/  IMAD.MOV.U32 R3, RZ, RZ, R20 ;  /* 0x000000ffff037224 */ /* 0x000fe400078e0014 */
[----:B------:R-:W-:-:S07]  /*b580*/  IMAD.MOV.U32 R4, RZ, RZ, R0 ;  /* 0x000000ffff047224 */ /* 0x000fce00078e0000 */
.L_x_210:
[----:B-1----:R-:W-:Y:S01]  /*b590*/  LEA R8, R4, UR18, 0x3 ;  /* 0x0000001204087c11 */ /* 0x002fe2000f8e18ff */
[----:B------:R-:W-:Y:S05]  /*b5a0*/  YIELD ;  /* 0x0000000000007946 */ /* 0x000fea0003800000 */
[----:B------:R-:W-:Y:S02]  /*b5b0*/  SHF.L.U32 R5, R3, 0x1f, RZ ;  /* 0x0000001f03057819 */ /* 0x000fe400000006ff */
[----:B------:R-:W-:Y:S02]  /*b5c0*/  LOP3.LUT P1, RZ, R19, 0x7f, RZ, 0xc0, !PT ;  /* 0x0000007f13ff7812 */ /* 0x000fe4000782c0ff */
[----:B------:R-:W1:Y:S11]  /*b5d0*/  SYNCS.PHASECHK.TRANS64.TRYWAIT P0, [R8+URZ+0x384a0], R5 ;  /* 0x0384a005080075a7 */ /* 0x000e76000800017f */
[----:B------:R-:W2:Y:S01]  /*b5e0*/  @!P1 LDC R6, c[0x0][0x500] ;  /* 0x00014000ff069b82 */ /* 0x000ea20000000800 */
[----:B-1----:R-:W-:Y:S05]  /*b5f0*/  @!P0 BRA `(.L_x_208) ;  /* 0x0000003800e08947 */ /* 0x002fea0003800000 */
.L_x_294:
[----:B------:R-:W-:Y:S01]  /*b600*/  UPRMT UR4, UR19, 0x9910, URZ ;  /* 0x0000991013047896 */ /* 0x000fe2000800003f */
[----:B--2---:R2:W-:Y:S03]  /*b610*/  @!P1 SYNCS.ARRIVE.TRANS64 RZ, [R8+URZ+0x38480], R6 ;  /* 0x0384800608ff99a7 */ /* 0x0045e6000800003f */
[----:B------:R-:W-:-:S06]  /*b620*/  UISETP.NE.AND UP0, UPT, UR4, 0x2, UPT ;  /* 0x000000020400788c */ /* 0x000fcc000bf05270 */
[----:B------:R-:W-:-:S13]  /*b630*/  PLOP3.LUT P0, PT, PT, PT, UP0, 0x80, 0x0 ;  /* 0x000000000000781c */ /* 0x000fda0003f0f008 */
[----:B--2---:R-:W-:Y:S05]  /*b640*/  @P0 BRA `(.L_x_209) ;  /* 0x0000000000040947 */ /* 0x004fea0003800000 */
[----:B------:R-:W-:Y:S01]  /*b650*/  BPT.TRAP 0x1 ;  /* 0x000000040000795c */ /* 0x000fe20000300000 */
.L_x_209:
[----:B------:R-:W-:Y:S01]  /*b660*/  R2UR UR4, R4 ;  /* 0x00000000040472ca */ /* 0x000fe200000e0000 */
[----:B------:R-:W-:Y:S01]  /*b670*/  VIADD R9, R9, 0xffffffff ;  /* 0xffffffff09097836 */ /* 0x000fe20000000000 */
[----:B------:R-:W-:Y:S01]  /*b680*/  R2UR UR5, R8 ;  /* 0x00000000080572ca */ /* 0x000fe200000e0000 */
[----:B------:R-:W-:Y:S01]  /*b690*/  VIADD R4, R4, 0x1 ;  /* 0x0000000104047836 */ /* 0x000fe20000000000 */
[----:B------:R-:W-:Y:S01]  /*b6a0*/  R2UR UR6, R10 ;  /* 0x000000000a0672ca */ /* 0x000fe200000e0000 */
[----:B------:R-:W-:Y:S01]  /*b6b0*/  UMOV UR24, 0x0 ;  /* 0x0000000000187882 */ /* 0x000fe20000000000 */
[----:B------:R-:W-:Y:S01]  /*b6c0*/  R2UR UR7, R16 ;  /* 0x00000000100772ca */ /* 0x000fe200000e0000 */
[----:B------:R-:W-:Y:S01]  /*b6d0*/  UMOV UR25, 0x10000000 ;  /* 0x1000000000197882 */ /* 0x000fe20000000000 */
[----:B------:R-:W-:Y:S01]  /*b6e0*/  R2UR UR11, R17 ;  /* 0x00000000110b72ca */ /* 0x000fe200000e0000 */
[----:B------:R-:W-:Y:S01]  /*b6f0*/  UMOV UR23, 0x30000 ;  /* 0x0003000000177882 */ /* 0x000fe20000000000 */
[----:B------:R-:W-:Y:S01]  /*b700*/  ISETP.GT.AND P1, PT, R9, 0x1, PT ;  /* 0x000000010900780c */ /* 0x000fe20003f24270 */
[----:B------:R-:W-:Y:S01]  /*b710*/  VIADD R10, R10, 0x80 ;  /* 0x000000800a0a7836 */ /* 0x000fe20000000000 */
[----:B------:R-:W-:Y:S01]  /*b720*/  ISETP.NE.AND P0, PT, R4, 0x4, PT ;  /* 0x000000040400780c */ /* 0x000fe20003f05270 */
[----:B------:R-:W-:-:S02]  /*b730*/  ULEA UR8, UR4, UR17, 0xe ;  /* 0x0000001104087291 */ /* 0x000fc4000f8e703f */
[----:B------:R-:W-:Y:S01]  /*b740*/  ULEA UR4, UR4, UR18, 0xf ;  /* 0x0000001204047291 */ /* 0x000fe2000f8e783f */
[----:B------:R-:W-:Y:S01]  /*b750*/  SEL R6, RZ, 0x1, P0 ;  /* 0x00000001ff067807 */ /* 0x000fe20000000000 */
[----:B------:R-:W-:Y:S01]  /*b760*/  UIADD3 UR5, UR5, 0x38480, URZ ;  /* 0x0003848005057890 */ /* 0x000fe2000fffe03f */
[----:B------:R-:W-:Y:S01]  /*b770*/  SEL R4, R4, RZ, P0 ;  /* 0x000000ff04047207 */ /* 0x000fe20000000000 */
[----:B------:R-:W-:Y:S01]  /*b780*/  UIADD3 UR8, UR18, 0x20000, UR8 ;  /* 0x0002000012087890 */ /* 0x000fe2000fffe008 */
[----:B------:R-:W-:Y:S01]  /*b790*/  LOP3.LUT R3, R3, R6, RZ, 0x3c, !PT ;  /* 0x0000000603037212 */ /* 0x000fe200078e3cff */
[----:B------:R-:W-:-:S03]  /*b7a0*/  UMOV UR10, UR6 ;  /* 0x00000006000a7c82 */ /* 0x000fc60008000000 */
[----:B------:R-:W-:Y:S02]  /*b7b0*/  UMOV UR9, UR5 ;  /* 0x0000000500097c82 */ /* 0x000fe40008000000 */
[----:B------:R2:W-:Y:S02]  /*b7c0*/  UTMALDG.2D [UR4], [UR12], desc[UR24] ;  /* 0x000018040c0075b4 */ /* 0x0005e40008009000 */
[----:B------:R2:W-:Y:S02]  /*b7d0*/  UTMALDG.2D.MULTICAST [UR8], [UR14], UR23, desc[UR24] ;  /* 0x000018080e0073b4 */ /* 0x0005e40008009817 */
[----:B--2---:R-:W-:Y:S05]  /*b7e0*/  @P1 BRA `(.L_x_210) ;  /* 0xfffffffc00681947 */ /* 0x004fea000383ffff */
.L_x_207:
[----:B------:R-:W-:Y:S05]  /*b7f0*/  BSYNC B1 ;  /* 0x0000000000017941 */ /* 0x000fea0003800000 */
.L_x_206:
[----:B------:R-:W-:Y:S02]  /*b800*/  IADD3 R0, R7, R0, RZ ;  /* 0x0000000007007210 */ /* 0x000fe40007ffe0ff */
[----:B------:R-:W-:Y:S02]  /*b810*/  LOP3.LUT P0, RZ, R2, 0xff, RZ, 0xc0, !PT ;  /* 0x000000ff02ff7812 */ /* 0x000fe4000780c0ff */
[----:B------:R-:W-:-:S04]  /*b820*/  SHF.R.U32.HI R2, RZ, 0x2, R0 ;  /* 0x00000002ff027819 */ /* 0x000fc80000011600 */
[----:B------:R-:W-:-:S04]  /*b830*/  LOP3.LUT R2, R2, 0x1, RZ, 0xc0, !PT ;  /* 0x0000000102027812 */ /* 0x000fc800078ec0ff */
[----:B------:R-:W-:Y:S01]  /*b840*/  ISETP.NE.U32.AND P1, PT, R2, 0x1, PT ;  /* 0x000000010200780c */ /* 0x000fe20003f25070 */
[----:B------:R-:W-:Y:S02]  /*b850*/  IMAD.U32 R2, RZ, RZ, UR22 ;  /* 0x00000016ff027e24 */ /* 0x000fe4000f8e00ff */
[----:B------:R-:W-:Y:S01]  /*b860*/  @P0 SYNCS.ARRIVE.TRANS64.A1T0 RZ, [UR18+0x38508], RZ ;  /* 0x038508ffffff09a7 */ /* 0x000fe20008100012 */
[----:B------:R-:W-:Y:S02]  /*b870*/  ISETP.GT.U32.AND P0, PT, R0, 0x3, PT ;  /* 0x000000030000780c */ /* 0x000fe40003f04070 */
[----:B------:R-:W-:Y:S02]  /*b880*/  ISETP.NE.AND P2, PT, R2, 0x3, PT ;  /* 0x000000030200780c */ /* 0x000fe40003f45270 */
[C---:B------:R-:W-:Y:S02]  /*b890*/  ISETP.LT.U32.AND P0, PT, R7.reuse, 0x4, P0 ;  /* 0x000000040700780c */ /* 0x040fe40000701070 */
[----:B------:R-:W-:-:S02]  /*b8a0*/  ISETP.GT.U32.AND P1, PT, R7, 0x3, !P1 ;  /* 0x000000030700780c */ /* 0x000fc40004f24070 */
[----:B------:R-:W-:Y:S02]  /*b8b0*/  SEL R3, RZ, 0x1, !P0 ;  /* 0x00000001ff037807 */ /* 0x000fe40004000000 */
[----:B------:R-:W-:Y:S02]  /*b8c0*/  SEL R2, RZ, 0x1, !P1 ;  /* 0x00000001ff027807 */ /* 0x000fe40004800000 */
[----:B------:R-:W-:Y:S02]  /*b8d0*/  LOP3.LUT R0, R0, 0x3, RZ, 0xc0, !PT ;  /* 0x0000000300007812 */ /* 0x000fe400078ec0ff */
[----:B------:R-:W-:Y:S01]  /*b8e0*/  LOP3.LUT R20, R2, R20, R3, 0x96, !PT ;  /* 0x0000001402147212 */ /* 0x000fe200078e9603 */
[----:B------:R-:W-:Y:S06]  /*b8f0*/  @!P2 BRA `(.L_x_211) ;  /* 0x000000000004a947 */ /* 0x000fec0003800000 */
[----:B------:R-:W-:Y:S01]  /*b900*/  BPT.TRAP 0x1 ;  /* 0x000000040000795c */ /* 0x000fe20000300000 */
.L_x_211:
[C---:B------:R-:W-:Y:S01]  /*b910*/  LEA R3, R21.reuse, UR18, 0x3 ;  /* 0x0000001215037c11 */ /* 0x040fe2000f8e18ff */
[----:B------:R-:W-:Y:S01]  /*b920*/  BSSY B1, `(.L_x_212) ;  /* 0x0000005000017945 */ /* 0x000fe20003800000 */
[----:B------:R-:W-:Y:S02]  /*b930*/  SHF.L.U32 R2, R22, 0x1f, RZ ;  /* 0x0000001f16027819 */ /* 0x000fe400000006ff */
[----:B------:R-:W-:Y:S02]  /*b940*/  LEA R4, R21, UR18, 0x4 ;  /* 0x0000001215047c11 */ /* 0x000fe4000f8e20ff */
[----:B------:R-:W2:Y:S02]  /*b950*/  SYNCS.PHASECHK.TRANS64.TRYWAIT P0, [R3+URZ+0x38400], R2 ;  /* 0x03840002030075a7 */ /* 0x000ea4000800017f */
[----:B--2---:R-:W-:Y:S05]  /*b960*/  @!P0 BRA `(.L_x_213) ;  /* 0x0000003800188947 */ /* 0x004fea0003800000 */
.L_x_295:
[----:B------:R-:W-:Y:S05]  /*b970*/  BSYNC B1 ;  /* 0x0000000000017941 */ /* 0x000fea0003800000 */
.L_x_212:
[----:B-1----:R-:W1:Y:S01]  /*b980*/  LDS.128 R4, [R4+0x38510] ;  /* 0x0385100004047984 */ /* 0x002e620000000c00 */
[----:B------:R-:W-:Y:S01]  /*b990*/  @!PT LDS RZ, [RZ] ;  /* 0x00000000fffff984 */ /* 0x000fe20000000800 */
[----:B------:R-:W-:Y:S01]  /*b9a0*/  @!PT LDS RZ, [RZ] ;  /* 0x00000000fffff984 */ /* 0x000fe20000000800 */
[----:B------:R-:W-:Y:S01]  /*b9b0*/  @!PT LDS RZ, [RZ] ;  /* 0x00000000fffff984 */ /* 0x000fe20000000800 */
[----:B------:R-:W-:Y:S01]  /*b9c0*/  @!PT LDS RZ, [RZ] ;  /* 0x00000000fffff984 */ /* 0x000fe20000000800 */
[----:B------:R3:W-:Y:S06]  /*b9d0*/  MEMBAR.ALL.CTA ;  /* 0x0000000000007992 */ /* 0x0007ec0000008000 */
[----:B---3--:R-:W3:Y:S01]  /*b9e0*/  FENCE.VIEW.ASYNC.S ;  /* 0x00000000000073c6 */ /* 0x008ee20000000000 */
[----:B-1----:R-:W-:Y:S02]  /*b9f0*/  IMAD.MOV.U32 R17, RZ, RZ, R5 ;  /* 0x000000ffff117224 */ /* 0x002fe400078e0005 */
[----:B------:R-:W-:Y:S01]  /*ba00*/  IMAD.MOV.U32 R16, RZ, RZ, R4 ;  /* 0x000000ffff107224 */ /* 0x000fe200078e0004 */
[----:B---3--:R-:W-:Y:S06]  /*ba10*/  @!P2 BRA `(.L_x_214) ;  /* 0x000000000004a947 */ /* 0x008fec0003800000 */
[----:B------:R-:W-:Y:S01]  /*ba20*/  BPT.TRAP 0x1 ;  /* 0x000000040000795c */ /* 0x000fe20000300000 */
.L_x_214:
[----:B------:R-:W1:Y:S01]  /*ba30*/  S2R R5, SR_CgaCtaId ;  /* 0x0000000000057919 */ /* 0x000e620000008800 */
[----:B------:R-:W-:Y:S01]  /*ba40*/  ISETP.NE.AND P0, PT, R7, RZ, PT ;  /* 0x000000ff0700720c */ /* 0x000fe20003f05270 */
[----:B--2---:R-:W-:Y:S01]  /*ba50*/  VIADD R2, R3, 0x38440 ;  /* 0x0003844003027836 */ /* 0x004fe20000000000 */
[CC--:B------:R-:W-:Y:S02]  /*ba60*/  ISETP.NE.AND P1, PT, R6.reuse, R18.reuse, PT ;  /* 0x000000120600720c */ /* 0x0c0fe40003f25270 */
[----:B------:R-:W-:Y:S02]  /*ba70*/  ISETP.EQ.OR P0, PT, R6, R18, !P0 ;  /* 0x000000120600720c */ /* 0x000fe40004702670 */
[----:B-1----:R-:W-:-:S04]  /*ba80*/  PRMT R2, R5, 0x654, R2 ;  /* 0x0000065405027816 */ /* 0x002fc80000000002 */
[----:B------:R1:W-:Y:S07]  /*ba90*/  SYNCS.ARRIVE.TRANS64.RED.A1T0 RZ, [R2+URZ], RZ ;  /* 0x000000ff02ff79a7 */ /* 0x0003ee000810043f */
[----:B------:R-:W-:Y:S05]  /*baa0*/  @P0 BRA `(.L_x_215) ;  /* 0x00000004008c0947 */ /* 0x000fea0003800000 */
[----:B-1----:R-:W1:Y:S02]  /*bab0*/  LDC.64 R2, c[0x0][0x290] ;  /* 0x0000a400ff027b82 */ /* 0x002e640000000a00 */
[----:B-1----:R-:W-:-:S05]  /*bac0*/  IMAD.WIDE R2, R6, 0xc, R2 ;  /* 0x0000000c06027825 */ /* 0x002fca00078e0202 */
[----:B------:R1:W5:Y:S01]  /*bad0*/  LDG.E R36, desc[UR58][R2.64+0x8] ;  /* 0x0000083a02247981 */ /* 0x000362000c1e1900 */
[----:B------:R-:W-:-:S03]  /*bae0*/  UMOV UR4, 0xffffffff ;  /* 0xffffffff00047882 */ /* 0x000fc60000000000 */
[----:B------:R-:W-:Y:S05]  /*baf0*/  BRA.DIV UR4, `(.L_x_216) ;  /* 0x0000003604c87947 */ /* 0x000fea000b800000 */
[----:B------:R-:W-:-:S13]  /*bb00*/  ELECT P6, URZ, PT ;  /* 0x00000000003f782f */ /* 0x000fda00038c0000 */
.L_x_298:
[----:B------:R-:W-:Y:S04]  /*bb10*/  BSSY B1, `(.L_x_217) ;  /* 0x0000049000017945 */ /* 0x000fe80003800000 */
[----:B------:R-:W-:Y:S05]  /*bb20*/  @!P6 BRA `(.L_x_218) ;  /* 0x00000004001ce947 */ /* 0x000fea0003800000 */
[C---:B------:R-:W-:Y:S01]  /*bb30*/  IMAD.SHL.U32 R4, R6.reuse, 0x8, RZ ;  /* 0x0000000806047824 */ /* 0x040fe200078e00ff */
[----:B------:R-:W-:Y:S01]  /*bb40*/  SHF.R.S32.HI R5, RZ, 0x1f, R6 ;  /* 0x0000001fff057819 */ /* 0x000fe20000011406 */
[----:B------:R-:W-:Y:S01]  /*bb50*/  ULDC.64 UR4, c[0x0][0x510] ;  /* 0x0001440000047ab9 */ /* 0x000fe20000000a00 */
[----:B------:R-:W-:Y:S01]  /*bb60*/  ULDC.64 UR6, c[0x0][0x520] ;  /* 0x0001480000067ab9 */ /* 0x000fe20000000a00 */
[----:B------:R-:W2:Y:S01]  /*bb70*/  LDG.E R14, desc[UR58][R2.64] ;  /* 0x0000003a020e7981 */ /* 0x000ea2000c1e1900 */
[----:B------:R-:W-:Y:S02]  /*bb80*/  SHF.L.U64.HI R5, R6, 0x3, R5 ;  /* 0x0000000306057819 */ /* 0x000fe40000010205 */
[C---:B------:R-:W-:Y:S02]  /*bb90*/  IADD3 R12, P0, R4.reuse, UR4, RZ ;  /* 0x00000004040c7c10 */ /* 0x040fe4000ff1e0ff */
[C---:B------:R-:W-:Y:S02]  /*bba0*/  IADD3 R10, P2, R4.reuse, UR6, RZ ;  /* 0x00000006040a7c10 */ /* 0x040fe4000ff5e0ff */
[C---:B------:R-:W-:Y:S01]  /*bbb0*/  IADD3.X R13, R5.reuse, UR5, RZ, P0, !PT ;  /* 0x00000005050d7c10 */ /* 0x040fe200087fe4ff */
[----:B------:R-:W-:Y:S01]  /*bbc0*/  ULDC.64 UR4, c[0x0][0x518] ;  /* 0x0001460000047ab9 */ /* 0x000fe20000000a00 */
[----:B------:R-:W-:Y:S01]  /*bbd0*/  IADD3.X R11, R5, UR7, RZ, P2, !PT ;  /* 0x00000007050b7c10 */ /* 0x000fe200097fe4ff */
[----:B-1----:R1:W3:Y:S04]  /*bbe0*/  LDG.E R2, desc[UR58][R2.64+0x4] ;  /* 0x0000043a02027981 */ /* 0x0022e8000c1e1900 */
[----:B------:R-:W4:Y:S04]  /*bbf0*/  LDG.E.64 R12, desc[UR58][R12.64] ;  /* 0x0000003a0c0c7981 */ /* 0x000f28000c1e1b00 */
[----:B------:R-:W2:Y:S01]  /*bc00*/  LDG.E.64 R10, desc[UR58][R10.64] ;  /* 0x0000003a0a0a7981 */ /* 0x000ea2000c1e1b00 */
[----:B------:R-:W-:-:S04]  /*bc10*/  IADD3 R8, P0, R4, UR4, RZ ;  /* 0x0000000404087c10 */ /* 0x000fc8000ff1e0ff */
[----:B------:R-:W-:Y:S01]  /*bc20*/  IADD3.X R9, R5, UR5, RZ, P0, !PT ;  /* 0x0000000505097c10 */ /* 0x000fe200087fe4ff */
[----:B------:R-:W-:-:S05]  /*bc30*/  ULDC.64 UR4, c[0x0][0x528] ;  /* 0x00014a0000047ab9 */ /* 0x000fca0000000a00 */
[----:B------:R-:W3:Y:S01]  /*bc40*/  LDG.E.64 R8, desc[UR58][R8.64] ;  /* 0x0000003a08087981 */ /* 0x000ee2000c1e1b00 */
[----:B------:R-:W-:-:S04]  /*bc50*/  IADD3 R4, P0, R4, UR4, RZ ;  /* 0x0000000404047c10 */ /* 0x000fc8000ff1e0ff */
[----:B------:R-:W-:-:S06]  /*bc60*/  IADD3.X R5, R5, UR5, RZ, P0, !PT ;  /* 0x0000000505057c10 */ /* 0x000fcc00087fe4ff */
[----:B------:R-:W3:Y:S04]  /*bc70*/  LDG.E.64 R4, desc[UR58][R4.64] ;  /* 0x0000003a04047981 */ /* 0x000ee8000c1e1b00 */
[----:B----4-:R-:W-:Y:S04]  /*bc80*/  STS.64 [UR20], R12 ;  /* 0x0000000cff007988 */ /* 0x010fe80008000a14 */
[----:B--2---:R-:W-:Y:S04]  /*bc90*/  STS.64 [UR21], R10 ;  /* 0x0000000aff007988 */ /* 0x004fe80008000a15 */
[----:B------:R-:W2:Y:S01]  /*bca0*/  LDS R15, [UR20+0x1c] ;  /* 0x00001c14ff0f7984 */ /* 0x000ea20008000800 */
[----:B---3--:R-:W-:-:S04]  /*bcb0*/  LOP3.LUT R23, R9, 0x1fffffff, RZ, 0xc0, !PT ;  /* 0x1fffffff09177812 */ /* 0x008fc800078ec0ff */
[----:B------:R-:W-:-:S04]  /*bcc0*/  SHF.R.U32.HI R18, RZ, 0x4, R23 ;  /* 0x00000004ff127819 */ /* 0x000fc80000011617 */
[----:B--2---:R-:W-:-:S05]  /*bcd0*/  LOP3.LUT R15, R15, 0xf, R18, 0xb8, !PT ;  /* 0x0000000f0f0f7812 */ /* 0x004fca00078eb812 */
[----:B------:R-:W-:Y:S04]  /*bce0*/  STS [UR20+0x1c], R15 ;  /* 0x00001c0fff007988 */ /* 0x000fe80008000814 */
[----:B------:R-:W2:Y:S02]  /*bcf0*/  LDS R18, [UR20+0x1c] ;  /* 0x00001c14ff127984 */ /* 0x000ea40008000800 */
[----:B--2---:R-:W-:-:S05]  /*bd00*/  LOP3.LUT R18, R18, 0xf0, RZ, 0xb8, !PT ;  /* 0x000000f012127812 */ /* 0x004fca00078eb8ff */
[----:B------:R-:W-:Y:S04]  /*bd10*/  STS [UR20+0x1c], R18 ;  /* 0x00001c12ff007988 */ /* 0x000fe80008000814 */
[----:B------:R-:W2:Y:S01]  /*bd20*/  LDS R13, [UR20+0x1c] ;  /* 0x00001c14ff0d7984 */ /* 0x000ea20008000800 */
[----:B------:R-:W-:-:S05]  /*bd30*/  IMAD.U32 R12, RZ, RZ, UR20 ;  /* 0x00000014ff0c7e24 */ /* 0x000fca000f8e00ff */
[----:B------:R-:W-:Y:S02]  /*bd40*/  SHF.R.U64 R12, R12, 0x4, RZ ;  /* 0x000000040c0c7819 */ /* 0x000fe400000012ff */
[----:B--2---:R-:W-:-:S05]  /*bd50*/  LOP3.LUT R13, R13, 0xf00, RZ, 0xb8, !PT ;  /* 0x00000f000d0d7812 */ /* 0x004fca00078eb8ff */
[----:B------:R-:W-:Y:S04]  /*bd60*/  STS.64 [UR20+0x18], R12 ;  /* 0x0000180cff007988 */ /* 0x000fe80008000a14 */
[----:B------:R-:W1:Y:S01]  /*bd70*/  LDS R24, [UR20+0x1c] ;  /* 0x00001c14ff187984 */ /* 0x000e620008000800 */
[----:B------:R-:W-:Y:S01]  /*bd80*/  SHF.R.U64 R15, R8, 0x4, R23 ;  /* 0x00000004080f7819 */ /* 0x000fe20000001217 */
[----:B-----5:R-:W-:Y:S01]  /*bd90*/  VIADD R8, R36, 0xffffffff ;  /* 0xffffffff24087836 */ /* 0x020fe20000000000 */
[----:B------:R-:W-:Y:S01]  /*bda0*/  CS2R R10, SRZ ;  /* 0x00000000000a7805 */ /* 0x000fe2000001ff00 */
[----:B------:R-:W-:Y:S01]  /*bdb0*/  VIADD R9, R14, 0xffffffff ;  /* 0xffffffff0e097836 */ /* 0x000fe20000000000 */
[----:B------:R-:W-:Y:S04]  /*bdc0*/  STS [UR20+0x10], R12 ;  /* 0x0000100cff007988 */ /* 0x000fe80008000814 */
[----:B------:R-:W-:Y:S04]  /*bdd0*/  STS [UR20+0x14], R12 ;  /* 0x0000140cff007988 */ /* 0x000fe80008000814 */
[----:B------:R-:W-:Y:S04]  /*bde0*/  STS.128 [UR20+0x20], R8 ;  /* 0x00002008ff007988 */ /* 0x000fe80008000c14 */
[----:B------:R-:W-:Y:S04]  /*bdf0*/  STS [UR20+0xc], R15 ;  /* 0x00000c0fff007988 */ /* 0x000fe80008000814 */
[----:B------:R-:W-:Y:S01]  /*be00*/  STS [UR20+0x30], RZ ;  /* 0x000030ffff007988 */ /* 0x000fe20008000814 */
[----:B-1----:R-:W-:-:S05]  /*be10*/  LOP3.LUT R3, R24, 0xf000, RZ, 0xb8, !PT ;  /* 0x0000f00018037812 */ /* 0x002fca00078eb8ff */
[----:B------:R-:W-:Y:S04]  /*be20*/  STS [UR20+0x1c], R3 ;  /* 0x00001c03ff007988 */ /* 0x000fe80008000814 */
[----:B------:R-:W1:Y:S01]  /*be30*/  LDS R13, [UR21+0x1c] ;  /* 0x00001c15ff0d7984 */ /* 0x000e620008000800 */
[----:B------:R-:W-:-:S04]  /*be40*/  LOP3.LUT R23, R5, 0x1fffffff, RZ, 0xc0, !PT ;  /* 0x1fffffff05177812 */ /* 0x000fc800078ec0ff */
[----:B------:R-:W-:-:S04]  /*be50*/  SHF.R.U32.HI R14, RZ, 0x4, R23 ;  /* 0x00000004ff0e7819 */ /* 0x000fc80000011617 */
[----:B-1----:R-:W-:-:S05]  /*be60*/  LOP3.LUT R5, R13, 0xf, R14, 0xb8, !PT ;  /* 0x0000000f0d057812 */ /* 0x002fca00078eb80e */
[----:B------:R-:W-:Y:S04]  /*be70*/  STS [UR21+0x1c], R5 ;  /* 0x00001c05ff007988 */ /* 0x000fe80008000815 */
[----:B------:R-:W1:Y:S02]  /*be80*/  LDS R14, [UR21+0x1c] ;  /* 0x00001c15ff0e7984 */ /* 0x000e640008000800 */
[----:B-1----:R-:W-:-:S05]  /*be90*/  LOP3.LUT R14, R14, 0xf0, RZ, 0xb8, !PT ;  /* 0x000000f00e0e7812 */ /* 0x002fca00078eb8ff */
[----:B------:R-:W-:Y:S04]  /*bea0*/  STS [UR21+0x1c], R14 ;  /* 0x00001c0eff007988 */ /* 0x000fe80008000815 */
[----:B------:R-:W1:Y:S01]  /*beb0*/  LDS R13, [UR21+0x1c] ;  /* 0x00001c15ff0d7984 */ /* 0x000e620008000800 */
[----:B------:R-:W-:-:S05]  /*bec0*/  IMAD.U32 R12, RZ, RZ, UR21 ;  /* 0x00000015ff0c7e24 */ /* 0x000fca000f8e00ff */
[----:B------:R-:W-:Y:S02]  /*bed0*/  SHF.R.U64 R12, R12, 0x4, RZ ;  /* 0x000000040c0c7819 */ /* 0x000fe400000012ff */
[----:B-1----:R-:W-:-:S05]  /*bee0*/  LOP3.LUT R13, R13, 0xf00, RZ, 0xb8, !PT ;  /* 0x00000f000d0d7812 */ /* 0x002fca00078eb8ff */
[----:B------:R-:W-:Y:S04]  /*bef0*/  STS.64 [UR21+0x18], R12 ;  /* 0x0000180cff007988 */ /* 0x000fe80008000a15 */
[----:B------:R-:W1:Y:S01]  /*bf00*/  LDS R3, [UR21+0x1c] ;  /* 0x00001c15ff037984 */ /* 0x000e620008000800 */
[----:B------:R-:W-:Y:S01]  /*bf10*/  VIADD R9, R2, 0xffffffff ;  /* 0xffffffff02097836 */ /* 0x000fe20000000000 */
[----:B------:R-:W-:Y:S02]  /*bf20*/  SHF.R.U64 R4, R4, 0x4, R23 ;  /* 0x0000000404047819 */ /* 0x000fe40000001217 */
[----:B------:R2:W-:Y:S04]  /*bf30*/  STS [UR21+0x10], R12 ;  /* 0x0000100cff007988 */ /* 0x0005e80008000815 */
[----:B------:R2:W-:Y:S04]  /*bf40*/  STS.128 [UR21+0x20], R8 ;  /* 0x00002008ff007988 */ /* 0x0005e80008000c15 */
[----:B------:R2:W-:Y:S04]  /*bf50*/  STS [UR21+0xc], R4 ;  /* 0x00000c04ff007988 */ /* 0x0005e80008000815 */
[----:B------:R2:W-:Y:S04]  /*bf60*/  STS [UR21+0x14], R12 ;  /* 0x0000140cff007988 */ /* 0x0005e80008000815 */
[----:B------:R-:W-:Y:S01]  /*bf70*/  STS [UR21+0x30], RZ ;  /* 0x000030ffff007988 */ /* 0x000fe20008000815 */
[----:B-1----:R-:W-:-:S05]  /*bf80*/  LOP3.LUT R2, R3, 0xf000, RZ, 0xb8, !PT ;  /* 0x0000f00003027812 */ /* 0x002fca00078eb8ff */
[----:B------:R2:W-:Y:S02]  /*bf90*/  STS [UR21+0x1c], R2 ;  /* 0x00001c02ff007988 */ /* 0x0005e40008000815 */
.L_x_218:
[----:B------:R-:W-:Y:S05]  /*bfa0*/  BSYNC B1 ;  /* 0x0000000000017941 */ /* 0x000fea0003800000 */
.L_x_217:
[----:B------:R-:W-:-:S03]  /*bfb0*/  UMOV UR4, 0xffffffff ;  /* 0xffffffff00047882 */ /* 0x000fc60000000000 */
[----:B------:R-:W-:Y:S05]  /*bfc0*/  BRA.DIV UR4, `(.L_x_219) ;  /* 0x0000003204b47947 */ /* 0x000fea000b800000 */
[----:B------:R-:W-:Y:S01]  /*bfd0*/  ELECT P6, URZ, PT ;  /* 0x00000000003f782f */ /* 0x000fe200038c0000 */
[----:B------:R-:W-:-:S12]  /*bfe0*/  NOP ;  /* 0x0000000000007918 */ /* 0x000fd80000000000 */
.L_x_302:
[----:B-12---:R-:W1:Y:S02]  /*bff0*/  S2R R2, SR_LANEID ;  /* 0x0000000000027919 */ /* 0x006e640000000000 */
[----:B-1----:R-:W-:-:S05]  /*c000*/  IMAD.SHL.U32 R8, R2, 0x4, RZ ;  /* 0x0000000402087824 */ /* 0x002fca00078e00ff */
[----:B------:R1:W2:Y:S01]  /*c010*/  LDS R9, [R8+UR20] ;  /* 0x0000001408097984 */ /* 0x0002a20008000800 */
[C---:B------:R-:W-:Y:S02]  /*c020*/  IADD3 R4, P0, R8.reuse, UR12, RZ ;  /* 0x0000000c08047c10 */ /* 0x040fe4000ff1e0ff */
[----:B------:R-:W-:Y:S01]  /*c030*/  IADD3 R2, P2, R8, UR14, RZ ;  /* 0x0000000e08027c10 */ /* 0x000fe2000ff5e0ff */
[----:B------:R1:W3:Y:S01]  /*c040*/  LDS R11, [R8+UR20+0x80] ;  /* 0x00008014080b7984 */ /* 0x0002e20008000800 */
[----:B------:R-:W-:Y:S11]  /*c050*/  @!P6 BRA `(.L_x_220) ;  /* 0x000000000008e947 */ /* 0x000ff60003800000 */
[----:B------:R0:W-:Y:S01]  /*c060*/  UTMACMDFLUSH ;  /* 0x00000000000079b7 */ /* 0x0001e20000000000 */
[----:B------:R-:W-:-:S04]  /*c070*/  DEPBAR.LE SB0, 0x0 ;  /* 0x000080000000791a */ /* 0x000fc80000000000 */
.L_x_220:
[----:B------:R-:W-:Y:S01]  /*c080*/  IMAD.X R5, RZ, RZ, UR13, P0 ;  /* 0x0000000dff057e24 */ /* 0x000fe200080e06ff */
[----:B------:R-:W-:Y:S01]  /*c090*/  IADD3.X R3, RZ, UR15, RZ, P2, !PT ;  /* 0x0000000fff037c10 */ /* 0x000fe200097fe4ff */
[----:B------:R-:W-:Y:S05]  /*c0a0*/  WARPSYNC.ALL ;  /* 0x0000000000007948 */ /* 0x000fea0003800000 */
[----:B--2---:R2:W5:Y:S04]  /*c0b0*/  ATOMG.E.EXCH.STRONG.GPU PT, RZ, [R4], R9 ;  /* 0x0000000904ff73a8 */ /* 0x00456800041ee100 */
[----:B---3--:R2:W5:Y:S01]  /*c0c0*/  ATOMG.E.EXCH.STRONG.GPU PT, RZ, [R2], R11 ;  /* 0x0000000b02ff73a8 */ /* 0x00856200041ee100 */
[----:B------:R-:W-:-:S07]  /*c0d0*/  IMAD.MOV.U32 R18, RZ, RZ, R6 ;  /* 0x000000ffff127224 */ /* 0x000fce00078e0006 */
.L_x_215:
[----:B------:R-:W-:Y:S01]  /*c0e0*/  ISETP.NE.AND P2, PT, R7, RZ, PT ;  /* 0x000000ff0700720c */ /* 0x000fe20003f45270 */
[----:B------:R-:W-:Y:S01]  /*c0f0*/  VIADD R21, R21, 0x1 ;  /* 0x0000000115157836 */ /* 0x000fe20000000000 */
[----:B--2---:R-:W-:Y:S02]  /*c100*/  SEL R3, RZ, 0x1, !P1 ;  /* 0x00000001ff037807 */ /* 0x004fe40004800000 */
[----:B-1----:R-:W-:Y:S02]  /*c110*/  PRMT R2, RZ, 0x7610, R2 ;  /* 0x00007610ff027816 */ /* 0x002fe40000000002 */
[----:B------:R-:W-:-:S04]  /*c120*/  ISETP.NE.AND P0, PT, R21, 0x8, PT ;  /* 0x000000081500780c */ /* 0x000fc80003f05270 */
[----:B------:R-:W-:Y:S02]  /*c130*/  SEL R5, RZ, 0x1, P0 ;  /* 0x00000001ff057807 */ /* 0x000fe40000000000 */
[----:B------:R-:W-:Y:S02]  /*c140*/  SEL R21, R21, RZ, P0 ;  /* 0x000000ff15157207 */ /* 0x000fe40000000000 */
[----:B------:R-:W-:Y:S01]  /*c150*/  LOP3.LUT R22, R22, R5, RZ, 0x3c, !PT ;  /* 0x0000000516167212 */ /* 0x000fe200078e3cff */
[----:B------:R-:W-:Y:S06]  /*c160*/  @P2 BRA `(.L_x_221) ;  /* 0xfffffff000a02947 */ /* 0x000fec000383ffff */
[----:B------:R-:W-:Y:S05]  /*c170*/  BSYNC B0 ;  /* 0x0000000000007941 */ /* 0x000fea0003800000 */
.L_x_202:
[----:B------:R-:W-:-:S03]  /*c180*/  UMOV UR4, 0xffffffff ;  /* 0xffffffff00047882 */ /* 0x000fc60000000000 */
[----:B------:R-:W-:Y:S05]  /*c190*/  BRA.DIV UR4, `(.L_x_222) ;  /* 0x0000003204707947 */ /* 0x000fea000b800000 */
[----:B-----5:R-:W-:-:S13]  /*c1a0*/  ELECT P6, URZ, PT ;  /* 0x00000000003f782f */ /* 0x020fda00038c0000 */
.L_x_305:
[----:B------:R-:W-:Y:S04]  /*c1b0*/  BSSY B0, `(.L_x_223) ;  /* 0x000002a000007945 */ /* 0x000fe80003800000 */
[----:B------:R-:W-:Y:S05]  /*c1c0*/  @!P6 BRA `(.L_x_224) ;  /* 0x0000000000a0e947 */ /* 0x000fea0003800000 */
[----:B------:R-:W-:-:S04]  /*c1d0*/  ULOP3.LUT UR4, UR53, 0x2, URZ, 0xfc, !UPT ;  /* 0x0000000235047892 */ /* 0x000fc8000f8efc3f */
[----:B------:R-:W-:-:S06]  /*c1e0*/  UISETP.NE.AND UP0, UPT, UR4, 0x3, UPT ;  /* 0x000000030400788c */ /* 0x000fcc000bf05270 */
[----:B------:R-:W-:-:S13]  /*c1f0*/  PLOP3.LUT P0, PT, PT, PT, UP0, 0x80, 0x0 ;  /* 0x000000000000781c */ /* 0x000fda0003f0f008 */
[----:B------:R-:W-:Y:S05]  /*c200*/  @!P0 BRA `(.L_x_225) ;  /* 0x0000000000048947 */ /* 0x000fea0003800000 */
[----:B------:R-:W-:Y:S01]  /*c210*/  BPT.TRAP 0x1 ;  /* 0x000000040000795c */ /* 0x000fe20000300000 */
.L_x_225:
[----:B------:R-:W-:Y:S01]  /*c220*/  IMAD.U32 R3, RZ, RZ, UR18 ;  /* 0x00000012ff037e24 */ /* 0x000fe2000f8e00ff */
[----:B------:R-:W-:-:S03]  /*c230*/  SHF.L.U32 R2, R20, 0x1f, RZ ;  /* 0x0000001f14027819 */ /* 0x000fc600000006ff */
[----:B------:R-:W-:-:S04]  /*c240*/  VIADD R3, R3, 0x384a0 ;  /* 0x000384a003037836 */ /* 0x000fc80000000000 */
[C---:B------:R-:W-:Y:S02]  /*c250*/  IMAD R7, R0.reuse, 0x8, R3 ;  /* 0x0000000800077824 */ /* 0x040fe400078e0203 */
[----:B------:R-:W-:Y:S02]  /*c260*/  VIADD R0, R0, 0x1 ;  /* 0x0000000100007836 */ /* 0x000fe40000000000 */
[----:B------:R-:W1:Y:S03]  /*c270*/  SYNCS.PHASECHK.TRANS64.TRYWAIT P0, [R7+URZ], R2 ;  /* 0x00000002070075a7 */ /* 0x000e66000800017f */
[----:B------:R-:W-:-:S04]  /*c280*/  ISETP.NE.AND P1, PT, R0, 0x4, PT ;  /* 0x000000040000780c */ /* 0x000fc80003f25270 */
[----:B------:R-:W-:Y:S02]  /*c290*/  SEL R5, RZ, 0x1, P1 ;  /* 0x00000001ff057807 */ /* 0x000fe40000800000 */
[----:B------:R-:W-:Y:S02]  /*c2a0*/  SEL R0, R0, RZ, P1 ;  /* 0x000000ff00007207 */ /* 0x000fe40000800000 */
[----:B------:R-:W-:-:S03]  /*c2b0*/  LOP3.LUT R5, R20, R5, RZ, 0x3c, !PT ;  /* 0x0000000514057212 */ /* 0x000fc600078e3cff */
[----:B------:R-:W-:Y:S01]  /*c2c0*/  IMAD R9, R0, 0x8, R3 ;  /* 0x0000000800097824 */ /* 0x000fe200078e0203 */
[----:B------:R-:W-:Y:S01]  /*c2d0*/  SHF.L.U32 R4, R5, 0x1f, RZ ;  /* 0x0000001f05047819 */ /* 0x000fe200000006ff */
[----:B-1----:R-:W-:Y:S06]  /*c2e0*/  @!P0 BRA `(.L_x_226) ;  /* 0x00000030003c8947 */ /* 0x002fec0003800000 */
.L_x_306:
[----:B------:R-:W2:Y:S01]  /*c2f0*/  SYNCS.PHASECHK.TRANS64.TRYWAIT P0, [R9+URZ], R4 ;  /* 0x00000004090075a7 */ /* 0x000ea2000800017f */
[----:B------:R-:W-:-:S05]  /*c300*/  VIADD R0, R0, 0x1 ;  /* 0x0000000100007836 */ /* 0x000fca0000000000 */
[----:B------:R-:W-:-:S04]  /*c310*/  ISETP.NE.AND P1, PT, R0, 0x4, PT ;  /* 0x000000040000780c */ /* 0x000fc80003f25270 */
[----:B-1----:R-:W-:Y:S02]  /*c320*/  SEL R2, RZ, 0x1, P1 ;  /* 0x00000001ff027807 */ /* 0x002fe40000800000 */
[----:B------:R-:W-:Y:S02]  /*c330*/  SEL R0, R0, RZ, P1 ;  /* 0x000000ff00007207 */ /* 0x000fe40000800000 */
[----:B------:R-:W-:-:S03]  /*c340*/  LOP3.LUT R7, R5, R2, RZ, 0x3c, !PT ;  /* 0x0000000205077212 */ /* 0x000fc600078e3cff */
[----:B------:R-:W-:Y:S01]  /*c350*/  IMAD R6, R0, 0x8, R3 ;  /* 0x0000000800067824 */ /* 0x000fe200078e0203 */
[----:B------:R-:W-:Y:S01]  /*c360*/  SHF.L.U32 R5, R7, 0x1f, RZ ;  /* 0x0000001f07057819 */ /* 0x000fe200000006ff */
[----:B--2---:R-:W-:Y:S06]  /*c370*/  @!P0 BRA `(.L_x_227) ;  /* 0x00000030002c8947 */ /* 0x004fec0003800000 */
.L_x_307:
[----:B------:R-:W2:Y:S01]  /*c380*/  SYNCS.PHASECHK.TRANS64.TRYWAIT P0, [R6+URZ], R5 ;  /* 0x00000005060075a7 */ /* 0x000ea2000800017f */
[----:B------:R-:W-:-:S05]  /*c390*/  VIADD R0, R0, 0x1 ;  /* 0x0000000100007836 */ /* 0x000fca0000000000 */
[----:B------:R-:W-:-:S04]  /*c3a0*/  ISETP.NE.AND P1, PT, R0, 0x4, PT ;  /* 0x000000040000780c */ /* 0x000fc80003f25270 */
[----:B------:R-:W-:Y:S02]  /*c3b0*/  SEL R2, RZ, 0x1, P1 ;  /* 0x00000001ff027807 */ /* 0x000fe40000800000 */
[----:B------:R-:W-:Y:S02]  /*c3c0*/  SEL R0, R0, RZ, P1 ;  /* 0x000000ff00007207 */ /* 0x000fe40000800000 */
[----:B------:R-:W-:Y:S01]  /*c3d0*/  LOP3.LUT R2, R7, R2, RZ, 0x3c, !PT ;  /* 0x0000000207027212 */ /* 0x000fe200078e3cff */
[----:B--2---:R-:W-:Y:S06]  /*c3e0*/  @!P0 BRA `(.L_x_228) ;  /* 0x0000003000248947 */ /* 0x004fec0003800000 */
.L_x_308:
[----:B------:R-:W-:Y:S01]  /*c3f0*/  IMAD R3, R0, 0x8, R3 ;  /* 0x0000000800037824 */ /* 0x000fe200078e0203 */
[----:B------:R-:W-:-:S07]  /*c400*/  SHF.L.U32 R0, R2, 0x1f, RZ ;  /* 0x0000001f02007819 */ /* 0x000fce00000006ff */
.L_x_229:
[----:B---3--:R3:W4:Y:S02]  /*c410*/  SYNCS.PHASECHK.TRANS64.TRYWAIT P0, [R3+URZ], R0 ;  /* 0x00000000030075a7 */ /* 0x008724000800017f */
[----:B----4-:R-:W-:Y:S05]  /*c420*/  @!P0 NANOSLEEP.SYNCS 0x989680 ;  /* 0x009896800000895d */ /* 0x010fea0003900000 */
[----:B------:R-:W4:Y:S02]  /*c430*/  @!P0 SYNCS.PHASECHK.TRANS64 P0, [R3+URZ], R0 ;  /* 0x00000000030085a7 */ /* 0x000f24000800007f */
[----:B----4-:R-:W-:Y:S05]  /*c440*/  @!P0 BRA `(.L_x_229) ;  /* 0xfffffffc00f08947 */ /* 0x010fea000383ffff */
.L_x_224:
[----:B------:R-:W-:Y:S05]  /*c450*/  BSYNC B0 ;  /* 0x0000000000007941 */ /* 0x000fea0003800000 */
.L_x_223:
[----:B------:R-:W-:Y:S05]  /*c460*/  EXIT ;  /* 0x000000000000794d */ /* 0x000fea0003800000 */
.L_x_115:
[----:B------:R-:W-:Y:S01]  /*c470*/  PLOP3.LUT P1, PT, PT, PT, UP3, 0x80, 0x0 ;  /* 0x000000000000781c */ /* 0x000fe20003f2f038 */
[----:B------:R-:W-:Y:S01]  /*c480*/  ULDC UR19, c[0x0][0x14] ;  /* 0x0000050000137ab9 */ /* 0x000fe20000000800 */
[----:B------:R-:W-:Y:S01]  /*c490*/  ULDC UR20, c[0x0][0x10] ;  /* 0x0000040000147ab9 */ /* 0x000fe20000000800 */
[----:B------:R-:W-:Y:S01]  /*c4a0*/  ULDC.64 UR12, c[0x0][0x8c8] ;  /* 0x00023200000c7ab9 */ /* 0x000fe20000000a00 */
[----:B------:R-:W-:Y:S01]  /*c4b0*/  P2R R0, PR, RZ, 0x2 ;  /* 0x00000002ff007803 */ /* 0x000fe20000000000 */
[----:B------:R-:W-:Y:S01]  /*c4c0*/  UIMAD.WIDE.U32 UR20, UR41, UR20, URZ ;  /* 0x00000014291472a5 */ /* 0x000fe2000f8e003f */
[----:B------:R-:W-:Y:S01]  /*c4d0*/  IMAD.MOV.U32 R16, RZ, RZ, RZ ;  /* 0x000000ffff107224 */ /* 0x000fe200078e00ff */
[----:B------:R-:W-:Y:S01]  /*c4e0*/  ULDC.64 UR14, c[0x0][0x8e0] ;  /* 0x00023800000e7ab9 */ /* 0x000fe20000000a00 */
[----:B------:R-:W-:Y:S01]  /*c4f0*/  ULDC UR24, c[0x0][0x904] ;  /* 0x0002410000187ab9 */ /* 0x000fe20000000800 */
[----:B------:R-:W-:Y:S01]  /*c500*/  UMOV UR22, 0xffffffff ;  /* 0xffffffff00167882 */ /* 0x000fe20000000000 */
[----:B------:R-:W-:-:S02]  /*c510*/  UIADD3 UR11, UP1, UR12, -0x1, URZ ;  /* 0xffffffff0c0b7890 */ /* 0x000fc4000ff3e03f */
[----:B------:R-:W-:Y:S01]  /*c520*/  UIADD3 UR12, UP2, UR14, -0x1, URZ ;  /* 0xffffffff0e0c7890 */ /* 0x000fe2000ff5e03f */
[----:B------:R-:W1:Y:S01]  /*c530*/  @P1 S2R R0, SR_CTAID.Y ;  /* 0x0000000000001919 */ /* 0x000e620000002600 */
[----:B------:R-:W-:Y:S02]  /*c540*/  USHF.L.U32 UR25, UR22, UR24, URZ ;  /* 0x0000001816197299 */ /* 0x000fe4000800063f */
[----:B------:R-:W-:Y:S02]  /*c550*/  UIMAD.WIDE.U32 UR22, UR20, UR19, URZ ;  /* 0x00000013141672a5 */ /* 0x000fe4000f8e003f */
[----:B------:R-:W-:Y:S01]  /*c560*/  UIMAD UR21, UR21, UR19, URZ ;  /* 0x00000013151572a4 */ /* 0x000fe2000f8e023f */
[----:B------:R-:W-:Y:S01]  /*c570*/  ULDC UR18, c[0x0][0x8a8] ;  /* 0x00022a0000127ab9 */ /* 0x000fe20000000800 */
[----:B------:R-:W-:Y:S01]  /*c580*/  UMOV UR26, 0x1 ;  /* 0x00000001001a7882 */ /* 0x000fe20000000000 */
[----:B------:R-:W-:Y:S02]  /*c590*/  UIADD3.X UR14, UR15, -0x1, URZ, UP2, !UPT ;  /* 0xffffffff0f0e7890 */ /* 0x000fe400097fe43f */
[----:B------:R-:W-:-:S02]  /*c5a0*/  UIADD3.X UR13, UR13, -0x1, URZ, UP1, !UPT ;  /* 0xffffffff0d0d7890 */ /* 0x000fc40008ffe43f */
[----:B------:R-:W-:Y:S02]  /*c5b0*/  ULOP3.LUT UR15, UR54, 0x2, URZ, 0xfc, !UPT ;  /* 0x00000002360f7892 */ /* 0x000fe4000f8efc3f */
[----:B------:R-:W-:Y:S02]  /*c5c0*/  UIADD3 UR16, UR8, -0x1, URZ ;  /* 0xffffffff08107890 */ /* 0x000fe4000fffe03f */
[----:B------:R-:W-:Y:S02]  /*c5d0*/  UIADD3 UR17, UR7, -0x1, URZ ;  /* 0xffffffff07117890 */ /* 0x000fe4000fffe03f */
[----:B------:R-:W-:Y:S02]  /*c5e0*/  UIADD3 UR18, UR18, -0x1, URZ ;  /* 0xffffffff12127890 */ /* 0x000fe4000fffe03f */
[----:B------:R-:W-:Y:S02]  /*c5f0*/  USHF.L.U32 UR19, UR26, UR24, URZ ;  /* 0x000000181a137299 */ /* 0x000fe4000800063f */
[----:B------:R-:W-:-:S02]  /*c600*/  ULOP3.LUT UR20, URZ, UR25, URZ, 0x33, !UPT ;  /* 0x000000193f147292 */ /* 0x000fc4000f8e333f */
[----:B------:R-:W-:Y:S01]  /*c610*/  UIADD3 UR21, UR23, UR21, URZ ;  /* 0x0000001517157290 */ /* 0x000fe2000fffe03f */
[----:B-1----:R-:W-:Y:S02]  /*c620*/  @P1 R2UR UR40, R0 ;  /* 0x00000000002812ca */ /* 0x002fe400000e0000 */
[----:B------:R-:W-:-:S13]  /*c630*/  MOV R0, 0x1 ;  /* 0x0000000100007802 */ /* 0x000fda0000000f00 */
.L_x_250:
[----:B------:R-:W1:Y:S01]  /*c640*/  LDC.64 R2, c[0x0][0x8f8] ;  /* 0x00023e00ff027b82 */ /* 0x000e620000000a00 */
[----:B------:R-:W-:Y:S01]  /*c650*/  UIADD3 UR10, UP1, UR10, UR22, URZ ;  /* 0x000000160a0a7290 */ /* 0x000fe2000ff3e03f */
[----:B------:R-:W-:Y:S01]  /*c660*/  ISETP.NE.AND P2, PT, R21, RZ, PT ;  /* 0x000000ff1500720c */ /* 0x000fe20003f45270 */
[----:B------:R-:W-:Y:S01]  /*c670*/  UMOV UR24, 0xffffffff ;  /* 0xffffffff00187882 */ /* 0x000fe20000000000 */
[----:B------:R-:W-:Y:S01]  /*c680*/  UMOV UR25, 0xffffffff ;  /* 0xffffffff00197882 */ /* 0x000fe20000000000 */
[----:B------:R-:W-:Y:S01]  /*c690*/  UIADD3.X UR9, UR9, UR21, URZ, UP1, !UPT ;  /* 0x0000001509097290 */ /* 0x000fe20008ffe43f */
[----:B------:R-:W-:Y:S01]  /*c6a0*/  IMAD.MOV.U32 R15, RZ, RZ, RZ ;  /* 0x000000ffff0f7224 */ /* 0x000fe200078e00ff */
[----:B------:R-:W-:Y:S01]  /*c6b0*/  UMOV UR26, 0xffffffff ;  /* 0xffffffff001a7882 */ /* 0x000fe20000000000 */
[----:B-1----:R-:W-:-:S03]  /*c6c0*/  ISETP.LE.U32.AND P1, PT, R2, UR10, PT ;  /* 0x0000000a02007c0c */ /* 0x002fc6000bf23070 */
[----:B------:R-:W-:-:S05]  /*c6d0*/  IMAD.U32 R2, RZ, RZ, UR9 ;  /* 0x00000009ff027e24 */ /* 0x000fca000f8e00ff */
[----:B------:R-:W-:-:S13]  /*c6e0*/  ISETP.GE.U32.AND.EX P1, PT, R2, R3, PT, P1 ;  /* 0x000000030200720c */ /* 0x000fda0003f26110 */
[----:B---345:R-:W-:Y:S05]  /*c6f0*/  @P2 BRA P1, `(.L_x_230) ;  /* 0x0000001800402947 */ /* 0x038fea0000800000 */
[----:B------:R-:W-:-:S04]  /*c700*/  IADD3 R2, P2, R6, UR5, RZ ;  /* 0x0000000506027c10 */ /* 0x000fc8000ff5e0ff */
[----:B------:R-:W-:Y:S02]  /*c710*/  ISETP.GT.U32.AND P1, PT, R2, UR10, PT ;  /* 0x0000000a02007c0c */ /* 0x000fe4000bf24070 */
[----:B------:R-:W-:-:S04]  /*c720*/  IADD3.X R2, R7, UR4, RZ, P2, !PT ;  /* 0x0000000407027c10 */ /* 0x000fc800097fe4ff */
[----:B------:R-:W-:-:S13]  /*c730*/  ISETP.GT.U32.AND.EX P1, PT, R2, UR9, PT, P1 ;  /* 0x0000000902007c0c */ /* 0x000fda000bf24110 */
[----:B------:R-:W-:Y:S05]  /*c740*/  @P1 BRA `(.L_x_231) ;  /* 0x0000001400201947 */ /* 0x000fea0003800000 */
[----:B------:R-:W-:Y:S01]  /*c750*/  VIADD R12, R9, UR6 ;  /* 0x00000006090c7c36 */ /* 0x000fe20008000000 */
[----:B------:R-:W-:Y:S01]  /*c760*/  ULDC UR24, c[0x0][0x910] ;  /* 0x0002440000187ab9 */ /* 0x000fe20000000800 */
[----:B------:R-:W-:Y:S02]  /*c770*/  IMAD.MOV.U32 R23, RZ, RZ, R8 ;  /* 0x000000ffff177224 */ /* 0x000fe400078e0008 */
[----:B------:R-:W-:Y:S02]  /*c780*/  VIADD R13, R12, 0x20 ;  /* 0x000000200c0d7836 */ /* 0x000fe40000000000 */
[----:B------:R-:W-:-:S03]  /*c790*/  IMAD.MOV.U32 R14, RZ, RZ, R10 ;  /* 0x000000ffff0e7224 */ /* 0x000fc600078e000a */
[----:B------:R-:W-:-:S13]  /*c7a0*/  ISETP.GE.AND P1, PT, R13, UR24, PT ;  /* 0x000000180d007c0c */ /* 0x000fda000bf26270 */
[----:B------:R-:W1:Y:S01]  /*c7b0*/  @!P1 LDC.64 R2, c[0x0][0x918] ;  /* 0x00024600ff029b82 */ /* 0x000e620000000a00 */
[----:B------:R-:W-:Y:S01]  /*c7c0*/  @!P1 VIADD R7, R12, 0x20 ;  /* 0x000000200c079836 */ /* 0x000fe20000000000 */
[----:B------:R-:W-:Y:S01]  /*c7d0*/  BSSY B0, `(.L_x_232) ;  /* 0x0000064000007945 */ /* 0x000fe20003800000 */
[----:B------:R-:W-:Y:S02]  /*c7e0*/  IMAD.MOV.U32 R6, RZ, RZ, 0x7fffffff ;  /* 0x7fffffffff067424 */ /* 0x000fe400078e00ff */
[----:B-1----:R-:W-:-:S05]  /*c7f0*/  @!P1 IMAD.WIDE R2, R7, 0xc, R2 ;  /* 0x0000000c07029825 */ /* 0x002fca00078e0202 */
[----:B------:R1:W5:Y:S04]  /*c800*/  @!P1 LDG.E R8, desc[UR58][R2.64] ;  /* 0x0000003a02089981 */ /* 0x000368000c1e1900 */
[----:B------:R1:W5:Y:S01]  /*c810*/  @!P1 LDG.E R10, desc[UR58][R2.64+0x4] ;  /* 0x0000043a020a9981 */ /* 0x000362000c1e1900 */
[----:B------:R-:W-:Y:S01]  /*c820*/  ISETP.GE.AND P1, PT, R12, UR24, PT ;  /* 0x000000180c007c0c */ /* 0x000fe2000bf26270 */
[----:B------:R-:W-:-:S12]  /*c830*/  IMAD.MOV.U32 R7, RZ, RZ, RZ ;  /* 0x000000ffff077224 */ /* 0x000fd800078e00ff */
[----:B-1----:R-:W-:Y:S05]  /*c840*/  @P1 BRA `(.L_x_233) ;  /* 0x0000000400701947 */ /* 0x002fea0003800000 */
[----:B------:R-:W-:Y:S01]  /*c850*/  IABS R7, R20 ;  /* 0x0000001400077213 */ /* 0x000fe20000000000 */
[----:B------:R-:W-:Y:S01]  /*c860*/  ULDC UR25, c[0x0][0x8f0] ;  /* 0x00023c0000197ab9 */ /* 0x000fe20000000800 */
[----:B------:R-:W-:Y:S02]  /*c870*/  IABS R6, R11 ;  /* 0x0000000b00067213 */ /* 0x000fe40000000000 */
[----:B------:R-:W1:Y:S01]  /*c880*/  I2F.RP R3, R7 ;  /* 0x0000000700037306 */ /* 0x000e620000209400 */
[----:B------:R-:W-:Y:S02]  /*c890*/  PLOP3.LUT P3, PT, PT, PT, UP0, 0x80, 0x0 ;  /* 0x000000000000781c */ /* 0x000fe40003f6f008 */
[C---:B------:R-:W-:Y:S02]  /*c8a0*/  IADD3 R22, P2, R14.reuse, UR12, RZ ;  /* 0x0000000c0e167c10 */ /* 0x040fe4000ff5e0ff */
[C---:B------:R-:W-:Y:S02]  /*c8b0*/  IADD3 R19, P1, R23.reuse, UR11, RZ ;  /* 0x0000000b17137c10 */ /* 0x040fe4000ff3e0ff */
[----:B------:R-:W-:Y:S01]  /*c8c0*/  LEA.HI.X.SX32 R25, R14, UR14, 0x1, P2 ;  /* 0x0000000e0e197c11 */ /* 0x000fe200090f0eff */
[----:B------:R-:W3:Y:S01]  /*c8d0*/  I2F.RP R2, R6 ;  /* 0x0000000600027306 */ /* 0x000ee20000209400 */
[----:B------:R-:W-:-:S07]  /*c8e0*/  LEA.HI.X.SX32 R24, R23, UR13, 0x1, P1 ;  /* 0x0000000d17187c11 */ /* 0x000fce00088f0eff */
[----:B-1----:R-:W1:Y:S08]  /*c8f0*/  MUFU.RCP R3, R3 ;  /* 0x0000000300037308 */ /* 0x002e700000001000 */
[----:B---3--:R-:W3:Y:S01]  /*c900*/  MUFU.RCP R2, R2 ;  /* 0x0000000200027308 */ /* 0x008ee20000001000 */
[----:B-1----:R-:W-:-:S07]  /*c910*/  VIADD R17, R3, 0xffffffe ;  /* 0x0ffffffe03117836 */ /* 0x002fce0000000000 */
[----:B------:R-:W1:Y:S01]  /*c920*/  F2I.FTZ.U32.TRUNC.NTZ R17, R17 ;  /* 0x0000001100117305 */ /* 0x000e62000021f000 */
[----:B---3--:R-:W-:-:S07]  /*c930*/  IADD3 R15, R2, 0xffffffe, RZ ;  /* 0x0ffffffe020f7810 */ /* 0x008fce0007ffe0ff */
[----:B------:R-:W3:Y:S01]  /*c940*/  F2I.FTZ.U32.TRUNC.NTZ R15, R15 ;  /* 0x0000000f000f7305 */ /* 0x000ee2000021f000 */
[----:B-1----:R-:W-:Y:S02]  /*c950*/  IMAD.MOV R18, RZ, RZ, -R17 ;  /* 0x000000ffff127224 */ /* 0x002fe400078e0a11 */
[----:B---3--:R-:W-:Y:S01]  /*c960*/  IMAD.MOV R14, RZ, RZ, -R15 ;  /* 0x000000ffff0e7224 */ /* 0x008fe200078e0a0f */
[----:B------:R-:W-:Y:S06]  /*c970*/  @!P3 BRA `(.L_x_234) ;  /* 0x000000000034b947 */ /* 0x000fec0003800000 */
[----:B------:R-:W-:Y:S01]  /*c980*/  ULDC UR6, c[0x0][0x8dc] ;  /* 0x0002370000067ab9 */ /* 0x000fe20000000800 */
[----:B------:R-:W-:Y:S01]  /*c990*/  ULDC.64 UR26, c[0x0][0x8d0] ;  /* 0x00023400001a7ab9 */ /* 0x000fe20000000a00 */
[----:B------:R-:W-:-:S05]  /*c9a0*/  IADD3 R3, P1, R19, UR6, RZ ;  /* 0x0000000613037c10 */ /* 0x000fca000ff3e0ff */
[----:B------:R-:W-:-:S04]  /*c9b0*/  IMAD.X R19, RZ, RZ, R24, P1 ;  /* 0x000000ffff137224 */ /* 0x000fc800008e0618 */
[----:B------:R-:W-:-:S04]  /*c9c0*/  IMAD.WIDE.U32 R4, R19, UR26, RZ ;  /* 0x0000001a13047c25 */ /* 0x000fc8000f8e00ff */
[----:B------:R-:W-:-:S04]  /*c9d0*/  IMAD.WIDE.U32 R4, P1, R3, UR27, R4 ;  /* 0x0000001b03047c25 */ /* 0x000fc8000f820004 */
[----:B------:R-:W-:-:S04]  /*c9e0*/  IMAD.WIDE.U32 R2, R3, UR26, RZ ;  /* 0x0000001a03027c25 */ /* 0x000fc8000f8e00ff */
[----:B------:R-:W-:Y:S01]  /*c9f0*/  IMAD.MOV.U32 R2, RZ, RZ, R5 ;  /* 0x000000ffff027224 */ /* 0x000fe200078e0005 */
[----:B------:R-:W-:Y:S01]  /*ca00*/  IADD3 RZ, P2, R3, R4, RZ ;  /* 0x0000000403ff7210 */ /* 0x000fe20007f5e0ff */
[----:B------:R-:W-:-:S04]  /*ca10*/  IMAD.X R3, RZ, RZ, RZ, P1 ;  /* 0x000000ffff037224 */ /* 0x000fc800008e06ff */
[----:B------:R-:W-:-:S04]  /*ca20*/  IMAD.WIDE.U32.X R2, R19, UR27, R2, P2 ;  /* 0x0000001b13027c25 */ /* 0x000fc800090e0402 */
[----:B------:R-:W-:Y:S02]  /*ca30*/  IMAD.MOV.U32 R19, RZ, RZ, R2 ;  /* 0x000000ffff137224 */ /* 0x000fe400078e0002 */
[----:B------:R-:W-:-:S07]  /*ca40*/  IMAD.MOV.U32 R24, RZ, RZ, R3 ;  /* 0x000000ffff187224 */ /* 0x000fce00078e0003 */
.L_x_234:
[----:B------:R-:W-:Y:S05]  /*ca50*/  @!P0 BRA `(.L_x_235) ;  /* 0x0000000000348947 */ /* 0x000fea0003800000 */
        /* <DEDUP_REMOVED lines=11> */
[----:B------:R-:W-:Y:S01]  /*cb10*/  IMAD.MOV.U32 R22, RZ, RZ, R2 ;  /* 0x000000ffff167224 */ /* 0x000fe200078e0002 */
[----:B------:R-:W-:-:S07]  /*cb20*/  MOV R25, R3 ;  /* 0x0000000300197202 */ /* 0x000fce0000000f00 */
.L_x_235:
[----:B------:R-:W-:Y:S01]  /*cb30*/  IMAD R18, R18, R7, RZ ;  /* 0x0000000712127224 */ /* 0x000fe200078e02ff */
[----:B------:R-:W-:Y:S01]  /*cb40*/  ULDC UR6, c[0x0][0x8d8] ;  /* 0x0002360000067ab9 */ /* 0x000fe20000000800 */
[----:B------:R-:W-:Y:S01]  /*cb50*/  IMAD.MOV.U32 R2, RZ, RZ, RZ ;  /* 0x000000ffff027224 */ /* 0x000fe200078e00ff */
[----:B------:R-:W-:Y:S01]  /*cb60*/  SHF.R.U64 R22, R22, UR25, R25 ;  /* 0x0000001916167c19 */ /* 0x000fe20008001219 */
[----:B------:R-:W-:Y:S01]  /*cb70*/  IMAD.MOV.U32 R3, RZ, RZ, R17 ;  /* 0x000000ffff037224 */ /* 0x000fe200078e0011 */
[----:B------:R-:W-:Y:S01]  /*cb80*/  SHF.R.U64 R19, R19, UR6, R24 ;  /* 0x0000000613137c19 */ /* 0x000fe20008001218 */
[----:B------:R-:W-:Y:S01]  /*cb90*/  IMAD R4, R14, R6, RZ ;  /* 0x000000060e047224 */ /* 0x000fe200078e02ff */
[----:B------:R-:W-:Y:S01]  /*cba0*/  PLOP3.LUT P5, PT, PT, PT, UP3, 0x80, 0x0 ;  /* 0x000000000000781c */ /* 0x000fe20003faf038 */
[----:B------:R-:W-:Y:S01]  /*cbb0*/  IMAD.HI.U32 R23, R17, R18, R2 ;  /* 0x0000001211177227 */ /* 0x000fe200078e0002 */
[----:B------:R-:W-:-:S03]  /*cbc0*/  IABS R17, R20 ;  /* 0x0000001400117213 */ /* 0x000fc60000000000 */
[----:B------:R-:W-:Y:S02]  /*cbd0*/  IMAD.MOV.U32 R3, RZ, RZ, R15 ;  /* 0x000000ffff037224 */ /* 0x000fe400078e000f */
[----:B------:R-:W-:Y:S02]  /*cbe0*/  VIADD R14, R19, UR16 ;  /* 0x00000010130e7c36 */ /* 0x000fe40008000000 */
[----:B------:R-:W-:Y:S01]  /*cbf0*/  IMAD.HI.U32 R2, R15, R4, R2 ;  /* 0x000000040f027227 */ /* 0x000fe200078e0002 */
[----:B------:R-:W-:Y:S02]  /*cc00*/  IABS R3, R11 ;  /* 0x0000000b00037213 */ /* 0x000fe40000000000 */
[----:B------:R-:W-:Y:S01]  /*cc10*/  IABS R5, R14 ;  /* 0x0000000e00057213 */ /* 0x000fe20000000000 */
[----:B------:R-:W-:Y:S02]  /*cc20*/  VIADD R15, R22, UR17 ;  /* 0x00000011160f7c36 */ /* 0x000fe40008000000 */
[----:B------:R-:W-:-:S02]  /*cc30*/  IMAD.MOV R18, RZ, RZ, -R17 ;  /* 0x000000ffff127224 */ /* 0x000fc400078e0a11 */
[----:B------:R-:W-:Y:S01]  /*cc40*/  IMAD.MOV R17, RZ, RZ, -R3 ;  /* 0x000000ffff117224 */ /* 0x000fe200078e0a03 */
[----:B------:R-:W-:Y:S01]  /*cc50*/  IABS R4, R15 ;  /* 0x0000000f00047213 */ /* 0x000fe20000000000 */
[----:B------:R-:W-:-:S04]  /*cc60*/  IMAD.HI.U32 R2, R2, R5, RZ ;  /* 0x0000000502027227 */ /* 0x000fc800078e00ff */
[----:B------:R-:W-:-:S04]  /*cc70*/  IMAD.HI.U32 R3, R23, R4, RZ ;  /* 0x0000000417037227 */ /* 0x000fc800078e00ff */
[----:B------:R-:W-:Y:S02]  /*cc80*/  IMAD R4, R3, R18, R4 ;  /* 0x0000001203047224 */ /* 0x000fe400078e0204 */
[----:B------:R-:W-:-:S03]  /*cc90*/  IMAD R3, R2, R17, R5 ;  /* 0x0000001102037224 */ /* 0x000fc600078e0205 */
[----:B------:R-:W-:Y:S02]  /*cca0*/  ISETP.GT.U32.AND P2, PT, R7, R4, PT ;  /* 0x000000040700720c */ /* 0x000fe40003f44070 */
[----:B------:R-:W-:-:S11]  /*ccb0*/  ISETP.GT.U32.AND P1, PT, R6, R3, PT ;  /* 0x000000030600720c */ /* 0x000fd60003f24070 */
[----:B------:R-:W-:Y:S01]  /*ccc0*/  @!P2 IMAD.IADD R4, R4, 0x1, -R7 ;  /* 0x000000010404a824 */ /* 0x000fe200078e0a07 */
[----:B------:R-:W-:Y:S01]  /*ccd0*/  ISETP.GE.AND P2, PT, R15, RZ, PT ;  /* 0x000000ff0f00720c */ /* 0x000fe20003f46270 */
[----:B------:R-:W-:Y:S01]  /*cce0*/  @!P1 IMAD.IADD R3, R3, 0x1, -R6 ;  /* 0x0000000103039824 */ /* 0x000fe200078e0a06 */
[----:B------:R-:W-:Y:S02]  /*ccf0*/  ISETP.GE.AND P1, PT, R14, RZ, PT ;  /* 0x000000ff0e00720c */ /* 0x000fe40003f26270 */
[----:B------:R-:W-:Y:S02]  /*cd00*/  ISETP.GT.U32.AND P4, PT, R7, R4, PT ;  /* 0x000000040700720c */ /* 0x000fe40003f84070 */
[----:B------:R-:W-:-:S11]  /*cd10*/  ISETP.GT.U32.AND P3, PT, R6, R3, PT ;  /* 0x000000030600720c */ /* 0x000fd60003f64070 */
[----:B------:R-:W-:Y:S01]  /*cd20*/  @!P4 IMAD.IADD R4, R4, 0x1, -R7 ;  /* 0x000000010404c824 */ /* 0x000fe200078e0a07 */
[----:B------:R-:W-:Y:S01]  /*cd30*/  ISETP.NE.AND P4, PT, RZ, UR7, PT ;  /* 0x00000007ff007c0c */ /* 0x000fe2000bf85270 */
[----:B------:R-:W-:Y:S01]  /*cd40*/  @!P3 IMAD.IADD R3, R3, 0x1, -R6 ;  /* 0x000000010303b824 */ /* 0x000fe200078e0a06 */
[----:B------:R-:W-:Y:S02]  /*cd50*/  ISETP.NE.AND P3, PT, RZ, UR8, PT ;  /* 0x00000008ff007c0c */ /* 0x000fe4000bf65270 */
[----:B------:R-:W-:Y:S01]  /*cd60*/  @!P2 IADD3 R4, -R4, RZ, RZ ;  /* 0x000000ff0404a210 */ /* 0x000fe20007ffe1ff */
[----:B------:R-:W-:-:S08]  /*cd70*/  @!P1 IMAD.MOV R3, RZ, RZ, -R3 ;  /* 0x000000ffff039224 */ /* 0x000fd000078e0a03 */
[----:B------:R-:W-:Y:S02]  /*cd80*/  @!P4 LOP3.LUT R4, RZ, UR7, RZ, 0x33, !PT ;  /* 0x00000007ff04cc12 */ /* 0x000fe4000f8e33ff */
[----:B------:R-:W-:-:S03]  /*cd90*/  @!P3 LOP3.LUT R3, RZ, UR8, RZ, 0x33, !PT ;  /* 0x00000008ff03bc12 */ /* 0x000fc6000f8e33ff */
[----:B------:R-:W-:Y:S02]  /*cda0*/  IMAD.IADD R4, R15, 0x1, -R4 ;  /* 0x000000010f047824 */ /* 0x000fe400078e0a04 */
[----:B------:R-:W-:-:S04]  /*cdb0*/  IMAD.IADD R3, R14, 0x1, -R3 ;  /* 0x000000010e037824 */ /* 0x000fc800078e0a03 */
[----:B------:R-:W-:Y:S01]  /*cdc0*/  IMAD R6, R3, R4, RZ ;  /* 0x0000000403067224 */ /* 0x000fe200078e02ff */
[----:B------:R-:W-:-:S04]  /*cdd0*/  SEL R2, R4, R3, !P5 ;  /* 0x0000000304027207 */ /* 0x000fc80006800000 */
[--C-:B------:R-:W-:Y:S01]  /*cde0*/  SHF.R.S32.HI R5, RZ, 0x1f, R2.reuse ;  /* 0x0000001fff057819 */ /* 0x100fe20000011402 */
[----:B------:R-:W-:Y:S01]  /*cdf0*/  IMAD.MOV.U32 R4, RZ, RZ, R2 ;  /* 0x000000ffff047224 */ /* 0x000fe200078e0002 */
[----:B------:R-:W-:-:S07]  /*ce00*/  SHF.R.S32.HI R7, RZ, 0x1f, R6 ;  /* 0x0000001fff077819 */ /* 0x000fce0000011406 */
.L_x_233:
[----:B--2---:R-:W-:Y:S05]  /*ce10*/  BSYNC B0 ;  /* 0x0000000000007941 */ /* 0x004fea0003800000 */
.L_x_232:
[----:B------:R-:W1:Y:S01]  /*ce20*/  SHFL.UP PT, R3, R6, 0x1, RZ ;  /* 0x0420000006037989 */ /* 0x000e6200000e00ff */
[----:B------:R-:W-:-:S03]  /*ce30*/  ISETP.NE.AND P1, PT, R9, RZ, PT ;  /* 0x000000ff0900720c */ /* 0x000fc60003f25270 */
[----:B------:R-:W2:Y:S01]  /*ce40*/  SHFL.UP PT, R2, R7, 0x1, RZ ;  /* 0x0420000007027989 */ /* 0x000ea200000e00ff */
[----:B-1----:R-:W-:Y:S02]  /*ce50*/  SEL R3, R3, RZ, P1 ;  /* 0x000000ff03037207 */ /* 0x002fe40000800000 */
[----:B--2---:R-:W-:Y:S02]  /*ce60*/  SEL R2, R2, RZ, P1 ;  /* 0x000000ff02027207 */ /* 0x004fe40000800000 */
[----:B------:R-:W-:-:S05]  /*ce70*/  IADD3 R18, P2, R3, R6, RZ ;  /* 0x0000000603127210 */ /* 0x000fca0007f5e0ff */
[----:B------:R-:W-:Y:S01]  /*ce80*/  IMAD.X R15, R2, 0x1, R7, P2 ;  /* 0x00000001020f7824 */ /* 0x000fe200010e0607 */
[----:B------:R-:W1:Y:S01]  /*ce90*/  SHFL.UP PT, R3, R18, 0x2, RZ ;  /* 0x0440000012037989 */ /* 0x000e6200000e00ff */
[----:B------:R-:W-:-:S03]  /*cea0*/  ISETP.GE.U32.AND P2, PT, R9, 0x2, PT ;  /* 0x000000020900780c */ /* 0x000fc60003f46070 */
[----:B------:R-:W2:Y:S01]  /*ceb0*/  SHFL.UP PT, R2, R15, 0x2, RZ ;  /* 0x044000000f027989 */ /* 0x000ea200000e00ff */
[----:B-1----:R-:W-:-:S04]  /*cec0*/  SEL R3, R3, RZ, P2 ;  /* 0x000000ff03037207 */ /* 0x002fc80001000000 */
[----:B------:R-:W-:Y:S02]  /*ced0*/  IADD3 R14, P3, R3, R18, RZ ;  /* 0x00000012030e7210 */ /* 0x000fe40007f7e0ff */
[----:B--2---:R-:W-:-:S03]  /*cee0*/  SEL R2, R2, RZ, P2 ;  /* 0x000000ff02027207 */ /* 0x004fc60001000000 */
[----:B------:R-:W1:Y:S02]  /*cef0*/  SHFL.UP PT, R3, R14, 0x4, RZ ;  /* 0x048000000e037989 */ /* 0x000e6400000e00ff */
[----:B------:R-:W-:Y:S01]  /*cf00*/  IMAD.X R17, R2, 0x1, R15, P3 ;  /* 0x0000000102117824 */ /* 0x000fe200018e060f */
[----:B------:R-:W-:-:S04]  /*cf10*/  ISETP.GE.U32.AND P3, PT, R9, 0x4, PT ;  /* 0x000000040900780c */ /* 0x000fc80003f66070 */
        /* <DEDUP_REMOVED lines=17> */
[----:B--2---:R-:W-:-:S05]  /*d030*/  SEL R2, R2, RZ, P5 ;  /* 0x000000ff02027207 */ /* 0x004fca0002800000 */
[----:B------:R-:W-:Y:S01]  /*d040*/  IMAD.X R22, R2, 0x1, R17, P6 ;  /* 0x0000000102167824 */ /* 0x000fe200030e0611 */
[----:B------:R-:W-:-:S04]  /*d050*/  IADD3 R2, P6, R15, UR5, RZ ;  /* 0x000000050f027c10 */ /* 0x000fc8000ffde0ff */
[----:B------:R-:W-:Y:S02]  /*d060*/  IADD3.X R3, R22, UR4, RZ, P6, !PT ;  /* 0x0000000416037c10 */ /* 0x000fe4000b7fe4ff */
[----:B------:R-:W-:-:S04]  /*d070*/  ISETP.GT.U32.AND P6, PT, R2, UR10, PT ;  /* 0x0000000a02007c0c */ /* 0x000fc8000bfc4070 */
[----:B------:R-:W-:-:S13]  /*d080*/  ISETP.GT.U32.AND.EX P6, PT, R3, UR9, PT, P6 ;  /* 0x0000000903007c0c */ /* 0x000fda000bfc4160 */
[----:B------:R-:W-:-:S04]  /*d090*/  VOTE.ANY R14, PT, P6 ;  /* 0x00000000000e7806 */ /* 0x000fc800030e0100 */
[----:B------:R-:W-:-:S13]  /*d0a0*/  ISETP.NE.AND P6, PT, R14, RZ, PT ;  /* 0x000000ff0e00720c */ /* 0x000fda0003fc5270 */
[----:B------:R-:W-:Y:S05]  /*d0b0*/  @P6 BRA `(.L_x_236) ;  /* 0x0000000800746947 */ /* 0x000fea0003800000 */
[----:B------:R-:W-:Y:S01]  /*d0c0*/  IMAD.MOV.U32 R17, RZ, RZ, R2 ;  /* 0x000000ffff117224 */ /* 0x000fe200078e0002 */
[----:B------:R-:W-:Y:S01]  /*d0d0*/  ULDC UR24, c[0x0][0x910] ;  /* 0x0002440000187ab9 */ /* 0x000fe20000000800 */
[----:B------:R-:W-:Y:S01]  /*d0e0*/  IMAD.MOV.U32 R19, RZ, RZ, R3 ;  /* 0x000000ffff137224 */ /* 0x000fe200078e0003 */
[----:B------:R-:W-:Y:S01]  /*d0f0*/  ULDC UR25, c[0x0][0x8f4] ;  /* 0x00023d0000197ab9 */ /* 0x000fe20000000800 */
[----:B------:R-:W-:Y:S01]  /*d100*/  ULDC UR6, c[0x0][0x8dc] ;  /* 0x0002370000067ab9 */ /* 0x000fe20000000800 */
[----:B------:R-:W-:Y:S01]  /*d110*/  ULDC UR30, c[0x0][0x8d8] ;  /* 0x00023600001e7ab9 */ /* 0x000fe20000000800 */
[----:B------:R-:W-:Y:S01]  /*d120*/  ULDC UR31, c[0x0][0x8f0] ;  /* 0x00023c00001f7ab9 */ /* 0x000fe20000000800 */
[----:B------:R-:W-:Y:S01]  /*d130*/  ULDC.64 UR26, c[0x0][0x8d0] ;  /* 0x00023400001a7ab9 */ /* 0x000fe20000000a00 */
[----:B------:R-:W-:-:S05]  /*d140*/  ULDC.64 UR28, c[0x0][0x8e8] ;  /* 0x00023a00001c7ab9 */ /* 0x000fca0000000a00 */
.L_x_241:
[----:B------:R-:W-:Y:S01]  /*d150*/  MOV R12, R13 ;  /* 0x0000000d000c7202 */ /* 0x000fe20000000f00 */
[----:B------:R-:W-:Y:S02]  /*d160*/  VIADD R13, R13, 0x20 ;  /* 0x000000200d0d7836 */ /* 0x000fe40000000000 */
[----:B-----5:R-:W-:Y:S02]  /*d170*/  IMAD.MOV.U32 R14, RZ, RZ, R8 ;  /* 0x000000ffff0e7224 */ /* 0x020fe400078e0008 */
[----:B------:R-:W-:Y:S01]  /*d180*/  IMAD.MOV.U32 R15, RZ, RZ, R10 ;  /* 0x000000ffff0f7224 */ /* 0x000fe200078e000a */
[----:B------:R-:W-:-:S13]  /*d190*/  ISETP.GE.AND P6, PT, R13, UR24, PT ;  /* 0x000000180d007c0c */ /* 0x000fda000bfc6270 */
[----:B------:R-:W1:Y:S01]  /*d1a0*/  @!P6 LDC.64 R2, c[0x0][0x918] ;  /* 0x00024600ff02eb82 */ /* 0x000e620000000a00 */
[----:B------:R-:W2:Y:S01]  /*d1b0*/  SHFL.IDX PT, R19, R19, 0x1f, 0x1f ;  /* 0x03e01f0013137f89 */ /* 0x000ea200000e0000 */
[----:B------:R-:W-:-:S03]  /*d1c0*/  @!P6 VIADD R7, R12, 0x20 ;  /* 0x000000200c07e836 */ /* 0x000fc60000000000 */
[----:B------:R-:W3:Y:S01]  /*d1d0*/  SHFL.IDX PT, R17, R17, 0x1f, 0x1f ;  /* 0x03e01f0011117f89 */ /* 0x000ee200000e0000 */
[----:B------:R-:W-:Y:S01]  /*d1e0*/  BSSY B0, `(.L_x_237) ;  /* 0x0000063000007945 */ /* 0x000fe20003800000 */
[----:B-1----:R-:W-:-:S05]  /*d1f0*/  @!P6 IMAD.WIDE R2, R7, 0xc, R2 ;  /* 0x0000000c0702e825 */ /* 0x002fca00078e0202 */
[----:B------:R1:W5:Y:S04]  /*d200*/  @!P6 LDG.E R8, desc[UR58][R2.64] ;  /* 0x0000003a0208e981 */ /* 0x000368000c1e1900 */
[----:B------:R1:W5:Y:S01]  /*d210*/  @!P6 LDG.E R10, desc[UR58][R2.64+0x4] ;  /* 0x0000043a020ae981 */ /* 0x000362000c1e1900 */
[----:B------:R-:W-:Y:S01]  /*d220*/  ISETP.GE.AND P6, PT, R12, UR24, PT ;  /* 0x000000180c007c0c */ /* 0x000fe2000bfc6270 */
[----:B------:R-:W-:Y:S01]  /*d230*/  IMAD.MOV.U32 R6, RZ, RZ, 0x7fffffff ;  /* 0x7fffffffff067424 */ /* 0x000fe200078e00ff */
[----:B--2---:R-:W-:Y:S01]  /*d240*/  R2UR UR4, R19 ;  /* 0x00000000130472ca */ /* 0x004fe200000e0000 */
[----:B------:R-:W-:Y:S01]  /*d250*/  IMAD.MOV.U32 R7, RZ, RZ, RZ ;  /* 0x000000ffff077224 */ /* 0x000fe200078e00ff */
[----:B---3--:R-:W-:-:S09]  /*d260*/  R2UR UR5, R17 ;  /* 0x00000000110572ca */ /* 0x008fd200000e0000 */
[----:B-1----:R-:W-:Y:S06]  /*d270*/  @P6 BRA `(.L_x_238) ;  /* 0x0000000400646947 */ /* 0x002fec0003800000 */
[----:B------:R-:W-:-:S04]  /*d280*/  IADD3 R17, P6, R14, UR11, RZ ;  /* 0x0000000b0e117c10 */ /* 0x000fc8000ffde0ff */
[----:B------:R-:W-:Y:S02]  /*d290*/  LEA.HI.X.SX32 R22, R14, UR13, 0x1, P6 ;  /* 0x0000000d0e167c11 */ /* 0x000fe4000b0f0eff */
[----:B------:R-:W-:Y:S02]  /*d2a0*/  IABS R14, R20 ;  /* 0x00000014000e7213 */ /* 0x000fe40000000000 */
[C---:B------:R-:W-:Y:S02]  /*d2b0*/  IADD3 R19, P6, R15.reuse, UR12, RZ ;  /* 0x0000000c0f137c10 */ /* 0x040fe4000ffde0ff */
[----:B------:R-:W1:Y:S02]  /*d2c0*/  I2F.RP R2, R14 ;  /* 0x0000000e00027306 */ /* 0x000e640000209400 */
[----:B------:R-:W-:Y:S02]  /*d2d0*/  LEA.HI.X.SX32 R24, R15, UR14, 0x1, P6 ;  /* 0x0000000e0f187c11 */ /* 0x000fe4000b0f0eff */
[----:B------:R-:W-:-:S04]  /*d2e0*/  PLOP3.LUT P6, PT, PT, PT, UP0, 0x80, 0x0 ;  /* 0x000000000000781c */ /* 0x000fc80003fcf008 */
[----:B-1----:R-:W1:Y:S02]  /*d2f0*/  MUFU.RCP R2, R2 ;  /* 0x0000000200027308 */ /* 0x002e640000001000 */
[----:B-1----:R-:W-:-:S06]  /*d300*/  VIADD R15, R2, 0xffffffe ;  /* 0x0ffffffe020f7836 */ /* 0x002fcc0000000000 */
[----:B------:R-:W1:Y:S02]  /*d310*/  F2I.FTZ.U32.TRUNC.NTZ R15, R15 ;  /* 0x0000000f000f7305 */ /* 0x000e64000021f000 */
[----:B-1----:R-:W-:Y:S01]  /*d320*/  IMAD.MOV R18, RZ, RZ, -R15 ;  /* 0x000000ffff127224 */ /* 0x002fe200078e0a0f */
[----:B------:R-:W-:Y:S06]  /*d330*/  @!P6 BRA `(.L_x_239) ;  /* 0x00000000002ce947 */ /* 0x000fec0003800000 */
        /* <DEDUP_REMOVED lines=11> */
.L_x_239:
        /* <DEDUP_REMOVED lines=12> */
.L_x_240:
[----:B------:R-:W-:Y:S01]  /*d4b0*/  SHF.R.U64 R4, R19, UR31, R24 ;  /* 0x0000001f13047c19 */ /* 0x000fe20008001218 */
[----:B------:R-:W-:Y:S01]  /*d4c0*/  IMAD R5, R18, R14, RZ ;  /* 0x0000000e12057224 */ /* 0x000fe200078e02ff */
[----:B------:R-:W-:Y:S01]  /*d4d0*/  IABS R2, R20 ;  /* 0x0000001400027213 */ /* 0x000fe20000000000 */
[----:B------:R-:W-:Y:S01]  /*d4e0*/  IMAD.MOV.U32 R3, RZ, RZ, R15 ;  /* 0x000000ffff037224 */ /* 0x000fe200078e000f */
[----:B------:R-:W-:Y:S01]  /*d4f0*/  SHF.R.U64 R17, R17, UR30, R22 ;  /* 0x0000001e11117c19 */ /* 0x000fe20008001216 */
[----:B------:R-:W-:Y:S01]  /*d500*/  VIADD R4, R4, UR17 ;  /* 0x0000001104047c36 */ /* 0x000fe20008000000 */
[----:B------:R-:W-:Y:S01]  /*d510*/  IABS R19, R11 ;  /* 0x0000000b00137213 */ /* 0x000fe20000000000 */
[----:B------:R-:W-:Y:S02]  /*d520*/  IMAD.MOV R7, RZ, RZ, -R2 ;  /* 0x000000ffff077224 */ /* 0x000fe400078e0a02 */
[----:B------:R-:W-:Y:S01]  /*d530*/  IMAD.MOV.U32 R2, RZ, RZ, RZ ;  /* 0x000000ffff027224 */ /* 0x000fe200078e00ff */
[----:B------:R-:W-:Y:S01]  /*d540*/  IABS R6, R4 ;  /* 0x0000000400067213 */ /* 0x000fe20000000000 */
[----:B------:R-:W-:-:S02]  /*d550*/  VIADD R17, R17, UR16 ;  /* 0x0000001011117c36 */ /* 0x000fc40008000000 */
[----:B------:R-:W-:Y:S01]  /*d560*/  IMAD.HI.U32 R2, R15, R5, R2 ;  /* 0x000000050f027227 */ /* 0x000fe200078e0002 */
[----:B------:R-:W-:Y:S02]  /*d570*/  MOV R3, R7 ;  /* 0x0000000700037202 */ /* 0x000fe40000000f00 */
[----:B------:R-:W-:Y:S01]  /*d580*/  IABS R7, R11 ;  /* 0x0000000b00077213 */ /* 0x000fe20000000000 */
[----:B------:R-:W-:-:S03]  /*d590*/  IMAD.MOV.U32 R5, RZ, RZ, R6 ;  /* 0x000000ffff057224 */ /* 0x000fc600078e0006 */
[----:B------:R-:W1:Y:S01]  /*d5a0*/  I2F.RP R6, R7 ;  /* 0x0000000700067306 */ /* 0x000e620000209400 */
[----:B------:R-:W-:-:S04]  /*d5b0*/  IMAD.HI.U32 R2, R2, R5, RZ ;  /* 0x0000000502027227 */ /* 0x000fc800078e00ff */
        /* <DEDUP_REMOVED lines=10> */
[----:B------:R-:W-:-:S04]  /*d660*/  IMAD.HI.U32 R6, R3, R15, R2 ;  /* 0x0000000f03067227 */ /* 0x000fc800078e0002 */
[----:B------:R-:W-:Y:S02]  /*d670*/  IMAD.MOV.U32 R3, RZ, RZ, R18 ;  /* 0x000000ffff037224 */ /* 0x000fe400078e0012 */
        /* <DEDUP_REMOVED lines=11> */
[----:B------:R-:W-:Y:S02]  /*d730*/  @!P6 IADD3 R3, -R3, RZ, RZ ;  /* 0x000000ff0303e210 */ /* 0x000fe40007ffe1ff */
        /* <DEDUP_REMOVED lines=11> */
[----:B------:R-:W-:Y:S02]  /*d7f0*/  SHF.R.S32.HI R5, RZ, 0x1f, R4 ;  /* 0x0000001fff057819 */ /* 0x000fe40000011404 */
[----:B------:R-:W-:-:S07]  /*d800*/  SHF.R.S32.HI R7, RZ, 0x1f, R6 ;  /* 0x0000001fff077819 */ /* 0x000fce0000011406 */
.L_x_238:
[----:B------:R-:W-:Y:S05]  /*d810*/  BSYNC B0 ;  /* 0x0000000000007941 */ /* 0x000fea0003800000 */
.L_x_237:
        /* <DEDUP_REMOVED lines=30> */
[----:B------:R-:W-:-:S04]  /*da00*/  IADD3 R17, P6, R2, UR5, RZ ;  /* 0x0000000502117c10 */ /* 0x000fc8000ffde0ff */
[----:B------:R-:W-:Y:S02]  /*da10*/  IADD3.X R19, R3, UR4, RZ, P6, !PT ;  /* 0x0000000403137c10 */ /* 0x000fe4000b7fe4ff */
[----:B------:R-:W-:-:S04]  /*da20*/  ISETP.GT.U32.AND P6, PT, R17, UR10, PT ;  /* 0x0000000a11007c0c */ /* 0x000fc8000bfc4070 */
[----:B------:R-:W-:-:S13]  /*da30*/  ISETP.GT.U32.AND.EX P6, PT, R19, UR9, PT, P6 ;  /* 0x0000000913007c0c */ /* 0x000fda000bfc4160 */
[----:B------:R-:W-:-:S04]  /*da40*/  VOTE.ANY R14, PT, P6 ;  /* 0x00000000000e7806 */ /* 0x000fc800030e0100 */
[----:B------:R-:W-:-:S13]  /*da50*/  ISETP.NE.AND P6, PT, R14, RZ, PT ;  /* 0x000000ff0e00720c */ /* 0x000fda0003fc5270 */
[----:B------:R-:W-:Y:S05]  /*da60*/  @!P6 BRA `(.L_x_241) ;  /* 0xfffffff400b8e947 */ /* 0x000fea000383ffff */
[----:B------:R-:W-:Y:S02]  /*da70*/  IMAD.MOV.U32 R15, RZ, RZ, R2 ;  /* 0x000000ffff0f7224 */ /* 0x000fe400078e0002 */
[----:B------:R-:W-:-:S07]  /*da80*/  IMAD.MOV.U32 R22, RZ, RZ, R3 ;  /* 0x000000ffff167224 */ /* 0x000fce00078e0003 */
.L_x_236:
[----:B------:R-:W1:Y:S08]  /*da90*/  BREV R14, R14 ;  /* 0x0000000e000e7301 */ /* 0x000e700000000000 */
[----:B-1----:R-:W1:Y:S02]  /*daa0*/  FLO.U32.SH R13, R14 ;  /* 0x0000000e000d7300 */ /* 0x002e6400000e0400 */
[----:B-1----:R-:W1:Y:S02]  /*dab0*/  SHFL.IDX PT, R12, R12, R13, 0x1f ;  /* 0x00001f0d0c0c7589 */ /* 0x002e6400000e0000 */
[----:B-1----:R-:W-:-:S13]  /*dac0*/  R2UR UR6, R12 ;  /* 0x000000000c0672ca */ /* 0x002fda00000e0000 */
[----:B------:R-:W-:-:S05]  /*dad0*/  VIADD R17, R9, UR6 ;  /* 0x0000000609117c36 */ /* 0x000fca0008000000 */
[----:B------:R-:W-:-:S13]  /*dae0*/  ISETP.GE.AND P1, PT, R17, UR24, PT ;  /* 0x0000001811007c0c */ /* 0x000fda000bf26270 */
[----:B------:R-:W1:Y:S02]  /*daf0*/  @!P1 LDC.64 R2, c[0x0][0x918] ;  /* 0x00024600ff029b82 */ /* 0x000e640000000a00 */
[----:B-1----:R-:W-:-:S05]  /*db00*/  @!P1 IMAD.WIDE R2, R17, 0xc, R2 ;  /* 0x0000000c11029825 */ /* 0x002fca00078e0202 */
[----:B-----5:R1:W5:Y:S04]  /*db10*/  @!P1 LDG.E R8, desc[UR58][R2.64] ;  /* 0x0000003a02089981 */ /* 0x020368000c1e1900 */
[----:B------:R1:W5:Y:S01]  /*db20*/  @!P1 LDG.E R10, desc[UR58][R2.64+0x4] ;  /* 0x0000043a020a9981 */ /* 0x000362000c1e1900 */
[----:B------:R-:W-:-:S03]  /*db30*/  IADD3 R18, P1, P2, R15, UR5, -R6 ;  /* 0x000000050f127c10 */ /* 0x000fc6000fa3e806 */
[----:B------:R-:W-:Y:S01]  /*db40*/  SHFL.IDX PT, R6, R6, R13, 0x1f ;  /* 0x00001f0d06067589 */ /* 0x000fe200000e0000 */
[----:B------:R-:W-:-:S03]  /*db50*/  IADD3.X R22, R22, UR4, ~R7, P1, P2 ;  /* 0x0000000416167c10 */ /* 0x000fc60008fe4c07 */
[----:B------:R-:W2:Y:S04]  /*db60*/  SHFL.IDX PT, R18, R18, R13, 0x1f ;  /* 0x00001f0d12127589 */ /* 0x000ea800000e0000 */
[----:B------:R-:W3:Y:S04]  /*db70*/  SHFL.IDX PT, R22, R22, R13, 0x1f ;  /* 0x00001f0d16167589 */ /* 0x000ee800000e0000 */
[----:B------:R1:W4:Y:S04]  /*db80*/  SHFL.IDX PT, R7, R7, R13, 0x1f ;  /* 0x00001f0d07077589 */ /* 0x00032800000e0000 */
[----:B------:R1:W1:Y:S04]  /*db90*/  SHFL.IDX PT, R5, R5, R13, 0x1f ;  /* 0x00001f0d05057589 */ /* 0x00026800000e0000 */
[----:B------:R1:W1:Y:S01]  /*dba0*/  SHFL.IDX PT, R4, R4, R13, 0x1f ;  /* 0x00001f0d04047589 */ /* 0x00026200000e0000 */
[----:B--2---:R-:W-:-:S02]  /*dbb0*/  R2UR UR5, R18 ;  /* 0x00000000120572ca */ /* 0x004fc400000e0000 */
[----:B---3--:R-:W-:-:S15]  /*dbc0*/  R2UR UR4, R22 ;  /* 0x00000000160472ca */ /* 0x008fde00000e0000 */
.L_x_231:
[----:B-1----:R-:W1:Y:S01]  /*dbd0*/  LDC R2, c[0x0][0x910] ;  /* 0x00024400ff027b82 */ /* 0x002e620000000800 */
[----:B------:R-:W-:Y:S01]  /*dbe0*/  UMOV UR24, 0xffffffff ;  /* 0xffffffff00187882 */ /* 0x000fe20000000000 */
[----:B------:R-:W-:Y:S01]  /*dbf0*/  UMOV UR25, 0xffffffff ;  /* 0xffffffff00197882 */ /* 0x000fe20000000000 */
[----:B------:R-:W-:Y:S01]  /*dc00*/  UMOV UR26, 0xffffffff ;  /* 0xffffffff001a7882 */ /* 0x000fe20000000000 */
[----:B------:R-:W-:Y:S02]  /*dc10*/  MOV R15, RZ ;  /* 0x000000ff000f7202 */ /* 0x000fe40000000f00 */
[----:B-1----:R-:W-:-:S13]  /*dc20*/  ISETP.LE.AND P1, PT, R2, UR6, PT ;  /* 0x0000000602007c0c */ /* 0x002fda000bf23270 */
[----:B------:R-:W-:Y:S05]  /*dc30*/  @P1 BRA `(.L_x_230) ;  /* 0x0000000000f01947 */ /* 0x000fea0003800000 */
[C---:B------:R-:W-:Y:S01]  /*dc40*/  R2UR UR24, R4.reuse ;  /* 0x00000000041872ca */ /* 0x040fe200000e0000 */
[----:B------:R-:W-:Y:S01]  /*dc50*/  UIADD3 UR30, UP1, -UR5, UR10, URZ ;  /* 0x0000000a051e7290 */ /* 0x000fe2000ff3e13f */
[----:B------:R-:W-:Y:S01]  /*dc60*/  R2UR UR25, R5 ;  /* 0x00000000051972ca */ /* 0x000fe200000e0000 */
[----:B------:R-:W-:Y:S01]  /*dc70*/  ULDC UR26, c[0x0][0x8c0] ;  /* 0x00023000001a7ab9 */ /* 0x000fe20000000800 */
[----:B------:R-:W-:Y:S01]  /*dc80*/  ULDC UR27, c[0x0][0x8b0] ;  /* 0x00022c00001b7ab9 */ /* 0x000fe20000000800 */
[----:B------:R-:W-:Y:S01]  /*dc90*/  ULDC UR28, c[0x0][0x904] ;  /* 0x00024100001c7ab9 */ /* 0x000fe20000000800 */
[----:B------:R-:W-:-:S03]  /*dca0*/  SHF.R.U64 R2, R4, UR27, R5 ;  /* 0x0000001b04027c19 */ /* 0x000fc60008001205 */
[----:B------:R-:W-:Y:S01]  /*dcb0*/  UIADD3.X UR24, ~UR4, UR9, URZ, UP1, !UPT ;  /* 0x0000000904187290 */ /* 0x000fe20008ffe53f */
[----:B------:R-:W-:-:S03]  /*dcc0*/  R2UR UR32, R2 ;  /* 0x00000000022072ca */ /* 0x000fc600000e0000 */
[----:B------:R-:W-:Y:S02]  /*dcd0*/  USHF.R.U32.HI UR31, URZ, UR26, UR24 ;  /* 0x0000001a3f1f7299 */ /* 0x000fe40008011618 */
[----:B------:R-:W-:Y:S02]  /*dce0*/  USHF.R.U32.HI UR35, URZ, UR27, UR25 ;  /* 0x0000001b3f237299 */ /* 0x000fe40008011619 */
[----:B------:R-:W-:Y:S02]  /*dcf0*/  USHF.R.U32.HI UR33, URZ, UR27, UR31 ;  /* 0x0000001b3f217299 */ /* 0x000fe4000801161f */
[----:B------:R-:W-:Y:S02]  /*dd00*/  USHF.R.U64 UR30, UR30, UR26, UR24 ;  /* 0x0000001a1e1e7299 */ /* 0x000fe40008001218 */
[----:B------:R-:W-:Y:S02]  /*dd10*/  USHF.R.U32.HI UR34, URZ, UR28, UR33 ;  /* 0x0000001c3f227299 */ /* 0x000fe40008011621 */
[----:B------:R-:W-:-:S02]  /*dd20*/  USHF.R.U64 UR31, UR30, UR27, UR31 ;  /* 0x0000001b1e1f7299 */ /* 0x000fc4000800121f */
[----:B------:R-:W-:Y:S02]  /*dd30*/  ULOP3.LUT UR24, UR34, UR35, URZ, 0xfc, !UPT ;  /* 0x0000002322187292 */ /* 0x000fe4000f8efc3f */
[----:B------:R-:W-:-:S04]  /*dd40*/  USHF.R.U64 UR33, UR31, UR28, UR33 ;  /* 0x0000001c1f217299 */ /* 0x000fc80008001221 */
[----:B------:R-:W-:-:S13]  /*dd50*/  ISETP.NE.U32.AND P1, PT, RZ, UR24, PT ;  /* 0x00000018ff007c0c */ /* 0x000fda000bf25070 */
[----:B------:R-:W-:Y:S05]  /*dd60*/  @!P1 BRA `(.L_x_242) ;  /* 0x0000000000189947 */ /* 0x000fea0003800000 */
[----:B------:R-:W-:-:S07]  /*dd70*/  MOV R12, 0xdd90 ;  /* 0x0000dd90000c7802 */ /* 0x000fce0000000f00 */
[----:B--2-45:R-:W-:Y:S05]  /*dd80*/  CALL.REL.NOINC `(.L_x_243) ;  /* 0x0000001c006c7944 */ /* 0x034fea0003c00000 */
[----:B------:R-:W-:-:S04]  /*dd90*/  UIADD3 UR24, -UR25, URZ, URZ ;  /* 0x0000003f19187290 */ /* 0x000fc8000fffe13f */
[----:B------:R-:W-:-:S03]  /*dda0*/  UIMAD UR32, UR32, UR24, UR33 ;  /* 0x00000018202072a4 */ /* 0x000fc6000f8e0221 */
[----:B------:R-:W-:Y:S01]  /*ddb0*/  UMOV UR24, UR25 ;  /* 0x0000001900187c82 */ /* 0x000fe20008000000 */
[----:B------:R-:W-:Y:S08]  /*ddc0*/  BRA `(.L_x_244) ;  /* 0x0000000000587947 */ /* 0x000ff00003800000 */
.L_x_242:
[----:B------:R-:W1:Y:S01]  /*ddd0*/  I2F.U32.RP R2, UR32 ;  /* 0x0000002000027d06 */ /* 0x000e620008209000 */
[----:B------:R-:W-:Y:S01]  /*dde0*/  UMOV UR24, URZ ;  /* 0x0000003f00187c82 */ /* 0x000fe20008000000 */
[----:B------:R-:W-:-:S06]  /*ddf0*/  UISETP.NE.U32.AND UP4, UPT, UR32, URZ, UPT ;  /* 0x0000003f2000728c */ /* 0x000fcc000bf85070 */
[----:B-1----:R-:W1:Y:S02]  /*de00*/  MUFU.RCP R2, R2 ;  /* 0x0000000200027308 */ /* 0x002e640000001000 */
[----:B-1----:R-:W-:-:S06]  /*de10*/  VIADD R3, R2, 0xffffffe ;  /* 0x0ffffffe02037836 */ /* 0x002fcc0000000000 */
[----:B------:R-:W1:Y:S02]  /*de20*/  F2I.FTZ.U32.TRUNC.NTZ R3, R3 ;  /* 0x0000000300037305 */ /* 0x000e64000021f000 */
[----:B-1----:R-:W-:-:S13]  /*de30*/  R2UR UR25, R3 ;  /* 0x00000000031972ca */ /* 0x002fda00000e0000 */
[----:B------:R-:W-:-:S04]  /*de40*/  UIADD3 UR26, URZ, -UR25, URZ ;  /* 0x800000193f1a7290 */ /* 0x000fc8000fffe03f */
[----:B------:R-:W-:-:S04]  /*de50*/  UIMAD UR26, UR26, UR32, URZ ;  /* 0x000000201a1a72a4 */ /* 0x000fc8000f8e023f */
[----:B------:R-:W-:-:S04]  /*de60*/  UIMAD.WIDE.U32 UR24, UR25, UR26, UR24 ;  /* 0x0000001a191872a5 */ /* 0x000fc8000f8e0018 */
[----:B------:R-:W-:-:S04]  /*de70*/  UIMAD.WIDE.U32 UR24, UR25, UR33, URZ ;  /* 0x00000021191872a5 */ /* 0x000fc8000f8e003f */
[----:B------:R-:W-:-:S04]  /*de80*/  UIADD3 UR24, -UR25, URZ, URZ ;  /* 0x0000003f19187290 */ /* 0x000fc8000fffe13f */
[----:B------:R-:W-:-:S04]  /*de90*/  UIMAD UR24, UR32, UR24, UR33 ;  /* 0x00000018201872a4 */ /* 0x000fc8000f8e0221 */
[----:B------:R-:W-:-:S11]  /*dea0*/  UISETP.GE.U32.AND UP1, UPT, UR24, UR32, UPT ;  /* 0x000000201800728c */ /* 0x000fd6000bf26070 */
[----:B------:R-:W-:Y:S02]  /*deb0*/  @UP1 UIADD3 UR24, UR24, -UR32, URZ ;  /* 0x8000002018181290 */ /* 0x000fe4000fffe03f */
[----:B------:R-:W-:Y:S02]  /*dec0*/  @UP1 UIADD3 UR25, UR25, 0x1, URZ ;  /* 0x0000000119191890 */ /* 0x000fe4000fffe03f */
[----:B------:R-:W-:-:S11]  /*ded0*/  UISETP.GE.U32.AND UP2, UPT, UR24, UR32, UPT ;  /* 0x000000201800728c */ /* 0x000fd6000bf46070 */
[----:B------:R-:W-:Y:S02]  /*dee0*/  @UP2 UIADD3 UR25, UR25, 0x1, URZ ;  /* 0x0000000119192890 */ /* 0x000fe4000fffe03f */
[----:B------:R-:W-:-:S04]  /*def0*/  @!UP4 ULOP3.LUT UR25, URZ, UR32, URZ, 0x33, !UPT ;  /* 0x000000203f19c292 */ /* 0x000fc8000f8e333f */
[----:B------:R-:W-:-:S04]  /*df00*/  UIADD3 UR24, -UR25, URZ, URZ ;  /* 0x0000003f19187290 */ /* 0x000fc8000fffe13f */
[----:B------:R-:W-:-:S03]  /*df10*/  UIMAD UR32, UR32, UR24, UR33 ;  /* 0x00000018202072a4 */ /* 0x000fc6000f8e0221 */
[----:B------:R-:W-:-:S09]  /*df20*/  UMOV UR24, UR25 ;  /* 0x0000001900187c82 */ /* 0x000fd20008000000 */
.L_x_244:
[----:B------:R-:W-:Y:S01]  /*df30*/  ULOP3.LUT UR31, UR31, UR20, URZ, 0xc0, !UPT ;  /* 0x000000141f1f7292 */ /* 0x000fe2000f8ec03f */
[----:B------:R-:W-:Y:S01]  /*df40*/  IMAD.MOV.U32 R15, RZ, RZ, 0x1 ;  /* 0x00000001ff0f7424 */ /* 0x000fe200078e00ff */
[----:B------:R-:W-:Y:S02]  /*df50*/  ULOP3.LUT UR30, UR30, UR18, URZ, 0xc0, !UPT ;  /* 0x000000121e1e7292 */ /* 0x000fe4000f8ec03f */
[----:B------:R-:W-:Y:S01]  /*df60*/  UIMAD UR24, UR19, UR24, UR31 ;  /* 0x00000018131872a4 */ /* 0x000fe2000f8e021f */
[----:B------:R-:W-:Y:S01]  /*df70*/  ULDC UR26, c[0x0][0x8a8] ;  /* 0x00022a00001a7ab9 */ /* 0x000fe20000000800 */
[----:B------:R-:W-:Y:S01]  /*df80*/  ULDC UR25, c[0x0][0x8b8] ;  /* 0x00022e0000197ab9 */ /* 0x000fe20000000800 */
[----:B------:R-:W-:Y:S02]  /*df90*/  UIMAD UR30, UR32, UR26, UR30 ;  /* 0x0000001a201e72a4 */ /* 0x000fe4000f8e021e */
[----:B------:R-:W-:Y:S01]  /*dfa0*/  UIMAD UR25, UR24, UR25, UR40 ;  /* 0x00000019181972a4 */ /* 0x000fe2000f8e0228 */
[----:B------:R-:W-:Y:S01]  /*dfb0*/  @UP3 UMOV UR26, UR6 ;  /* 0x00000006001a3c82 */ /* 0x000fe20008000000 */
[----:B------:R-:W-:-:S03]  /*dfc0*/  @!UP3 UMOV UR26, UR6 ;  /* 0x00000006001abc82 */ /* 0x000fc60008000000 */
[----:B------:R-:W-:Y:S02]  /*dfd0*/  @UP3 UMOV UR24, UR30 ;  /* 0x0000001e00183c82 */ /* 0x000fe40008000000 */
[----:B------:R-:W-:Y:S01]  /*dfe0*/  @!UP3 UMOV UR24, UR25 ;  /* 0x000000190018bc82 */ /* 0x000fe20008000000 */
[----:B------:R-:W-:-:S05]  /*dff0*/  @!UP3 UMOV UR25, UR30 ;  /* 0x0000001e0019bc82 */ /* 0x000fca0008000000 */
.L_x_230:
[----:B------:R-:W-:-:S06]  /*e000*/  UISETP.NE.AND UP1, UPT, UR15, 0x3, UPT ;  /* 0x000000030f00788c */ /* 0x000fcc000bf25270 */
[----:B------:R-:W-:-:S13]  /*e010*/  PLOP3.LUT P1, PT, PT, PT, UP1, 0x80, 0x0 ;  /* 0x000000000000781c */ /* 0x000fda0003f2f018 */
[----:B------:R-:W-:Y:S05]  /*e020*/  @!P1 BRA `(.L_x_245) ;  /* 0x0000000000049947 */ /* 0x000fea0003800000 */
[----:B--2---:R-:W-:Y:S01]  /*e030*/  BPT.TRAP 0x1 ;  /* 0x000000040000795c */ /* 0x004fe20000300000 */
.L_x_245:
[----:B------:R-:W1:Y:S01]  /*e040*/  S2R R2, SR_CgaCtaId ;  /* 0x0000000000027919 */ /* 0x000e620000008800 */
[----:B------:R-:W-:-:S04]  /*e050*/  MOV R3, 0x400 ;  /* 0x0000040000037802 */ /* 0x000fc80000000f00 */
[----:B-1----:R-:W-:Y:S02]  /*e060*/  LEA R3, R2, R3, 0x18 ;  /* 0x0000000302037211 */ /* 0x002fe400078ec0ff */
[----:B------:R-:W-:-:S03]  /*e070*/  SHF.L.U32 R2, R0, 0x1f, RZ ;  /* 0x0000001f00027819 */ /* 0x000fc600000006ff */
[----:B------:R-:W-:-:S04]  /*e080*/  IMAD R17, R16, 0x8, R3 ;  /* 0x0000000810117824 */ /* 0x000fc800078e0203 */
[----:B------:R-:W1:Y:S02]  /*e090*/  SYNCS.PHASECHK.TRANS64.TRYWAIT P2, [R17+URZ+0x38440], R2 ;  /* 0x03844002110075a7 */ /* 0x000e64000804017f */
[----:B-1----:R-:W-:Y:S05]  /*e0a0*/  @!P2 BRA `(.L_x_246) ;  /* 0x000000140008a947 */ /* 0x002fea0003800000 */
.L_x_309:
[----:B------:R-:W-:Y:S01]  /*e0b0*/  ELECT P2, URZ, PT ;  /* 0x00000000003f782f */ /* 0x000fe20003840000 */
[----:B------:R-:W-:-:S12]  /*e0c0*/  BSSY B0, `(.L_x_247) ;  /* 0x0000010000007945 */ /* 0x000fd80003800000 */
[----:B------:R-:W-:Y:S05]  /*e0d0*/  @!P2 BRA `(.L_x_248) ;  /* 0x000000000038a947 */ /* 0x000fea0003800000 */
[----:B-1----:R-:W-:Y:S02]  /*e0e0*/  IMAD R2, R16, 0x10, R3 ;  /* 0x0000001010027824 */ /* 0x002fe400078e0203 */
[----:B------:R-:W-:Y:S02]  /*e0f0*/  IMAD.U32 R14, RZ, RZ, UR26 ;  /* 0x0000001aff0e7e24 */ /* 0x000fe4000f8e00ff */
[----:B------:R-:W-:Y:S02]  /*e100*/  IMAD.U32 R13, RZ, RZ, UR25 ;  /* 0x00000019ff0d7e24 */ /* 0x000fe4000f8e00ff */
[----:B------:R-:W-:-:S05]  /*e110*/  IMAD.U32 R12, RZ, RZ, UR24 ;  /* 0x00000018ff0c7e24 */ /* 0x000fca000f8e00ff */
[----:B------:R1:W-:Y:S01]  /*e120*/  STS.128 [R2+0x38510], R12 ;  /* 0x0385100c02007388 */ /* 0x0003e20000000c00 */
[----:B------:R-:W-:Y:S01]  /*e130*/  @!PT LDS RZ, [RZ] ;  /* 0x00000000fffff984 */ /* 0x000fe20000000800 */
[----:B------:R-:W-:Y:S01]  /*e140*/  @!PT LDS RZ, [RZ] ;  /* 0x00000000fffff984 */ /* 0x000fe20000000800 */
[----:B------:R-:W-:Y:S01]  /*e150*/  @!PT LDS RZ, [RZ] ;  /* 0x00000000fffff984 */ /* 0x000fe20000000800 */
[----:B------:R-:W-:Y:S01]  /*e160*/  @!PT LDS RZ, [RZ] ;  /* 0x00000000fffff984 */ /* 0x000fe20000000800 */
[----:B------:R3:W-:Y:S06]  /*e170*/  MEMBAR.ALL.CTA ;  /* 0x0000000000007992 */ /* 0x0007ec0000008000 */
[----:B---3--:R-:W3:Y:S01]  /*e180*/  FENCE.VIEW.ASYNC.S ;  /* 0x00000000000073c6 */ /* 0x008ee20000000000 */
[----:B------:R-:W-:Y:S05]  /*e190*/  @!P1 BRA `(.L_x_249) ;  /* 0x0000000000049947 */ /* 0x000fea0003800000 */
[----:B--2---:R-:W-:Y:S01]  /*e1a0*/  BPT.TRAP 0x1 ;  /* 0x000000040000795c */ /* 0x004fe20000300000 */
.L_x_249:
[----:B---3--:R3:W-:Y:S02]  /*e1b0*/  SYNCS.ARRIVE.TRANS64.A1T0 RZ, [R17+URZ+0x38400], RZ ;  /* 0x038400ff11ff79a7 */ /* 0x0087e4000810003f */
.L_x_248:
[----:B--2---:R-:W-:Y:S05]  /*e1c0*/  BSYNC B0 ;  /* 0x0000000000007941 */ /* 0x004fea0003800000 */
.L_x_247:
[----:B------:R-:W-:Y:S01]  /*e1d0*/  ISETP.NE.AND P3, PT, R15, RZ, PT ;  /* 0x000000ff0f00720c */ /* 0x000fe20003f65270 */
[----:B------:R-:W-:-:S05]  /*e1e0*/  VIADD R16, R16, 0x1 ;  /* 0x0000000110107836 */ /* 0x000fca0000000000 */
[----:B------:R-:W-:-:S04]  /*e1f0*/  ISETP.NE.AND P2, PT, R16, 0x8, PT ;  /* 0x000000081000780c */ /* 0x000fc80003f45270 */
[----:B-1----:R-:W-:Y:S02]  /*e200*/  SEL R13, RZ, 0x1, P2 ;  /* 0x00000001ff0d7807 */ /* 0x002fe40001000000 */
[----:B------:R-:W-:Y:S02]  /*e210*/  SEL R16, R16, RZ, P2 ;  /* 0x000000ff10107207 */ /* 0x000fe40001000000 */
[----:B------:R-:W-:Y:S01]  /*e220*/  LOP3.LUT R0, R0, R13, RZ, 0x3c, !PT ;  /* 0x0000000d00007212 */ /* 0x000fe200078e3cff */
[----:B------:R-:W-:Y:S06]  /*e230*/  @P3 BRA `(.L_x_250) ;  /* 0xffffffe400003947 */ /* 0x000fec000383ffff */
[----:B------:R-:W-:Y:S05]  /*e240*/  @!P1 BRA `(.L_x_251) ;  /* 0x0000000000049947 */ /* 0x000fea0003800000 */
[----:B------:R-:W-:Y:S01]  /*e250*/  BPT.TRAP 0x1 ;  /* 0x000000040000795c */ /* 0x000fe20000300000 */
.L_x_251:
[----:B------:R-:W-:Y:S01]  /*e260*/  IMAD R5, R16, 0x8, R3 ;  /* 0x0000000810057824 */ /* 0x000fe200078e0203 */
[----:B------:R-:W-:-:S04]  /*e270*/  SHF.L.U32 R2, R0, 0x1f, RZ ;  /* 0x0000001f00027819 */ /* 0x000fc800000006ff */
[----:B------:R-:W1:Y:S02]  /*e280*/  SYNCS.PHASECHK.TRANS64.TRYWAIT P0, [R5+URZ+0x38440], R2 ;  /* 0x03844002050075a7 */ /* 0x000e64000800017f */
[----:B-1----:R-:W-:Y:S05]  /*e290*/  @!P0 BRA `(.L_x_252) ;  /* 0x0000001000a08947 */ /* 0x002fea0003800000 */
.L_x_310:
[----:B------:R-:W-:Y:S05]  /*e2a0*/  @!P1 BRA `(.L_x_253) ;  /* 0x0000000000049947 */ /* 0x000fea0003800000 */
[----:B------:R-:W-:Y:S01]  /*e2b0*/  BPT.TRAP 0x1 ;  /* 0x000000040000795c */ /* 0x000fe20000300000 */
.L_x_253:
[----:B------:R-:W-:-:S05]  /*e2c0*/  VIADD R16, R16, 0x1 ;  /* 0x0000000110107836 */ /* 0x000fca0000000000 */
[----:B------:R-:W-:-:S04]  /*e2d0*/  ISETP.NE.AND P0, PT, R16, 0x8, PT ;  /* 0x000000081000780c */ /* 0x000fc80003f05270 */
[----:B-1----:R-:W-:Y:S02]  /*e2e0*/  SEL R5, RZ, 0x1, P0 ;  /* 0x00000001ff057807 */ /* 0x002fe40000000000 */
[----:B------:R-:W-:Y:S02]  /*e2f0*/  SEL R16, R16, RZ, P0 ;  /* 0x000000ff10107207 */ /* 0x000fe40000000000 */
[----:B------:R-:W-:-:S03]  /*e300*/  LOP3.LUT R5, R0, R5, RZ, 0x3c, !PT ;  /* 0x0000000500057212 */ /* 0x000fc600078e3cff */
[----:B----4-:R-:W-:Y:S01]  /*e310*/  IMAD R7, R16, 0x8, R3 ;  /* 0x0000000810077824 */ /* 0x010fe200078e0203 */
[----:B------:R-:W-:-:S04]  /*e320*/  SHF.L.U32 R0, R5, 0x1f, RZ ;  /* 0x0000001f05007819 */ /* 0x000fc800000006ff */
[----:B------:R-:W1:Y:S02]  /*e330*/  SYNCS.PHASECHK.TRANS64.TRYWAIT P0, [R7+URZ+0x38440], R0 ;  /* 0x03844000070075a7 */ /* 0x000e64000800017f */
[----:B-1----:R-:W-:Y:S05]  /*e340*/  @!P0 BRA `(.L_x_254) ;  /* 0x0000001000888947 */ /* 0x002fea0003800000 */
.L_x_311:
[----:B------:R-:W-:Y:S05]  /*e350*/  @!P1 BRA `(.L_x_255) ;  /* 0x0000000000049947 */ /* 0x000fea0003800000 */
[----:B------:R-:W-:Y:S01]  /*e360*/  BPT.TRAP 0x1 ;  /* 0x000000040000795c */ /* 0x000fe20000300000 */
.L_x_255:
[----:B-1----:R-:W-:-:S04]  /*e370*/  IADD3 R0, R16, 0x1, RZ ;  /* 0x0000000110007810 */ /* 0x002fc80007ffe0ff */
[----:B------:R-:W-:-:S04]  /*e380*/  ISETP.NE.AND P0, PT, R0, 0x8, PT ;  /* 0x000000080000780c */ /* 0x000fc80003f05270 */
[----:B------:R-:W-:Y:S02]  /*e390*/  SEL R2, RZ, 0x1, P0 ;  /* 0x00000001ff027807 */ /* 0x000fe40000000000 */
[----:B------:R-:W-:Y:S02]  /*e3a0*/  SEL R4, R0, RZ, P0 ;  /* 0x000000ff00047207 */ /* 0x000fe40000000000 */
[----:B------:R-:W-:-:S03]  /*e3b0*/  LOP3.LUT R5, R5, R2, RZ, 0x3c, !PT ;  /* 0x0000000205057212 */ /* 0x000fc600078e3cff */
[----:B------:R-:W-:Y:S01]  /*e3c0*/  IMAD R7, R4, 0x8, R3 ;  /* 0x0000000804077824 */ /* 0x000fe200078e0203 */
[----:B------:R-:W-:-:S04]  /*e3d0*/  SHF.L.U32 R0, R5, 0x1f, RZ ;  /* 0x0000001f05007819 */ /* 0x000fc800000006ff */
[----:B------:R-:W1:Y:S02]  /*e3e0*/  SYNCS.PHASECHK.TRANS64.TRYWAIT P0, [R7+URZ+0x38440], R0 ;  /* 0x03844000070075a7 */ /* 0x000e64000800017f */
[----:B-1----:R-:W-:Y:S05]  /*e3f0*/  @!P0 BRA `(.L_x_256) ;  /* 0x0000001000708947 */ /* 0x002fea0003800000 */
.L_x_312:
[----:B------:R-:W-:Y:S05]  /*e400*/  @!P1 BRA `(.L_x_257) ;  /* 0x0000000000049947 */ /* 0x000fea0003800000 */
[----:B------:R-:W-:Y:S01]  /*e410*/  BPT.TRAP 0x1 ;  /* 0x000000040000795c */ /* 0x000fe20000300000 */
.L_x_257:
[----:B-1----:R-:W-:-:S05]  /*e420*/  VIADD R0, R4, 0x1 ;  /* 0x0000000104007836 */ /* 0x002fca0000000000 */
        /* <DEDUP_REMOVED lines=8> */
.L_x_313:
[----:B------:R-:W-:Y:S05]  /*e4b0*/  @!P1 BRA `(.L_x_259) ;  /* 0x0000000000049947 */ /* 0x000fea0003800000 */
[----:B------:R-:W-:Y:S01]  /*e4c0*/  BPT.TRAP 0x1 ;  /* 0x000000040000795c */ /* 0x000fe20000300000 */
.L_x_259:
        /* <DEDUP_REMOVED lines=9> */
.L_x_314:
[----:B------:R-:W-:Y:S05]  /*e560*/  @!P1 BRA `(.L_x_261) ;  /* 0x0000000000049947 */ /* 0x000fea0003800000 */
[----:B------:R-:W-:Y:S01]  /*e570*/  BPT.TRAP 0x1 ;  /* 0x000000040000795c */ /* 0x000fe20000300000 */
.L_x_261:
        /* <DEDUP_REMOVED lines=9> */
.L_x_315:
[----:B------:R-:W-:Y:S05]  /*e610*/  @!P1 BRA `(.L_x_263) ;  /* 0x0000000000049947 */ /* 0x000fea0003800000 */
[----:B------:R-:W-:Y:S01]  /*e620*/  BPT.TRAP 0x1 ;  /* 0x000000040000795c */ /* 0x000fe20000300000 */
.L_x_263:
        /* <DEDUP_REMOVED lines=9> */
.L_x_316:
[----:B------:R-:W-:Y:S05]  /*e6c0*/  @!P1 BRA `(.L_x_265) ;  /* 0x0000000000049947 */ /* 0x000fea0003800000 */
[----:B------:R-:W-:Y:S01]  /*e6d0*/  BPT.TRAP 0x1 ;  /* 0x000000040000795c */ /* 0x000fe20000300000 */
.L_x_265:
[----:B-1----:R-:W-:-:S05]  /*e6e0*/  VIADD R0, R4, 0x1 ;  /* 0x0000000104007836 */ /* 0x002fca0000000000 */
[----:B------:R-:W-:-:S04]  /*e6f0*/  ISETP.NE.AND P0, PT, R0, 0x8, PT ;  /* 0x000000080000780c */ /* 0x000fc80003f05270 */
[----:B------:R-:W-:Y:S02]  /*e700*/  SEL R2, RZ, 0x1, P0 ;  /* 0x00000001ff027807 */ /* 0x000fe40000000000 */
[----:B------:R-:W-:Y:S02]  /*e710*/  SEL R0, R0, RZ, P0 ;  /* 0x000000ff00007207 */ /* 0x000fe40000000000 */
[----:B------:R-:W-:-:S03]  /*e720*/  LOP3.LUT R2, R5, R2, RZ, 0x3c, !PT ;  /* 0x0000000205027212 */ /* 0x000fc600078e3cff */
[----:B------:R-:W-:Y:S01]  /*e730*/  IMAD R3, R0, 0x8, R3 ;  /* 0x0000000800037824 */ /* 0x000fe200078e0203 */
[----:B------:R-:W-:-:S07]  /*e740*/  SHF.L.U32 R0, R2, 0x1f, RZ ;  /* 0x0000001f02007819 */ /* 0x000fce00000006ff */
.L_x_266:
[----:B-1----:R1:W2:Y:S02]  /*e750*/  SYNCS.PHASECHK.TRANS64.TRYWAIT P0, [R3+URZ+0x38440], R0 ;  /* 0x03844000030075a7 */ /* 0x0022a4000800017f */
[----:B--2---:R-:W-:Y:S05]  /*e760*/  @!P0 NANOSLEEP.SYNCS 0x989680 ;  /* 0x009896800000895d */ /* 0x004fea0003900000 */
[----:B------:R-:W2:Y:S02]  /*e770*/  @!P0 SYNCS.PHASECHK.TRANS64 P0, [R3+URZ+0x38440], R0 ;  /* 0x03844000030085a7 */ /* 0x000ea4000800007f */
[----:B--2---:R-:W-:Y:S05]  /*e780*/  @P0 EXIT ;  /* 0x000000000000094d */ /* 0x004fea0003800000 */
[----:B------:R-:W-:Y:S05]  /*e790*/  BRA `(.L_x_266) ;  /* 0xfffffffc00ec7947 */ /* 0x000fea000383ffff */
.L_x_37:
[----:B--2---:R-:W-:-:S04]  /*e7a0*/  MOV R3, UR4 ;  /* 0x0000000400037c02 */ /* 0x004fc80008000f00 */
[----:B------:R2:W3:Y:S03]  /*e7b0*/  SYNCS.PHASECHK.TRANS64.TRYWAIT P0, [R3+URZ+0x38480], R2 ;  /* 0x03848002030075a7 */ /* 0x0004e6000800017f */
[----:B---3--:R-:W-:Y:S05]  /*e7c0*/  @!P0 NANOSLEEP.SYNCS 0x989680 ;  /* 0x009896800000895d */ /* 0x008fea0003900000 */
[----:B------:R-:W3:Y:S02]  /*e7d0*/  @!P0 SYNCS.PHASECHK.TRANS64 P0, [R3+URZ+0x38480], R2 ;  /* 0x03848002030085a7 */ /* 0x000ee4000800007f */
[----:B---3--:R-:W-:Y:S05]  /*e7e0*/  @!P0 BRA `(.L_x_37) ;  /* 0xfffffffc00ec8947 */ /* 0x008fea000383ffff */
[----:B------:R-:W-:Y:S05]  /*e7f0*/  BRA `(.L_x_36) ;  /* 0xffffff58000c7947 */ /* 0x000fea000383ffff */
.L_x_42:
[----:B--2---:R-:W-:-:S04]  /*e800*/  IMAD.U32 R8, RZ, RZ, UR4 ;  /* 0x00000004ff087e24 */ /* 0x004fc8000f8e00ff */
[----:B------:R2:W3:Y:S03]  /*e810*/  SYNCS.PHASECHK.TRANS64.TRYWAIT P0, [R8+URZ+0x38480], R5 ;  /* 0x03848005080075a7 */ /* 0x0004e6000800017f */
[----:B---3--:R-:W-:Y:S05]  /*e820*/  @!P0 NANOSLEEP.SYNCS 0x989680 ;  /* 0x009896800000895d */ /* 0x008fea0003900000 */
[----:B------:R-:W3:Y:S02]  /*e830*/  @!P0 SYNCS.PHASECHK.TRANS64 P0, [R8+URZ+0x38480], R5 ;  /* 0x03848005080085a7 */ /* 0x000ee4000800007f */
[----:B---3--:R-:W-:Y:S05]  /*e840*/  @!P0 BRA `(.L_x_42) ;  /* 0xfffffffc00ec8947 */ /* 0x008fea000383ffff */
[----:B------:R-:W-:Y:S05]  /*e850*/  BRA `(.L_x_41) ;  /* 0xffffff5c00347947 */ /* 0x000fea000383ffff */
.L_x_59:
[----:B------:R-:W-:-:S07]  /*e860*/  IMAD.MOV.U32 R15, RZ, RZ, -0x1 ;  /* 0xffffffffff0f7424 */ /* 0x000fce00078e00ff */
[----:B-12--5:R-:W-:Y:S05]  /*e870*/  WARPSYNC.COLLECTIVE R15, `(.L_x_267) ;  /* 0x000000000f0c7348 */ /* 0x026fea0003c00000 */
[----:B------:R-:W-:Y:S02]  /*e880*/  ELECT P6, UR62, PT ;  /* 0x00000000003e782f */ /* 0x000fe400038c0000 */
[----:B------:R-:W-:Y:S01]  /*e890*/  MOV R14, UR62 ;  /* 0x0000003e000e7c02 */ /* 0x000fe20008000f00 */
[----:B-12--5:R-:W-:Y:S10]  /*e8a0*/  ENDCOLLECTIVE ;  /* 0x000000000000791b */ /* 0x026ff40003800000 */
.L_x_267:
[----:B------:R-:W-:Y:S05]  /*e8b0*/  BRA `(.L_x_268) ;  /* 0xffffff6800107947 */ /* 0x000fea000383ffff */
.L_x_61:
[----:B-1----:R-:W-:-:S04]  /*e8c0*/  IMAD.U32 R6, RZ, RZ, UR47 ;  /* 0x0000002fff067e24 */ /* 0x002fc8000f8e00ff */
[----:B------:R1:W2:Y:S03]  /*e8d0*/  SYNCS.PHASECHK.TRANS64.TRYWAIT P2, [R6+URZ+0x384c0], R3 ;  /* 0x0384c003060075a7 */ /* 0x0002a6000804017f */
[----:B--2---:R-:W-:Y:S05]  /*e8e0*/  @!P2 NANOSLEEP.SYNCS 0x989680 ;  /* 0x009896800000a95d */ /* 0x004fea0003900000 */
[----:B------:R-:W2:Y:S02]  /*e8f0*/  @!P2 SYNCS.PHASECHK.TRANS64 P2, [R6+URZ+0x384c0], R3 ;  /* 0x0384c0030600a5a7 */ /* 0x000ea4000804007f */
[----:B--2---:R-:W-:Y:S05]  /*e900*/  @!P2 BRA `(.L_x_61) ;  /* 0xfffffffc00eca947 */ /* 0x004fea000383ffff */
[----:B------:R-:W-:Y:S05]  /*e910*/  BRA `(.L_x_269) ;  /* 0xffffff6800287947 */ /* 0x000fea000383ffff */
.L_x_69:
[----:B-1----:R-:W-:-:S04]  /*e920*/  IMAD.U32 R12, RZ, RZ, UR47 ;  /* 0x0000002fff0c7e24 */ /* 0x002fc8000f8e00ff */
[----:B------:R1:W2:Y:S03]  /*e930*/  SYNCS.PHASECHK.TRANS64.TRYWAIT P3, [R12+URZ+0x384c8], R3 ;  /* 0x0384c8030c0075a7 */ /* 0x0002a6000806017f */
[----:B--2---:R-:W-:Y:S05]  /*e940*/  @!P3 NANOSLEEP.SYNCS 0x989680 ;  /* 0x009896800000b95d */ /* 0x004fea0003900000 */
[----:B------:R-:W2:Y:S02]  /*e950*/  @!P3 SYNCS.PHASECHK.TRANS64 P3, [R12+URZ+0x384c8], R3 ;  /* 0x0384c8030c00b5a7 */ /* 0x000ea4000806007f */
[----:B--2---:R-:W-:Y:S05]  /*e960*/  @!P3 BRA `(.L_x_69) ;  /* 0xfffffffc00ecb947 */ /* 0x004fea000383ffff */
[----:B------:R-:W-:Y:S05]  /*e970*/  BRA `(.L_x_270) ;  /* 0xffffff6c00b87947 */ /* 0x000fea000383ffff */
.L_x_74:
[----:B-1----:R-:W-:-:S04]  /*e980*/  IMAD.U32 R12, RZ, RZ, UR47 ;  /* 0x0000002fff0c7e24 */ /* 0x002fc8000f8e00ff */
[----:B------:R1:W2:Y:S03]  /*e990*/  SYNCS.PHASECHK.TRANS64.TRYWAIT P3, [R12+URZ+0x384d0], R3 ;  /* 0x0384d0030c0075a7 */ /* 0x0002a6000806017f */
[----:B--2---:R-:W-:Y:S05]  /*e9a0*/  @!P3 NANOSLEEP.SYNCS 0x989680 ;  /* 0x009896800000b95d */ /* 0x004fea0003900000 */
[----:B------:R-:W2:Y:S02]  /*e9b0*/  @!P3 SYNCS.PHASECHK.TRANS64 P3, [R12+URZ+0x384d0], R3 ;  /* 0x0384d0030c00b5a7 */ /* 0x000ea4000806007f */
[----:B--2---:R-:W-:Y:S05]  /*e9c0*/  @!P3 BRA `(.L_x_74) ;  /* 0xfffffffc00ecb947 */ /* 0x004fea000383ffff */
[----:B------:R-:W-:Y:S05]  /*e9d0*/  BRA `(.L_x_271) ;  /* 0xffffff7400147947 */ /* 0x000fea000383ffff */
.L_x_79:
[----:B-1----:R-:W-:-:S04]  /*e9e0*/  IMAD.U32 R12, RZ, RZ, UR47 ;  /* 0x0000002fff0c7e24 */ /* 0x002fc8000f8e00ff */
[----:B------:R1:W2:Y:S03]  /*e9f0*/  SYNCS.PHASECHK.TRANS64.TRYWAIT P3, [R12+URZ+0x384d8], R3 ;  /* 0x0384d8030c0075a7 */ /* 0x0002a6000806017f */
[----:B--2---:R-:W-:Y:S05]  /*ea00*/  @!P3 NANOSLEEP.SYNCS 0x989680 ;  /* 0x009896800000b95d */ /* 0x004fea0003900000 */
[----:B------:R-:W2:Y:S02]  /*ea10*/  @!P3 SYNCS.PHASECHK.TRANS64 P3, [R12+URZ+0x384d8], R3 ;  /* 0x0384d8030c00b5a7 */ /* 0x000ea4000806007f */
[----:B--2---:R-:W-:Y:S05]  /*ea20*/  @!P3 BRA `(.L_x_79) ;  /* 0xfffffffc00ecb947 */ /* 0x004fea000383ffff */
[----:B------:R-:W-:Y:S05]  /*ea30*/  BRA `(.L_x_272) ;  /* 0xffffff78007c7947 */ /* 0x000fea000383ffff */
.L_x_84:
[----:B-1----:R-:W-:-:S04]  /*ea40*/  IMAD.U32 R12, RZ, RZ, UR47 ;  /* 0x0000002fff0c7e24 */ /* 0x002fc8000f8e00ff */
[----:B------:R1:W2:Y:S03]  /*ea50*/  SYNCS.PHASECHK.TRANS64.TRYWAIT P3, [R12+URZ+0x384c0], R3 ;  /* 0x0384c0030c0075a7 */ /* 0x0002a6000806017f */
[----:B--2---:R-:W-:Y:S05]  /*ea60*/  @!P3 NANOSLEEP.SYNCS 0x989680 ;  /* 0x009896800000b95d */ /* 0x004fea0003900000 */
[----:B------:R-:W2:Y:S02]  /*ea70*/  @!P3 SYNCS.PHASECHK.TRANS64 P3, [R12+URZ+0x384c0], R3 ;  /* 0x0384c0030c00b5a7 */ /* 0x000ea4000806007f */
[----:B--2---:R-:W-:Y:S05]  /*ea80*/  @!P3 BRA `(.L_x_84) ;  /* 0xfffffffc00ecb947 */ /* 0x004fea000383ffff */
[----:B------:R-:W-:Y:S05]  /*ea90*/  BRA `(.L_x_273) ;  /* 0xffffff7c00ec7947 */ /* 0x000fea000383ffff */
.L_x_89:
[----:B-1----:R-:W-:-:S04]  /*eaa0*/  IMAD.U32 R12, RZ, RZ, UR47 ;  /* 0x0000002fff0c7e24 */ /* 0x002fc8000f8e00ff */
[----:B------:R1:W2:Y:S03]  /*eab0*/  SYNCS.PHASECHK.TRANS64.TRYWAIT P3, [R12+URZ+0x384c8], R3 ;  /* 0x0384c8030c0075a7 */ /* 0x0002a6000806017f */
[----:B--2---:R-:W-:Y:S05]  /*eac0*/  @!P3 NANOSLEEP.SYNCS 0x989680 ;  /* 0x009896800000b95d */ /* 0x004fea0003900000 */
[----:B------:R-:W2:Y:S02]  /*ead0*/  @!P3 SYNCS.PHASECHK.TRANS64 P3, [R12+URZ+0x384c8], R3 ;  /* 0x0384c8030c00b5a7 */ /* 0x000ea4000806007f */
[----:B--2---:R-:W-:Y:S05]  /*eae0*/  @!P3 BRA `(.L_x_89) ;  /* 0xfffffffc00ecb947 */ /* 0x004fea000383ffff */
[----:B------:R-:W-:Y:S05]  /*eaf0*/  BRA `(.L_x_274) ;  /* 0xffffff8400547947 */ /* 0x000fea000383ffff */
.L_x_94:
[----:B-1----:R-:W-:-:S04]  /*eb00*/  IMAD.U32 R12, RZ, RZ, UR47 ;  /* 0x0000002fff0c7e24 */ /* 0x002fc8000f8e00ff */
[----:B------:R1:W2:Y:S03]  /*eb10*/  SYNCS.PHASECHK.TRANS64.TRYWAIT P3, [R12+URZ+0x384d0], R3 ;  /* 0x0384d0030c0075a7 */ /* 0x0002a6000806017f */
[----:B--2---:R-:W-:Y:S05]  /*eb20*/  @!P3 NANOSLEEP.SYNCS 0x989680 ;  /* 0x009896800000b95d */ /* 0x004fea0003900000 */
[----:B------:R-:W2:Y:S02]  /*eb30*/  @!P3 SYNCS.PHASECHK.TRANS64 P3, [R12+URZ+0x384d0], R3 ;  /* 0x0384d0030c00b5a7 */ /* 0x000ea4000806007f */
[----:B--2---:R-:W-:Y:S05]  /*eb40*/  @!P3 BRA `(.L_x_94) ;  /* 0xfffffffc00ecb947 */ /* 0x004fea000383ffff */
[----:B------:R-:W-:Y:S05]  /*eb50*/  BRA `(.L_x_275) ;  /* 0xffffff8800bc7947 */ /* 0x000fea000383ffff */
.L_x_99:
[----:B-1----:R-:W-:-:S04]  /*eb60*/  IMAD.U32 R12, RZ, RZ, UR47 ;  /* 0x0000002fff0c7e24 */ /* 0x002fc8000f8e00ff */
[----:B------:R1:W2:Y:S03]  /*eb70*/  SYNCS.PHASECHK.TRANS64.TRYWAIT P3, [R12+URZ+0x384d8], R3 ;  /* 0x0384d8030c0075a7 */ /* 0x0002a6000806017f */
[----:B--2---:R-:W-:Y:S05]  /*eb80*/  @!P3 NANOSLEEP.SYNCS 0x989680 ;  /* 0x009896800000b95d */ /* 0x004fea0003900000 */
[----:B------:R-:W2:Y:S02]  /*eb90*/  @!P3 SYNCS.PHASECHK.TRANS64 P3, [R12+URZ+0x384d8], R3 ;  /* 0x0384d8030c00b5a7 */ /* 0x000ea4000806007f */
[----:B--2---:R-:W-:Y:S05]  /*eba0*/  @!P3 BRA `(.L_x_99) ;  /* 0xfffffffc00ecb947 */ /* 0x004fea000383ffff */
[----:B------:R-:W-:Y:S05]  /*ebb0*/  BRA `(.L_x_276) ;  /* 0xffffff9000247947 */ /* 0x000fea000383ffff */
.L_x_106:
[----:B--2---:R-:W-:-:S04]  /*ebc0*/  IMAD.U32 R3, RZ, RZ, UR4 ;  /* 0x00000004ff037e24 */ /* 0x004fc8000f8e00ff */
[----:B------:R2:W3:Y:S03]  /*ebd0*/  SYNCS.PHASECHK.TRANS64.TRYWAIT P0, [R3+URZ+0x38400], R0 ;  /* 0x03840000030075a7 */ /* 0x0004e6000800017f */
[----:B---3--:R-:W-:Y:S05]  /*ebe0*/  @!P0 NANOSLEEP.SYNCS 0x989680 ;  /* 0x009896800000895d */ /* 0x008fea0003900000 */
[----:B------:R-:W3:Y:S02]  /*ebf0*/  @!P0 SYNCS.PHASECHK.TRANS64 P0, [R3+URZ+0x38400], R0 ;  /* 0x03840000030085a7 */ /* 0x000ee4000800007f */
[----:B---3--:R-:W-:Y:S05]  /*ec00*/  @!P0 BRA `(.L_x_106) ;  /* 0xfffffffc00ec8947 */ /* 0x008fea000383ffff */
[----:B------:R-:W-:Y:S05]  /*ec10*/  BRA `(.L_x_277) ;  /* 0xffffff9400b47947 */ /* 0x000fea000383ffff */
.L_x_124:
[----:B-1----:R-:W-:-:S04]  /*ec20*/  MOV R3, UR31 ;  /* 0x0000001f00037c02 */ /* 0x002fc80008000f00 */
[----:B------:R1:W2:Y:S03]  /*ec30*/  SYNCS.PHASECHK.TRANS64.TRYWAIT P0, [R3+URZ+0x38508], R0 ;  /* 0x03850800030075a7 */ /* 0x0002a6000800017f */
[----:B--2---:R-:W-:Y:S05]  /*ec40*/  @!P0 NANOSLEEP.SYNCS 0x989680 ;  /* 0x009896800000895d */ /* 0x004fea0003900000 */
[----:B------:R-:W2:Y:S02]  /*ec50*/  @!P0 SYNCS.PHASECHK.TRANS64 P0, [R3+URZ+0x38508], R0 ;  /* 0x03850800030085a7 */ /* 0x000ea4000800007f */
[----:B--2---:R-:W-:Y:S05]  /*ec60*/  @!P0 BRA `(.L_x_124) ;  /* 0xfffffffc00ec8947 */ /* 0x004fea000383ffff */
[----:B------:R-:W-:Y:S05]  /*ec70*/  BRA `(.L_x_278) ;  /* 0xffffffa400487947 */ /* 0x000fea000383ffff */
.L_x_126:
[----:B-1----:R-:W-:-:S04]  /*ec80*/  IMAD.U32 R3, RZ, RZ, UR8 ;  /* 0x00000008ff037e24 */ /* 0x002fc8000f8e00ff */
[----:B------:R1:W2:Y:S03]  /*ec90*/  SYNCS.PHASECHK.TRANS64.TRYWAIT P0, [R3+URZ+0x38400], R0 ;  /* 0x03840000030075a7 */ /* 0x0002a6000800017f */
[----:B--2---:R-:W-:Y:S05]  /*eca0*/  @!P0 NANOSLEEP.SYNCS 0x989680 ;  /* 0x009896800000895d */ /* 0x004fea0003900000 */
[----:B------:R-:W2:Y:S02]  /*ecb0*/  @!P0 SYNCS.PHASECHK.TRANS64 P0, [R3+URZ+0x38400], R0 ;  /* 0x03840000030085a7 */ /* 0x000ea4000800007f */
[----:B--2---:R-:W-:Y:S05]  /*ecc0*/  @!P0 BRA `(.L_x_126) ;  /* 0xfffffffc00ec8947 */ /* 0x004fea000383ffff */
[----:B------:R-:W-:Y:S05]  /*ecd0*/  BRA `(.L_x_279) ;  /* 0xffffffa400687947 */ /* 0x000fea000383ffff */
.L_x_132:
[----:B-1----:R-:W-:-:S04]  /*ece0*/  IMAD.U32 R3, RZ, RZ, UR31 ;  /* 0x0000001fff037e24 */ /* 0x002fc8000f8e00ff */
[----:B------:R1:W3:Y:S03]  /*ecf0*/  SYNCS.PHASECHK.TRANS64.TRYWAIT P1, [R3+URZ+0x384e0], R0 ;  /* 0x0384e000030075a7 */ /* 0x0002e6000802017f */
[----:B---3--:R-:W-:Y:S05]  /*ed00*/  @!P1 NANOSLEEP.SYNCS 0x989680 ;  /* 0x009896800000995d */ /* 0x008fea0003900000 */
[----:B------:R-:W3:Y:S02]  /*ed10*/  @!P1 SYNCS.PHASECHK.TRANS64 P1, [R3+URZ+0x384e0], R0 ;  /* 0x0384e000030095a7 */ /* 0x000ee4000802007f */
[----:B---3--:R-:W-:Y:S05]  /*ed20*/  @!P1 BRA `(.L_x_132) ;  /* 0xfffffffc00ec9947 */ /* 0x008fea000383ffff */
[----:B------:R-:W-:Y:S05]  /*ed30*/  BRA `(.L_x_280) ;  /* 0xffffffa800187947 */ /* 0x000fea000383ffff */
.L_x_138:
[----:B-1----:R-:W-:-:S04]  /*ed40*/  IMAD.U32 R3, RZ, RZ, UR31 ;  /* 0x0000001fff037e24 */ /* 0x002fc8000f8e00ff */
[----:B------:R1:W4:Y:S03]  /*ed50*/  SYNCS.PHASECHK.TRANS64.TRYWAIT P1, [R3+URZ+0x384e8], R0 ;  /* 0x0384e800030075a7 */ /* 0x000326000802017f */
[----:B----4-:R-:W-:Y:S05]  /*ed60*/  @!P1 NANOSLEEP.SYNCS 0x989680 ;  /* 0x009896800000995d */ /* 0x010fea0003900000 */
[----:B------:R-:W4:Y:S02]  /*ed70*/  @!P1 SYNCS.PHASECHK.TRANS64 P1, [R3+URZ+0x384e8], R0 ;  /* 0x0384e800030095a7 */ /* 0x000f24000802007f */
[----:B----4-:R-:W-:Y:S05]  /*ed80*/  @!P1 BRA `(.L_x_138) ;  /* 0xfffffffc00ec9947 */ /* 0x010fea000383ffff */
[----:B------:R-:W-:Y:S05]  /*ed90*/  BRA `(.L_x_281) ;  /* 0xffffffa800687947 */ /* 0x000fea000383ffff */
.L_x_144:
[----:B-1----:R-:W-:-:S04]  /*eda0*/  IMAD.U32 R3, RZ, RZ, UR31 ;  /* 0x0000001fff037e24 */ /* 0x002fc8000f8e00ff */
[----:B------:R1:W1:Y:S03]  /*edb0*/  SYNCS.PHASECHK.TRANS64.TRYWAIT P1, [R3+URZ+0x384f0], R0 ;  /* 0x0384f000030075a7 */ /* 0x000266000802017f */
[----:B-1----:R-:W-:Y:S05]  /*edc0*/  @!P1 NANOSLEEP.SYNCS 0x989680 ;  /* 0x009896800000995d */ /* 0x002fea0003900000 */
[----:B------:R-:W1:Y:S02]  /*edd0*/  @!P1 SYNCS.PHASECHK.TRANS64 P1, [R3+URZ+0x384f0], R0 ;  /* 0x0384f000030095a7 */ /* 0x000e64000802007f */
[----:B-1----:R-:W-:Y:S05]  /*ede0*/  @!P1 BRA `(.L_x_144) ;  /* 0xfffffffc00ec9947 */ /* 0x002fea000383ffff */
[----:B------:R-:W-:Y:S05]  /*edf0*/  BRA `(.L_x_282) ;  /* 0xffffffa800c47947 */ /* 0x000fea000383ffff */
.L_x_150:
[----:B-1----:R-:W-:-:S04]  /*ee00*/  IMAD.U32 R3, RZ, RZ, UR31 ;  /* 0x0000001fff037e24 */ /* 0x002fc8000f8e00ff */
[----:B------:R1:W1:Y:S03]  /*ee10*/  SYNCS.PHASECHK.TRANS64.TRYWAIT P1, [R3+URZ+0x384f8], R0 ;  /* 0x0384f800030075a7 */ /* 0x000266000802017f */
[----:B-1----:R-:W-:Y:S05]  /*ee20*/  @!P1 NANOSLEEP.SYNCS 0x989680 ;  /* 0x009896800000995d */ /* 0x002fea0003900000 */
[----:B------:R-:W1:Y:S02]  /*ee30*/  @!P1 SYNCS.PHASECHK.TRANS64 P1, [R3+URZ+0x384f8], R0 ;  /* 0x0384f800030095a7 */ /* 0x000e64000802007f */
[----:B-1----:R-:W-:Y:S05]  /*ee40*/  @!P1 BRA `(.L_x_150) ;  /* 0xfffffffc00ec9947 */ /* 0x002fea000383ffff */
[----:B------:R-:W-:Y:S05]  /*ee50*/  BRA `(.L_x_283) ;  /* 0xffffffac00187947 */ /* 0x000fea000383ffff */
.L_x_156:
[----:B-1----:R-:W-:-:S04]  /*ee60*/  IMAD.U32 R3, RZ, RZ, UR31 ;  /* 0x0000001fff037e24 */ /* 0x002fc8000f8e00ff */
[----:B------:R1:W3:Y:S03]  /*ee70*/  SYNCS.PHASECHK.TRANS64.TRYWAIT P1, [R3+URZ+0x384e0], R2 ;  /* 0x0384e002030075a7 */ /* 0x0002e6000802017f */
[----:B---3--:R-:W-:Y:S05]  /*ee80*/  @!P1 NANOSLEEP.SYNCS 0x989680 ;  /* 0x009896800000995d */ /* 0x008fea0003900000 */
[----:B------:R-:W3:Y:S02]  /*ee90*/  @!P1 SYNCS.PHASECHK.TRANS64 P1, [R3+URZ+0x384e0], R2 ;  /* 0x0384e002030095a7 */ /* 0x000ee4000802007f */
[----:B---3--:R-:W-:Y:S05]  /*eea0*/  @!P1 BRA `(.L_x_156) ;  /* 0xfffffffc00ec9947 */ /* 0x008fea000383ffff */
[----:B------:R-:W-:Y:S05]  /*eeb0*/  BRA `(.L_x_284) ;  /* 0xffffffac00747947 */ /* 0x000fea000383ffff */
.L_x_162:
[----:B-1-3--:R-:W-:-:S04]  /*eec0*/  IMAD.U32 R3, RZ, RZ, UR31 ;  /* 0x0000001fff037e24 */ /* 0x00afc8000f8e00ff */
[----:B------:R1:W3:Y:S03]  /*eed0*/  SYNCS.PHASECHK.TRANS64.TRYWAIT P1, [R3+URZ+0x384e8], R2 ;  /* 0x0384e802030075a7 */ /* 0x0002e6000802017f */
[----:B---3--:R-:W-:Y:S05]  /*eee0*/  @!P1 NANOSLEEP.SYNCS 0x989680 ;  /* 0x009896800000995d */ /* 0x008fea0003900000 */
[----:B------:R-:W3:Y:S02]  /*eef0*/  @!P1 SYNCS.PHASECHK.TRANS64 P1, [R3+URZ+0x384e8], R2 ;  /* 0x0384e802030095a7 */ /* 0x000ee4000802007f */
[----:B---3--:R-:W-:Y:S05]  /*ef00*/  @!P1 BRA `(.L_x_162) ;  /* 0xfffffffc00ec9947 */ /* 0x008fea000383ffff */
[----:B------:R-:W-:Y:S05]  /*ef10*/  BRA `(.L_x_285) ;  /* 0xffffffac00bc7947 */ /* 0x000fea000383ffff */
.L_x_168:
[----:B-1-34-:R-:W-:-:S04]  /*ef20*/  IMAD.U32 R3, RZ, RZ, UR31 ;  /* 0x0000001fff037e24 */ /* 0x01afc8000f8e00ff */
[----:B------:R1:W3:Y:S03]  /*ef30*/  SYNCS.PHASECHK.TRANS64.TRYWAIT P1, [R3+URZ+0x384f0], R2 ;  /* 0x0384f002030075a7 */ /* 0x0002e6000802017f */
[----:B---3--:R-:W-:Y:S05]  /*ef40*/  @!P1 NANOSLEEP.SYNCS 0x989680 ;  /* 0x009896800000995d */ /* 0x008fea0003900000 */
[----:B------:R-:W3:Y:S02]  /*ef50*/  @!P1 SYNCS.PHASECHK.TRANS64 P1, [R3+URZ+0x384f0], R2 ;  /* 0x0384f002030095a7 */ /* 0x000ee4000802007f */
[----:B---3--:R-:W-:Y:S05]  /*ef60*/  @!P1 BRA `(.L_x_168) ;  /* 0xfffffffc00ec9947 */ /* 0x008fea000383ffff */
[----:B------:R-:W-:Y:S05]  /*ef70*/  BRA `(.L_x_286) ;  /* 0xffffffb000087947 */ /* 0x000fea000383ffff */
.L_x_174:
[----:B-1-34-:R-:W-:-:S04]  /*ef80*/  IMAD.U32 R3, RZ, RZ, UR31 ;  /* 0x0000001fff037e24 */ /* 0x01afc8000f8e00ff */
[----:B------:R1:W3:Y:S03]  /*ef90*/  SYNCS.PHASECHK.TRANS64.TRYWAIT P1, [R3+URZ+0x384f8], R2 ;  /* 0x0384f802030075a7 */ /* 0x0002e6000802017f */
[----:B---3--:R-:W-:Y:S05]  /*efa0*/  @!P1 NANOSLEEP.SYNCS 0x989680 ;  /* 0x009896800000995d */ /* 0x008fea0003900000 */
[----:B------:R-:W3:Y:S02]  /*efb0*/  @!P1 SYNCS.PHASECHK.TRANS64 P1, [R3+URZ+0x384f8], R2 ;  /* 0x0384f802030095a7 */ /* 0x000ee4000802007f */
[----:B---3--:R-:W-:Y:S05]  /*efc0*/  @!P1 BRA `(.L_x_174) ;  /* 0xfffffffc00ec9947 */ /* 0x008fea000383ffff */
[----:B------:R-:W-:Y:S05]  /*efd0*/  BRA `(.L_x_287) ;  /* 0xffffffb0004c7947 */ /* 0x000fea000383ffff */
.L_x_189:
[----:B-1-34-:R-:W-:-:S04]  /*efe0*/  IMAD.U32 R3, RZ, RZ, UR31 ;  /* 0x0000001fff037e24 */ /* 0x01afc8000f8e00ff */
[----:B------:R1:W2:Y:S03]  /*eff0*/  SYNCS.PHASECHK.TRANS64.TRYWAIT P0, [R3+URZ+0x384e0], R0 ;  /* 0x0384e000030075a7 */ /* 0x0002a6000800017f */
[----:B--2---:R-:W-:Y:S05]  /*f000*/  @!P0 NANOSLEEP.SYNCS 0x989680 ;  /* 0x009896800000895d */ /* 0x004fea0003900000 */
[----:B------:R-:W2:Y:S02]  /*f010*/  @!P0 SYNCS.PHASECHK.TRANS64 P0, [R3+URZ+0x384e0], R0 ;  /* 0x0384e000030085a7 */ /* 0x000ea4000800007f */
[----:B--2---:R-:W-:Y:S05]  /*f020*/  @!P0 BRA `(.L_x_189) ;  /* 0xfffffffc00ec8947 */ /* 0x004fea000383ffff */
[----:B------:R-:W-:Y:S05]  /*f030*/  BRA `(.L_x_288) ;  /* 0xffffffb400e47947 */ /* 0x000fea000383ffff */
.L_x_191:
[----:B-1-34-:R-:W-:-:S04]  /*f040*/  IMAD.U32 R3, RZ, RZ, UR31 ;  /* 0x0000001fff037e24 */ /* 0x01afc8000f8e00ff */
[----:B------:R1:W2:Y:S03]  /*f050*/  SYNCS.PHASECHK.TRANS64.TRYWAIT P0, [R3+URZ+0x384e8], R0 ;  /* 0x0384e800030075a7 */ /* 0x0002a6000800017f */
[----:B--2---:R-:W-:Y:S05]  /*f060*/  @!P0 NANOSLEEP.SYNCS 0x989680 ;  /* 0x009896800000895d */ /* 0x004fea0003900000 */
[----:B------:R-:W2:Y:S02]  /*f070*/  @!P0 SYNCS.PHASECHK.TRANS64 P0, [R3+URZ+0x384e8], R0 ;  /* 0x0384e800030085a7 */ /* 0x000ea4000800007f */
[----:B--2---:R-:W-:Y:S05]  /*f080*/  @!P0 BRA `(.L_x_191) ;  /* 0xfffffffc00ec8947 */ /* 0x004fea000383ffff */
[----:B------:R-:W-:Y:S05]  /*f090*/  BRA `(.L_x_289) ;  /* 0xffffffb400dc7947 */ /* 0x000fea000383ffff */
.L_x_193:
[----:B-1-34-:R-:W-:-:S04]  /*f0a0*/  MOV R3, UR31 ;  /* 0x0000001f00037c02 */ /* 0x01afc80008000f00 */
[----:B------:R1:W2:Y:S03]  /*f0b0*/  SYNCS.PHASECHK.TRANS64.TRYWAIT P0, [R3+URZ+0x384f0], R0 ;  /* 0x0384f000030075a7 */ /* 0x0002a6000800017f */
[----:B--2---:R-:W-:Y:S05]  /*f0c0*/  @!P0 NANOSLEEP.SYNCS 0x989680 ;  /* 0x009896800000895d */ /* 0x004fea0003900000 */
[----:B------:R-:W2:Y:S02]  /*f0d0*/  @!P0 SYNCS.PHASECHK.TRANS64 P0, [R3+URZ+0x384f0], R0 ;  /* 0x0384f000030085a7 */ /* 0x000ea4000800007f */
[----:B--2---:R-:W-:Y:S05]  /*f0e0*/  @!P0 BRA `(.L_x_193) ;  /* 0xfffffffc00ec8947 */ /* 0x004fea000383ffff */
[----:B------:R-:W-:Y:S05]  /*f0f0*/  BRA `(.L_x_290) ;  /* 0xffffffb400d47947 */ /* 0x000fea000383ffff */
.L_x_205:
[----:B------:R-:W-:Y:S01]  /*f100*/  BSSY B1, `(.L_x_291) ;  /* 0x0000006000017945 */ /* 0x000fe20003800000 */
[----:B------:R-:W-:-:S07]  /*f110*/  IMAD.MOV.U32 R15, RZ, RZ, -0x1 ;  /* 0xffffffffff0f7424 */ /* 0x000fce00078e00ff */
[----:B-----5:R-:W-:Y:S05]  /*f120*/  WARPSYNC.COLLECTIVE R15, `(.L_x_292) ;  /* 0x000000000f0c7348 */ /* 0x020fea0003c00000 */
[----:B-----5:R-:W-:Y:S02]  /*f130*/  ELECT P6, UR62, PT ;  /* 0x00000000003e782f */ /* 0x020fe400038c0000 */
[----:B------:R-:W-:Y:S01]  /*f140*/  MOV R14, UR62 ;  /* 0x0000003e000e7c02 */ /* 0x000fe20008000f00 */
[----:B------:R-:W-:Y:S10]  /*f150*/  ENDCOLLECTIVE ;  /* 0x000000000000791b */ /* 0x000ff40003800000 */
.L_x_292:
[----:B------:R-:W-:Y:S05]  /*f160*/  BSYNC B1 ;  /* 0x0000000000017941 */ /* 0x000fea0003800000 */
.L_x_291:
[----:B------:R-:W-:Y:S05]  /*f170*/  BRA `(.L_x_293) ;  /* 0xffffffc000e07947 */ /* 0x000fea000383ffff */
.L_x_208:
[----:B-1----:R1:W3:Y:S02]  /*f180*/  SYNCS.PHASECHK.TRANS64.TRYWAIT P0, [R8+URZ+0x384a0], R5 ;  /* 0x0384a005080075a7 */ /* 0x0022e4000800017f */
[----:B---3--:R-:W-:Y:S05]  /*f190*/  @!P0 NANOSLEEP.SYNCS 0x989680 ;  /* 0x009896800000895d */ /* 0x008fea0003900000 */
[----:B------:R-:W3:Y:S02]  /*f1a0*/  @!P0 SYNCS.PHASECHK.TRANS64 P0, [R8+URZ+0x384a0], R5 ;  /* 0x0384a005080085a7 */ /* 0x000ee4000800007f */
[----:B---3--:R-:W-:Y:S05]  /*f1b0*/  @!P0 BRA `(.L_x_208) ;  /* 0xfffffffc00f08947 */ /* 0x008fea000383ffff */
[----:B------:R-:W-:Y:S05]  /*f1c0*/  BRA `(.L_x_294) ;  /* 0xffffffc4000c7947 */ /* 0x000fea000383ffff */
.L_x_213:
[----:B--2---:R2:W3:Y:S02]  /*f1d0*/  SYNCS.PHASECHK.TRANS64.TRYWAIT P0, [R3+URZ+0x38400], R2 ;  /* 0x03840002030075a7 */ /* 0x0044e4000800017f */
[----:B---3--:R-:W-:Y:S05]  /*f1e0*/  @!P0 NANOSLEEP.SYNCS 0x989680 ;  /* 0x009896800000895d */ /* 0x008fea0003900000 */
[----:B------:R-:W3:Y:S02]  /*f1f0*/  @!P0 SYNCS.PHASECHK.TRANS64 P0, [R3+URZ+0x38400], R2 ;  /* 0x03840002030085a7 */ /* 0x000ee4000800007f */
[----:B---3--:R-:W-:Y:S05]  /*f200*/  @!P0 BRA `(.L_x_213) ;  /* 0xfffffffc00f08947 */ /* 0x008fea000383ffff */
[----:B------:R-:W-:Y:S05]  /*f210*/  BRA `(.L_x_295) ;  /* 0xffffffc400d47947 */ /* 0x000fea000383ffff */
.L_x_216:
[----:B------:R-:W-:Y:S01]  /*f220*/  BSSY B1, `(.L_x_296) ;  /* 0x0000006000017945 */ /* 0x000fe20003800000 */
[----:B------:R-:W-:-:S07]  /*f230*/  IMAD.MOV.U32 R15, RZ, RZ, -0x1 ;  /* 0xffffffffff0f7424 */ /* 0x000fce00078e00ff */
[----:B-1---5:R-:W-:Y:S05]  /*f240*/  WARPSYNC.COLLECTIVE R15, `(.L_x_297) ;  /* 0x000000000f0c7348 */ /* 0x022fea0003c00000 */
[----:B------:R-:W-:Y:S02]  /*f250*/  ELECT P6, UR62, PT ;  /* 0x00000000003e782f */ /* 0x000fe400038c0000 */
[----:B------:R-:W-:Y:S01]  /*f260*/  MOV R14, UR62 ;  /* 0x0000003e000e7c02 */ /* 0x000fe20008000f00 */
[----:B-1---5:R-:W-:Y:S10]  /*f270*/  ENDCOLLECTIVE ;  /* 0x000000000000791b */ /* 0x022ff40003800000 */
.L_x_297:
[----:B------:R-:W-:Y:S05]  /*f280*/  BSYNC B1 ;  /* 0x0000000000017941 */ /* 0x000fea0003800000 */
.L_x_296:
[----:B------:R-:W-:Y:S05]  /*f290*/  BRA `(.L_x_298) ;  /* 0xffffffc8001c7947 */ /* 0x000fea000383ffff */
.L_x_219:
[----:B------:R-:W-:Y:S01]  /*f2a0*/  BSSY B1, `(.L_x_299) ;  /* 0x0000005000017945 */ /* 0x000fe20003800000 */
[----:B------:R-:W-:-:S07]  /*f2b0*/  IMAD.MOV.U32 R15, RZ, RZ, -0x1 ;  /* 0xffffffffff0f7424 */ /* 0x000fce00078e00ff */
[----:B-12--5:R-:W-:Y:S05]  /*f2c0*/  WARPSYNC.COLLECTIVE R15, `(.L_x_300) ;  /* 0x000000000f087348 */ /* 0x026fea0003c00000 */
[----:B------:R-:W-:Y:S01]  /*f2d0*/  NOP ;  /* 0x0000000000007918 */ /* 0x000fe20000000000 */
[----:B-12--5:R-:W-:Y:S01]  /*f2e0*/  ENDCOLLECTIVE ;  /* 0x000000000000791b */ /* 0x026fe20003800000 */
.L_x_300:
[----:B------:R-:W-:Y:S05]  /*f2f0*/  BSYNC B1 ;  /* 0x0000000000017941 */ /* 0x000fea0003800000 */
.L_x_299:
[----:B------:R-:W-:-:S07]  /*f300*/  IMAD.MOV.U32 R15, RZ, RZ, -0x1 ;  /* 0xffffffffff0f7424 */ /* 0x000fce00078e00ff */
[----:B------:R-:W-:Y:S05]  /*f310*/  WARPSYNC.COLLECTIVE R15, `(.L_x_301) ;  /* 0x000000000f0c7348 */ /* 0x000fea0003c00000 */
[----:B------:R-:W-:Y:S02]  /*f320*/  ELECT P6, UR62, PT ;  /* 0x00000000003e782f */ /* 0x000fe400038c0000 */
[----:B------:R-:W-:Y:S01]  /*f330*/  MOV R14, UR62 ;  /* 0x0000003e000e7c02 */ /* 0x000fe20008000f00 */
[----:B------:R-:W-:Y:S10]  /*f340*/  ENDCOLLECTIVE ;  /* 0x000000000000791b */ /* 0x000ff40003800000 */
.L_x_301:
[----:B------:R-:W-:Y:S05]  /*f350*/  BRA `(.L_x_302) ;  /* 0xffffffcc00247947 */ /* 0x000fea000383ffff */
.L_x_222:
[----:B------:R-:W-:Y:S01]  /*f360*/  BSSY B0, `(.L_x_303) ;  /* 0x0000006000007945 */ /* 0x000fe20003800000 */
[----:B------:R-:W-:-:S07]  /*f370*/  IMAD.MOV.U32 R15, RZ, RZ, -0x1 ;  /* 0xffffffffff0f7424 */ /* 0x000fce00078e00ff */
[----:B-----5:R-:W-:Y:S05]  /*f380*/  WARPSYNC.COLLECTIVE R15, `(.L_x_304) ;  /* 0x000000000f0c7348 */ /* 0x020fea0003c00000 */
[----:B-----5:R-:W-:Y:S02]  /*f390*/  ELECT P6, UR62, PT ;  /* 0x00000000003e782f */ /* 0x020fe400038c0000 */
[----:B------:R-:W-:Y:S01]  /*f3a0*/  MOV R14, UR62 ;  /* 0x0000003e000e7c02 */ /* 0x000fe20008000f00 */
[----:B------:R-:W-:Y:S10]  /*f3b0*/  ENDCOLLECTIVE ;  /* 0x000000000000791b */ /* 0x000ff40003800000 */
.L_x_304:
[----:B------:R-:W-:Y:S05]  /*f3c0*/  BSYNC B0 ;  /* 0x0000000000007941 */ /* 0x000fea0003800000 */
.L_x_303:
[----:B------:R-:W-:Y:S05]  /*f3d0*/  BRA `(.L_x_305) ;  /* 0xffffffcc00747947 */ /* 0x000fea000383ffff */
.L_x_226:
[----:B-1----:R1:W2:Y:S02]  /*f3e0*/  SYNCS.PHASECHK.TRANS64.TRYWAIT P0, [R7+URZ], R2 ;  /* 0x00000002070075a7 */ /* 0x0022a4000800017f */
[----:B--2---:R-:W-:Y:S05]  /*f3f0*/  @!P0 NANOSLEEP.SYNCS 0x989680 ;  /* 0x009896800000895d */ /* 0x004fea0003900000 */
[----:B------:R-:W2:Y:S02]  /*f400*/  @!P0 SYNCS.PHASECHK.TRANS64 P0, [R7+URZ], R2 ;  /* 0x00000002070085a7 */ /* 0x000ea4000800007f */
[----:B--2---:R-:W-:Y:S05]  /*f410*/  @!P0 BRA `(.L_x_226) ;  /* 0xfffffffc00f08947 */ /* 0x004fea000383ffff */
[----:B------:R-:W-:Y:S05]  /*f420*/  BRA `(.L_x_306) ;  /* 0xffffffcc00b07947 */ /* 0x000fea000383ffff */
.L_x_227:
[----:B-1----:R1:W2:Y:S02]  /*f430*/  SYNCS.PHASECHK.TRANS64.TRYWAIT P0, [R9+URZ], R4 ;  /* 0x00000004090075a7 */ /* 0x0022a4000800017f */
[----:B--2---:R-:W-:Y:S05]  /*f440*/  @!P0 NANOSLEEP.SYNCS 0x989680 ;  /* 0x009896800000895d */ /* 0x004fea0003900000 */
[----:B------:R-:W2:Y:S02]  /*f450*/  @!P0 SYNCS.PHASECHK.TRANS64 P0, [R9+URZ], R4 ;  /* 0x00000004090085a7 */ /* 0x000ea4000800007f */
[----:B--2---:R-:W-:Y:S05]  /*f460*/  @!P0 BRA `(.L_x_227) ;  /* 0xfffffffc00f08947 */ /* 0x004fea000383ffff */
[----:B------:R-:W-:Y:S05]  /*f470*/  BRA `(.L_x_307) ;  /* 0xffffffcc00c07947 */ /* 0x000fea000383ffff */
.L_x_228:
[----:B--2---:R2:W3:Y:S02]  /*f480*/  SYNCS.PHASECHK.TRANS64.TRYWAIT P0, [R6+URZ], R5 ;  /* 0x00000005060075a7 */ /* 0x0044e4000800017f */
[----:B---3--:R-:W-:Y:S05]  /*f490*/  @!P0 NANOSLEEP.SYNCS 0x989680 ;  /* 0x009896800000895d */ /* 0x008fea0003900000 */
[----:B------:R-:W3:Y:S02]  /*f4a0*/  @!P0 SYNCS.PHASECHK.TRANS64 P0, [R6+URZ], R5 ;  /* 0x00000005060085a7 */ /* 0x000ee4000800007f */
[----:B---3--:R-:W-:Y:S05]  /*f4b0*/  @!P0 BRA `(.L_x_228) ;  /* 0xfffffffc00f08947 */ /* 0x008fea000383ffff */
[----:B------:R-:W-:Y:S05]  /*f4c0*/  BRA `(.L_x_308) ;  /* 0xffffffcc00c87947 */ /* 0x000fea000383ffff */
.L_x_246:
[----:B-1----:R1:W3:Y:S02]  /*f4d0*/  SYNCS.PHASECHK.TRANS64.TRYWAIT P2, [R17+URZ+0x38440], R2 ;  /* 0x03844002110075a7 */ /* 0x0022e4000804017f */
[----:B---3--:R-:W-:Y:S05]  /*f4e0*/  @!P2 NANOSLEEP.SYNCS 0x989680 ;  /* 0x009896800000a95d */ /* 0x008fea0003900000 */
[----:B------:R-:W3:Y:S02]  /*f4f0*/  @!P2 SYNCS.PHASECHK.TRANS64 P2, [R17+URZ+0x38440], R2 ;  /* 0x038440021100a5a7 */ /* 0x000ee4000804007f */
[----:B---3--:R-:W-:Y:S05]  /*f500*/  @!P2 BRA `(.L_x_246) ;  /* 0xfffffffc00f0a947 */ /* 0x008fea000383ffff */
[----:B------:R-:W-:Y:S05]  /*f510*/  BRA `(.L_x_309) ;  /* 0xffffffe800e47947 */ /* 0x000fea000383ffff */
.L_x_252:
[----:B-1----:R1:W2:Y:S02]  /*f520*/  SYNCS.PHASECHK.TRANS64.TRYWAIT P0, [R5+URZ+0x38440], R2 ;  /* 0x03844002050075a7 */ /* 0x0022a4000800017f */
[----:B--2---:R-:W-:Y:S05]  /*f530*/  @!P0 NANOSLEEP.SYNCS 0x989680 ;  /* 0x009896800000895d */ /* 0x004fea0003900000 */
[----:B------:R-:W2:Y:S02]  /*f540*/  @!P0 SYNCS.PHASECHK.TRANS64 P0, [R5+URZ+0x38440], R2 ;  /* 0x03844002050085a7 */ /* 0x000ea4000800007f */
[----:B--2---:R-:W-:Y:S05]  /*f550*/  @!P0 BRA `(.L_x_252) ;  /* 0xfffffffc00f08947 */ /* 0x004fea000383ffff */
[----:B------:R-:W-:Y:S05]  /*f560*/  BRA `(.L_x_310) ;  /* 0xffffffec004c7947 */ /* 0x000fea000383ffff */
.L_x_254:
[----:B-1----:R1:W2:Y:S02]  /*f570*/  SYNCS.PHASECHK.TRANS64.TRYWAIT P0, [R7+URZ+0x38440], R0 ;  /* 0x03844000070075a7 */ /* 0x0022a4000800017f */
[----:B--2---:R-:W-:Y:S05]  /*f580*/  @!P0 NANOSLEEP.SYNCS 0x989680 ;  /* 0x009896800000895d */ /* 0x004fea0003900000 */
[----:B------:R-:W2:Y:S02]  /*f590*/  @!P0 SYNCS.PHASECHK.TRANS64 P0, [R7+URZ+0x38440], R0 ;  /* 0x03844000070085a7 */ /* 0x000ea4000800007f */
[----:B--2---:R-:W-:Y:S05]  /*f5a0*/  @!P0 BRA `(.L_x_254) ;  /* 0xfffffffc00f08947 */ /* 0x004fea000383ffff */
[----:B------:R-:W-:Y:S05]  /*f5b0*/  BRA `(.L_x_311) ;  /* 0xffffffec00647947 */ /* 0x000fea000383ffff */
.L_x_256:
[----:B-1----:R1:W2:Y:S02]  /*f5c0*/  SYNCS.PHASECHK.TRANS64.TRYWAIT P0, [R7+URZ+0x38440], R0 ;  /* 0x03844000070075a7 */ /* 0x0022a4000800017f */
[----:B--2---:R-:W-:Y:S05]  /*f5d0*/  @!P0 NANOSLEEP.SYNCS 0x989680 ;  /* 0x009896800000895d */ /* 0x004fea0003900000 */
[----:B------:R-:W2:Y:S02]  /*f5e0*/  @!P0 SYNCS.PHASECHK.TRANS64 P0, [R7+URZ+0x38440], R0 ;  /* 0x03844000070085a7 */ /* 0x000ea4000800007f */
[----:B--2---:R-:W-:Y:S05]  /*f5f0*/  @!P0 BRA `(.L_x_256) ;  /* 0xfffffffc00f08947 */ /* 0x004fea000383ffff */
[----:B------:R-:W-:Y:S05]  /*f600*/  BRA `(.L_x_312) ;  /* 0xffffffec007c7947 */ /* 0x000fea000383ffff */
.L_x_258:
[----:B-1----:R1:W2:Y:S02]  /*f610*/  SYNCS.PHASECHK.TRANS64.TRYWAIT P0, [R7+URZ+0x38440], R0 ;  /* 0x03844000070075a7 */ /* 0x0022a4000800017f */
[----:B--2---:R-:W-:Y:S05]  /*f620*/  @!P0 NANOSLEEP.SYNCS 0x989680 ;  /* 0x009896800000895d */ /* 0x004fea0003900000 */
[----:B------:R-:W2:Y:S02]  /*f630*/  @!P0 SYNCS.PHASECHK.TRANS64 P0, [R7+URZ+0x38440], R0 ;  /* 0x03844000070085a7 */ /* 0x000ea4000800007f */
[----:B--2---:R-:W-:Y:S05]  /*f640*/  @!P0 BRA `(.L_x_258) ;  /* 0xfffffffc00f08947 */ /* 0x004fea000383ffff */
[----:B------:R-:W-:Y:S05]  /*f650*/  BRA `(.L_x_313) ;  /* 0xffffffec00947947 */ /* 0x000fea000383ffff */
.L_x_260:
[----:B-1----:R1:W2:Y:S02]  /*f660*/  SYNCS.PHASECHK.TRANS64.TRYWAIT P0, [R7+URZ+0x38440], R0 ;  /* 0x03844000070075a7 */ /* 0x0022a4000800017f */
[----:B--2---:R-:W-:Y:S05]  /*f670*/  @!P0 NANOSLEEP.SYNCS 0x989680 ;  /* 0x009896800000895d */ /* 0x004fea0003900000 */
[----:B------:R-:W2:Y:S02]  /*f680*/  @!P0 SYNCS.PHASECHK.TRANS64 P0, [R7+URZ+0x38440], R0 ;  /* 0x03844000070085a7 */ /* 0x000ea4000800007f */
[----:B--2---:R-:W-:Y:S05]  /*f690*/  @!P0 BRA `(.L_x_260) ;  /* 0xfffffffc00f08947 */ /* 0x004fea000383ffff */
[----:B------:R-:W-:Y:S05]  /*f6a0*/  BRA `(.L_x_314) ;  /* 0xffffffec00ac7947 */ /* 0x000fea000383ffff */
.L_x_262:
[----:B-1----:R1:W2:Y:S02]  /*f6b0*/  SYNCS.PHASECHK.TRANS64.TRYWAIT P0, [R7+URZ+0x38440], R0 ;  /* 0x03844000070075a7 */ /* 0x0022a4000800017f */
[----:B--2---:R-:W-:Y:S05]  /*f6c0*/  @!P0 NANOSLEEP.SYNCS 0x989680 ;  /* 0x009896800000895d */ /* 0x004fea0003900000 */
[----:B------:R-:W2:Y:S02]  /*f6d0*/  @!P0 SYNCS.PHASECHK.TRANS64 P0, [R7+URZ+0x38440], R0 ;  /* 0x03844000070085a7 */ /* 0x000ea4000800007f */
[----:B--2---:R-:W-:Y:S05]  /*f6e0*/  @!P0 BRA `(.L_x_262) ;  /* 0xfffffffc00f08947 */ /* 0x004fea000383ffff */
[----:B------:R-:W-:Y:S05]  /*f6f0*/  BRA `(.L_x_315) ;  /* 0xffffffec00c47947 */ /* 0x000fea000383ffff */
.L_x_264:
[----:B-1----:R1:W2:Y:S02]  /*f700*/  SYNCS.PHASECHK.TRANS64.TRYWAIT P0, [R7+URZ+0x38440], R0 ;  /* 0x03844000070075a7 */ /* 0x0022a4000800017f */
[----:B--2---:R-:W-:Y:S05]  /*f710*/  @!P0 NANOSLEEP.SYNCS 0x989680 ;  /* 0x009896800000895d */ /* 0x004fea0003900000 */
[----:B------:R-:W2:Y:S02]  /*f720*/  @!P0 SYNCS.PHASECHK.TRANS64 P0, [R7+URZ+0x38440], R0 ;  /* 0x03844000070085a7 */ /* 0x000ea4000800007f */
[----:B--2---:R-:W-:Y:S05]  /*f730*/  @!P0 BRA `(.L_x_264) ;  /* 0xfffffffc00f08947 */ /* 0x004fea000383ffff */
[----:B------:R-:W-:Y:S05]  /*f740*/  BRA `(.L_x_316) ;  /* 0xffffffec00dc7947 */ /* 0x000fea000383ffff */
        .weak           $__internal_0_$__cuda_sm20_div_u64
        .type           $__internal_0_$__cuda_sm20_div_u64,@function
        .size           $__internal_0_$__cuda_sm20_div_u64,(.L_x_243 - $__internal_0_$__cuda_sm20_div_u64)
$__internal_0_$__cuda_sm20_div_u64:
[----:B------:R-:W1:Y:S08]  /*f750*/  I2F.U64.RP R0, R24 ;  /* 0x0000001800007312 */ /* 0x000e700000309000 */
[----:B-1----:R-:W1:Y:S02]  /*f760*/  MUFU.RCP R0, R0 ;  /* 0x0000000000007308 */ /* 0x002e640000001000 */
[----:B-1----:R-:W-:-:S06]  /*f770*/  VIADD R2, R0, 0x1ffffffe ;  /* 0x1ffffffe00027836 */ /* 0x002fcc0000000000 */
[----:B------:R-:W1:Y:S02]  /*f780*/  F2I.U64.TRUNC R2, R2 ;  /* 0x0000000200027311 */ /* 0x000e64000020d800 */
[----:B-1----:R-:W-:-:S04]  /*f790*/  IMAD.WIDE.U32 R16, R2, R24, RZ ;  /* 0x0000001802107225 */ /* 0x002fc800078e00ff */
[C---:B------:R-:W-:Y:S01]  /*f7a0*/  IMAD R15, R2.reuse, R25, R17 ;  /* 0x00000019020f7224 */ /* 0x040fe200078e0211 */
[----:B------:R-:W-:Y:S01]  /*f7b0*/  IADD3 R27, P1, RZ, -R16, RZ ;  /* 0x80000010ff1b7210 */ /* 0x000fe20007f3e0ff */
[----:B------:R-:W-:Y:S02]  /*f7c0*/  IMAD.MOV.U32 R17, RZ, RZ, R2 ;  /* 0x000000ffff117224 */ /* 0x000fe400078e0002 */
[----:B------:R-:W-:Y:S02]  /*f7d0*/  IMAD R15, R3, R24, R15 ;  /* 0x00000018030f7224 */ /* 0x000fe400078e020f */
[----:B------:R-:W-:-:S04]  /*f7e0*/  IMAD.HI.U32 R16, R2, R27, RZ ;  /* 0x0000001b02107227 */ /* 0x000fc800078e00ff */
[----:B------:R-:W-:-:S04]  /*f7f0*/  IMAD.X R15, RZ, RZ, ~R15, P1 ;  /* 0x000000ffff0f7224 */ /* 0x000fc800008e0e0f */
[----:B------:R-:W-:-:S04]  /*f800*/  IMAD.WIDE.U32 R16, P1, R2, R15, R16 ;  /* 0x0000000f02107225 */ /* 0x000fc80007820010 */
[C---:B------:R-:W-:Y:S02]  /*f810*/  IMAD R29, R3.reuse, R15, RZ ;  /* 0x0000000f031d7224 */ /* 0x040fe400078e02ff */
[----:B------:R-:W-:-:S04]  /*f820*/  IMAD.HI.U32 R16, P2, R3, R27, R16 ;  /* 0x0000001b03107227 */ /* 0x000fc80007840010 */
[----:B------:R-:W-:Y:S01]  /*f830*/  IMAD.HI.U32 R15, R3, R15, RZ ;  /* 0x0000000f030f7227 */ /* 0x000fe200078e00ff */
[----:B------:R-:W-:-:S03]  /*f840*/  IADD3 R17, P3, R29, R16, RZ ;  /* 0x000000101d117210 */ /* 0x000fc60007f7e0ff */
[----:B------:R-:W-:Y:S02]  /*f850*/  IMAD.X R0, R15, 0x1, R3, P1 ;  /* 0x000000010f007824 */ /* 0x000fe400008e0603 */
[----:B------:R-:W-:-:S03]  /*f860*/  IMAD.WIDE.U32 R2, R17, R24, RZ ;  /* 0x0000001811027225 */ /* 0x000fc600078e00ff */
[----:B------:R-:W-:Y:S01]  /*f870*/  IADD3.X R15, RZ, RZ, R0, P3, P2 ;  /* 0x000000ffff0f7210 */ /* 0x000fe20001fe4400 */
[----:B------:R-:W-:Y:S01]  /*f880*/  IMAD R0, R17, R25, R3 ;  /* 0x0000001911007224 */ /* 0x000fe200078e0203 */
[----:B------:R-:W-:-:S03]  /*f890*/  IADD3 R3, P1, RZ, -R2, RZ ;  /* 0x80000002ff037210 */ /* 0x000fc60007f3e0ff */
[----:B------:R-:W-:Y:S02]  /*f8a0*/  IMAD R0, R15, R24, R0 ;  /* 0x000000180f007224 */ /* 0x000fe400078e0200 */
[----:B------:R-:W-:-:S04]  /*f8b0*/  IMAD.HI.U32 R16, R17, R3, RZ ;  /* 0x0000000311107227 */ /* 0x000fc800078e00ff */
[----:B------:R-:W-:-:S04]  /*f8c0*/  IMAD.X R0, RZ, RZ, ~R0, P1 ;  /* 0x000000ffff007224 */ /* 0x000fc800008e0e00 */
[----:B------:R-:W-:-:S04]  /*f8d0*/  IMAD.WIDE.U32 R16, P1, R17, R0, R16 ;  /* 0x0000000011107225 */ /* 0x000fc80007820010 */
[C---:B------:R-:W-:Y:S02]  /*f8e0*/  IMAD R2, R15.reuse, R0, RZ ;  /* 0x000000000f027224 */ /* 0x040fe400078e02ff */
[----:B------:R-:W-:Y:S01]  /*f8f0*/  IMAD.HI.U32 R17, P2, R15, R3, R16 ;  /* 0x000000030f117227 */ /* 0x000fe20007840010 */
[----:B------:R-:W-:-:S03]  /*f900*/  MOV R3, RZ ;  /* 0x000000ff00037202 */ /* 0x000fc60000000f00 */
[----:B------:R-:W-:Y:S01]  /*f910*/  IMAD.HI.U32 R0, R15, R0, RZ ;  /* 0x000000000f007227 */ /* 0x000fe200078e00ff */
[----:B------:R-:W-:-:S03]  /*f920*/  IADD3 R17, P3, R2, R17, RZ ;  /* 0x0000001102117210 */ /* 0x000fc60007f7e0ff */
[----:B------:R-:W-:Y:S02]  /*f930*/  IMAD.X R15, R0, 0x1, R15, P1 ;  /* 0x00000001000f7824 */ /* 0x000fe400008e060f */
[----:B------:R-:W-:-:S03]  /*f940*/  IMAD.HI.U32 R2, R17, UR14, RZ ;  /* 0x0000000e11027c27 */ /* 0x000fc6000f8e00ff */
[----:B------:R-:W-:Y:S01]  /*f950*/  IADD3.X R15, RZ, RZ, R15, P3, P2 ;  /* 0x000000ffff0f7210 */ /* 0x000fe20001fe440f */
[----:B------:R-:W-:-:S04]  /*f960*/  IMAD.WIDE.U32 R2, R17, UR22, R2 ;  /* 0x0000001611027c25 */ /* 0x000fc8000f8e0002 */
[C---:B------:R-:W-:Y:S02]  /*f970*/  IMAD R17, R15.reuse, UR22, RZ ;  /* 0x000000160f117c24 */ /* 0x040fe4000f8e02ff */
[----:B------:R-:W-:-:S04]  /*f980*/  IMAD.HI.U32 R2, P1, R15, UR14, R2 ;  /* 0x0000000e0f027c27 */ /* 0x000fc8000f820002 */
[----:B------:R-:W-:Y:S01]  /*f990*/  IMAD.HI.U32 R0, R15, UR22, RZ ;  /* 0x000000160f007c27 */ /* 0x000fe2000f8e00ff */
[----:B------:R-:W-:-:S03]  /*f9a0*/  IADD3 R15, P2, R17, R2, RZ ;  /* 0x00000002110f7210 */ /* 0x000fc60007f5e0ff */
[----:B------:R-:W-:Y:S02]  /*f9b0*/  IMAD.X R0, RZ, RZ, R0, P1 ;  /* 0x000000ffff007224 */ /* 0x000fe400008e0600 */
[----:B------:R-:W-:-:S04]  /*f9c0*/  IMAD.WIDE.U32 R2, R15, R24, RZ ;  /* 0x000000180f027225 */ /* 0x000fc800078e00ff */
[----:B------:R-:W-:Y:S01]  /*f9d0*/  IMAD.X R0, RZ, RZ, R0, P2 ;  /* 0x000000ffff007224 */ /* 0x000fe200010e0600 */
[----:B------:R-:W-:Y:S01]  /*f9e0*/  IADD3 R17, P2, -R2, UR14, RZ ;  /* 0x0000000e02117c10 */ /* 0x000fe2000ff5e1ff */
[----:B------:R-:W-:-:S03]  /*f9f0*/  IMAD R3, R15, R25, R3 ;  /* 0x000000190f037224 */ /* 0x000fc600078e0203 */
[-C--:B------:R-:W-:Y:S01]  /*fa00*/  ISETP.GE.U32.AND P1, PT, R17, R24.reuse, PT ;  /* 0x000000181100720c */ /* 0x080fe20003f26070 */
[----:B------:R-:W-:-:S05]  /*fa10*/  IMAD R0, R0, R24, R3 ;  /* 0x0000001800007224 */ /* 0x000fca00078e0203 */
[----:B------:R-:W-:Y:S01]  /*fa20*/  IADD3.X R16, ~R0, UR22, RZ, P2, !PT ;  /* 0x0000001600107c10 */ /* 0x000fe200097fe5ff */
[----:B------:R-:W-:Y:S01]  /*fa30*/  VIADD R0, R15, 0x1 ;  /* 0x000000010f007836 */ /* 0x000fe20000000000 */
[----:B------:R-:W-:Y:S02]  /*fa40*/  IADD3 R2, P2, -R24, R17, RZ ;  /* 0x0000001118027210 */ /* 0x000fe40007f5e1ff */
[----:B------:R-:W-:-:S03]  /*fa50*/  ISETP.GE.U32.AND.EX P1, PT, R16, R25, PT, P1 ;  /* 0x000000191000720c */ /* 0x000fc60003f26110 */
[----:B------:R-:W-:Y:S01]  /*fa60*/  IMAD.X R3, R16, 0x1, ~R25, P2 ;  /* 0x0000000110037824 */ /* 0x000fe200010e0e19 */
[----:B------:R-:W-:Y:S02]  /*fa70*/  SEL R2, R2, R17, P1 ;  /* 0x0000001102027207 */ /* 0x000fe40000800000 */
[----:B------:R-:W-:Y:S02]  /*fa80*/  SEL R15, R0, R15, P1 ;  /* 0x0000000f000f7207 */ /* 0x000fe40000800000 */
[----:B------:R-:W-:Y:S02]  /*fa90*/  SEL R3, R3, R16, P1 ;  /* 0x0000001003037207 */ /* 0x000fe40000800000 */
[----:B------:R-:W-:Y:S01]  /*faa0*/  ISETP.GE.U32.AND P1, PT, R2, R24, PT ;  /* 0x000000180200720c */ /* 0x000fe20003f26070 */
[----:B------:R-:W-:Y:S01]  /*fab0*/  VIADD R0, R15, 0x1 ;  /* 0x000000010f007836 */ /* 0x000fe20000000000 */
[----:B------:R-:W-:Y:S01]  /*fac0*/  ISETP.NE.U32.AND P2, PT, R24, RZ, PT ;  /* 0x000000ff1800720c */ /* 0x000fe20003f45070 */
[----:B------:R-:W-:Y:S01]  /*fad0*/  IMAD.MOV.U32 R2, RZ, RZ, R12 ;  /* 0x000000ffff027224 */ /* 0x000fe200078e000c */
[----:B------:R-:W-:Y:S01]  /*fae0*/  ISETP.GE.U32.AND.EX P1, PT, R3, R25, PT, P1 ;  /* 0x000000190300720c */ /* 0x000fe20003f26110 */
[----:B------:R-:W-:Y:S01]  /*faf0*/  IMAD.MOV.U32 R3, RZ, RZ, 0x0 ;  /* 0x00000000ff037424 */ /* 0x000fe200078e00ff */
[----:B------:R-:W-:-:S02]  /*fb00*/  ISETP.NE.AND.EX P2, PT, R25, RZ, PT, P2 ;  /* 0x000000ff1900720c */ /* 0x000fc40003f45320 */
[----:B------:R-:W-:-:S04]  /*fb10*/  SEL R0, R0, R15, P1 ;  /* 0x0000000f00007207 */ /* 0x000fc80000800000 */
[----:B------:R-:W-:Y:S01]  /*fb20*/  SEL R0, R0, 0xffffffff, P2 ;  /* 0xffffffff00007807 */ /* 0x000fe20001000000 */
[----:B------:R-:W-:Y:S06]  /*fb30*/  RET.REL.NODEC R2 `(_ZN7cutlass13device_kernelINS_4gemm6kernel13GemmUniversalINS1_17GroupProblemShapeIN4cute5tupleIJiiiEEEEENS1_10collective13CollectiveMmaINS1_39MainloopSm90ArrayTmaGmmaWarpSpecializedILi4ENS6_IJNS5_1CILi2EEENSC_ILi1EEESE_EEENS1_55KernelPtrArrayTmaWarpSpecializedCooperativeFP8FastAccumEEENS6_IJNSC_ILi256EEENSC_ILi128EEESJ_EEENS_12float_e4m3_tEPNS6_IJlSE_NSC_ILi0EEEEEESL_SO_NS5_8TiledMMAINS5_8MMA_AtomIJNS5_4SM904GMMA31MMA_64x128x32_F32E4M3E4M3_SS_TNILNSS_7ScaleInE1ELSU_1EEEEEENS5_6LayoutISF_NS6_IJSE_SM_SM_EEEEENS6_IJNS5_10UnderscoreES10_S10_EEEEENS5_13SM90_TMA_LOADENS5_14ComposedLayoutINS5_7SwizzleILi3ELi4ELi3EEENS5_18smem_ptr_flag_bitsILi8EEENSX_INS6_IJNSC_ILi8EEESJ_EEENS6_IJSJ_SE_EEEEEEEvNS5_8identityENS5_23SM90_TMA_LOAD_MULTICASTES1D_vS1E_EENS_8epilogue10collective18CollectiveEpilogueINS1H_30Sm90PtrArrayTmaWarpSpecializedILi4ELi2ELi16ELb1ELb0ELi2EEEJSK_NS6_IJSJ_NSC_ILi32EEEEEENS_6half_tEPNS6_IJSE_lSM_EEES1O_S1Q_NS1H_6fusion15FusionCallbacksIS1L_NS1R_17LinearCombinationIS1O_fS1O_fLNS_15FloatRoundStyleE2EEESK_S1N_JEEES13_NS14_IS16_NS17_ILi16EEENSX_INS6_IJNSC_ILi64EEES19_EEENS6_IJSE_S1Y_EEEEEEENS5_17SM75_U16x8_LDSM_TENS5_14SM90_TMA_STOREES22_NS5_17SM90_U16x8_STSM_TENS5_9Copy_AtomIJNS5_17SM90_U32x4_STSM_NES1O_EEEvEEEvvEEEEvNT_6ParamsE) ;  /* 0xffffff0402307950 */ /* 0x000fec0003c3ffff */
.L_x_243:
[----:B------:R-:W-:Y:S01]  /*fb40*/  UMOV UR24, UR32 ;  /* 0x0000002000187c82 */ /* 0x000fe20008000000 */
[----:B------:R-:W-:Y:S02]  /*fb50*/  UMOV UR25, UR35 ;  /* 0x0000002300197c82 */ /* 0x000fe40008000000 */
[----:B------:R-:W1:Y:S08]  /*fb60*/  I2F.U64.RP R13, UR24 ;  /* 0x00000018000d7d12 */ /* 0x000e700008309000 */
[----:B-1----:R-:W1:Y:S02]  /*fb70*/  MUFU.RCP R13, R13 ;  /* 0x0000000d000d7308 */ /* 0x002e640000001000 */
[----:B-1----:R-:W-:-:S06]  /*fb80*/  VIADD R2, R13, 0x1ffffffe ;  /* 0x1ffffffe0d027836 */ /* 0x002fcc0000000000 */
[----:B------:R-:W1:Y:S02]  /*fb90*/  F2I.U64.TRUNC R2, R2 ;  /* 0x0000000200027311 */ /* 0x000e64000020d800 */
[----:B-1----:R-:W-:Y:S01]  /*fba0*/  R2UR UR24, R2 ;  /* 0x00000000021872ca */ /* 0x002fe200000e0000 */
[----:B------:R-:W-:Y:S01]  /*fbb0*/  IMAD.MOV.U32 R2, RZ, RZ, R12 ;  /* 0x000000ffff027224 */ /* 0x000fe200078e000c */
[----:B------:R-:W-:Y:S01]  /*fbc0*/  R2UR UR25, R3 ;  /* 0x00000000031972ca */ /* 0x000fe200000e0000 */
[----:B------:R-:W-:-:S10]  /*fbd0*/  IMAD.MOV.U32 R3, RZ, RZ, 0x0 ;  /* 0x00000000ff037424 */ /* 0x000fd400078e00ff */
[----:B------:R-:W-:-:S04]  /*fbe0*/  UIMAD.WIDE.U32 UR26, UR24, UR32, URZ ;  /* 0x00000020181a72a5 */ /* 0x000fc8000f8e003f */
[----:B------:R-:W-:Y:S02]  /*fbf0*/  UIMAD UR27, UR24, UR35, UR27 ;  /* 0x00000023181b72a4 */ /* 0x000fe4000f8e021b */
[----:B------:R-:W-:Y:S02]  /*fc00*/  UIADD3 UR36, UP1, URZ, -UR26, URZ ;  /* 0x8000001a3f247290 */ /* 0x000fe4000ff3e03f */
[----:B------:R-:W-:Y:S02]  /*fc10*/  UIMAD UR28, UR25, UR32, UR27 ;  /* 0x00000020191c72a4 */ /* 0x000fe4000f8e021b */
[----:B------:R-:W-:Y:S02]  /*fc20*/  UIMAD.WIDE.U32 UR26, UR24, UR36, URZ ;  /* 0x00000024181a72a5 */ /* 0x000fe4000f8e003f */
[----:B------:R-:W-:-:S05]  /*fc30*/  UIADD3.X UR37, URZ, ~UR28, URZ, UP1, !UPT ;  /* 0x8000001c3f257290 */ /* 0x000fca0008ffe43f */
[----:B------:R-:W-:Y:S01]  /*fc40*/  UMOV UR26, UR27 ;  /* 0x0000001b001a7c82 */ /* 0x000fe20008000000 */
[----:B------:R-:W-:Y:S02]  /*fc50*/  UMOV UR27, UR24 ;  /* 0x00000018001b7c82 */ /* 0x000fe40008000000 */
[----:B------:R-:W-:Y:S02]  /*fc60*/  UIMAD.WIDE.U32 UR28, UP1, UR24, UR37, UR26 ;  /* 0x00000025181c72a5 */ /* 0x000fe4000f82001a */
[----:B------:R-:W-:Y:S02]  /*fc70*/  UIMAD.WIDE.U32 UR26, UR25, UR37, URZ ;  /* 0x00000025191a72a5 */ /* 0x000fe4000f8e003f */
[----:B------:R-:W-:Y:S02]  /*fc80*/  UIMAD.WIDE.U32 UR28, UP2, UR25, UR36, UR28 ;  /* 0x00000024191c72a5 */ /* 0x000fe4000f84001c */
[----:B------:R-:W-:Y:S02]  /*fc90*/  UIMAD UR37, UR25, UR37, URZ ;  /* 0x00000025192572a4 */ /* 0x000fe4000f8e023f */
[----:B------:R-:W-:-:S02]  /*fca0*/  UIADD3.X UR26, UR27, UR25, URZ, UP1, !UPT ;  /* 0x000000191b1a7290 */ /* 0x000fc40008ffe43f */
[----:B------:R-:W-:-:S04]  /*fcb0*/  UIADD3 UR29, UP4, UR37, UR29, URZ ;  /* 0x0000001d251d7290 */ /* 0x000fc8000ff9e03f */
[----:B------:R-:W-:Y:S02]  /*fcc0*/  UIMAD.WIDE.U32 UR24, UR29, UR32, URZ ;  /* 0x000000201d1872a5 */ /* 0x000fe4000f8e003f */
[----:B------:R-:W-:Y:S02]  /*fcd0*/  UIADD3.X UR36, URZ, URZ, UR26, UP4, UP2 ;  /* 0x0000003f3f247290 */ /* 0x000fe4000a7e441a */
[----:B------:R-:W-:Y:S02]  /*fce0*/  UIMAD UR25, UR29, UR35, UR25 ;  /* 0x000000231d1972a4 */ /* 0x000fe4000f8e0219 */
[----:B------:R-:W-:Y:S02]  /*fcf0*/  UIADD3 UR37, UP1, URZ, -UR24, URZ ;  /* 0x800000183f257290 */ /* 0x000fe4000ff3e03f */
[----:B------:R-:W-:Y:S02]  /*fd00*/  UIMAD UR26, UR36, UR32, UR25 ;  /* 0x00000020241a72a4 */ /* 0x000fe4000f8e0219 */
[----:B------:R-:W-:-:S02]  /*fd10*/  UIMAD.WIDE.U32 UR24, UR29, UR37, URZ ;  /* 0x000000251d1872a5 */ /* 0x000fc4000f8e003f */
[----:B------:R-:W-:-:S05]  /*fd20*/  UIADD3.X UR38, URZ, ~UR26, URZ, UP1, !UPT ;  /* 0x8000001a3f267290 */ /* 0x000fca0008ffe43f */
[----:B------:R-:W-:Y:S01]  /*fd30*/  UMOV UR28, UR25 ;  /* 0x00000019001c7c82 */ /* 0x000fe20008000000 */
[----:B------:R-:W-:Y:S02]  /*fd40*/  UIMAD.WIDE.U32 UR24, UR36, UR38, URZ ;  /* 0x00000026241872a5 */ /* 0x000fe4000f8e003f */
[----:B------:R-:W-:Y:S02]  /*fd50*/  UIMAD.WIDE.U32 UR26, UP1, UR29, UR38, UR28 ;  /* 0x000000261d1a72a5 */ /* 0x000fe4000f82001c */
[----:B------:R-:W-:Y:S02]  /*fd60*/  UIMAD UR28, UR36, UR38, URZ ;  /* 0x00000026241c72a4 */ /* 0x000fe4000f8e023f */
[----:B------:R-:W-:Y:S02]  /*fd70*/  UIMAD.WIDE.U32 UR26, UP2, UR36, UR37, UR26 ;  /* 0x00000025241a72a5 */ /* 0x000fe4000f84001a */
[----:B------:R-:W-:Y:S02]  /*fd80*/  UIADD3.X UR36, UR25, UR36, URZ, UP1, !UPT ;  /* 0x0000002419247290 */ /* 0x000fe40008ffe43f */
[----:B------:R-:W-:Y:S01]  /*fd90*/  UIADD3 UR28, UP4, UR28, UR27, URZ ;  /* 0x0000001b1c1c7290 */ /* 0x000fe2000ff9e03f */
[----:B------:R-:W-:-:S03]  /*fda0*/  UMOV UR25, URZ ;  /* 0x0000003f00197c82 */ /* 0x000fc60008000000 */
[----:B------:R-:W-:Y:S02]  /*fdb0*/  UIMAD.WIDE.U32 UR26, UR28, UR33, URZ ;  /* 0x000000211c1a72a5 */ /* 0x000fe4000f8e003f */
[----:B------:R-:W-:-:S05]  /*fdc0*/  UIADD3.X UR36, URZ, URZ, UR36, UP4, UP2 ;  /* 0x0000003f3f247290 */ /* 0x000fca000a7e4424 */
[----:B------:R-:W-:Y:S01]  /*fdd0*/  UMOV UR24, UR27 ;  /* 0x0000001b00187c82 */ /* 0x000fe20008000000 */
[----:B------:R-:W-:Y:S02]  /*fde0*/  UIMAD.WIDE.U32 UR26, UR36, UR34, URZ ;  /* 0x00000022241a72a5 */ /* 0x000fe4000f8e003f */
[----:B------:R-:W-:Y:S02]  /*fdf0*/  UIMAD.WIDE.U32 UR24, UR28, UR34, UR24 ;  /* 0x000000221c1872a5 */ /* 0x000fe4000f8e0018 */
[----:B------:R-:W-:Y:S02]  /*fe00*/  UIMAD UR28, UR36, UR34, URZ ;  /* 0x00000022241c72a4 */ /* 0x000fe4000f8e023f */
[----:B------:R-:W-:-:S04]  /*fe10*/  UIMAD.WIDE.U32 UR24, UP1, UR36, UR33, UR24 ;  /* 0x00000021241872a5 */ /* 0x000fc8000f820018 */
[----:B------:R-:W-:Y:S02]  /*fe20*/  UIADD3 UR28, UP2, UR28, UR25, URZ ;  /* 0x000000191c1c7290 */ /* 0x000fe4000ff5e03f */
[----:B------:R-:W-:Y:S02]  /*fe30*/  UIADD3.X UR26, UR27, URZ, URZ, UP1, !UPT ;  /* 0x0000003f1b1a7290 */ /* 0x000fe40008ffe43f */
[----:B------:R-:W-:Y:S02]  /*fe40*/  UIMAD.WIDE.U32 UR24, UR28, UR32, URZ ;  /* 0x000000201c1872a5 */ /* 0x000fe4000f8e003f */
[----:B------:R-:W-:Y:S02]  /*fe50*/  UIADD3.X UR26, URZ, UR26, URZ, UP2, !UPT ;  /* 0x0000001a3f1a7290 */ /* 0x000fe400097fe43f */
[----:B------:R-:W-:Y:S02]  /*fe60*/  UIMAD UR25, UR28, UR35, UR25 ;  /* 0x000000231c1972a4 */ /* 0x000fe4000f8e0219 */
[----:B------:R-:W-:-:S02]  /*fe70*/  UIADD3 UR27, UP2, -UR24, UR33, URZ ;  /* 0x00000021181b7290 */ /* 0x000fc4000ff5e13f */
[----:B------:R-:W-:Y:S02]  /*fe80*/  UIMAD UR25, UR26, UR32, UR25 ;  /* 0x000000201a1972a4 */ /* 0x000fe4000f8e0219 */
[----:B------:R-:W-:Y:S02]  /*fe90*/  UISETP.GE.U32.AND UP1, UPT, UR27, UR32, UPT ;  /* 0x000000201b00728c */ /* 0x000fe4000bf26070 */
[----:B------:R-:W-:Y:S02]  /*fea0*/  UIADD3.X UR34, ~UR25, UR34, URZ, UP2, !UPT ;  /* 0x0000002219227290 */ /* 0x000fe400097fe53f */
[----:B------:R-:W-:Y:S02]  /*feb0*/  UIADD3 UR25, UP2, -UR32, UR27, URZ ;  /* 0x0000001b20197290 */ /* 0x000fe4000ff5e13f */
[----:B------:R-:W-:Y:S02]  /*fec0*/  UISETP.GE.U32.AND.EX UP1, UPT, UR34, UR35, UPT, UP1 ;  /* 0x000000232200728c */ /* 0x000fe4000bf26110 */
[----:B------:R-:W-:-:S02]  /*fed0*/  UIADD3 UR24, UR28, 0x1, URZ ;  /* 0x000000011c187890 */ /* 0x000fc4000fffe03f */
[----:B------:R-:W-:Y:S02]  /*fee0*/  UIADD3.X UR26, ~UR35, UR34, URZ, UP2, !UPT ;  /* 0x00000022231a7290 */ /* 0x000fe400097fe53f */
[----:B------:R-:W-:Y:S02]  /*fef0*/  USEL UR25, UR25, UR27, UP1 ;  /* 0x0000001b19197287 */ /* 0x000fe40008800000 */
[----:B------:R-:W-:Y:S02]  /*ff00*/  USEL UR26, UR26, UR34, UP1 ;  /* 0x000000221a1a7287 */ /* 0x000fe40008800000 */
[----:B------:R-:W-:Y:S02]  /*ff10*/  USEL UR28, UR24, UR28, UP1 ;  /* 0x0000001c181c7287 */ /* 0x000fe40008800000 */
[----:B------:R-:W-:Y:S02]  /*ff20*/  UISETP.GE.U32.AND UP1, UPT, UR25, UR32, UPT ;  /* 0x000000201900728c */ /* 0x000fe4000bf26070 */
[----:B------:R-:W-:-:S02]  /*ff30*/  UISETP.NE.U32.AND UP2, UPT, UR32, URZ, UPT ;  /* 0x0000003f2000728c */ /* 0x000fc4000bf45070 */
[----:B------:R-:W-:Y:S02]  /*ff40*/  UIADD3 UR24, UR28, 0x1, URZ ;  /* 0x000000011c187890 */ /* 0x000fe4000fffe03f */
[----:B------:R-:W-:Y:S02]  /*ff50*/  UISETP.GE.U32.AND.EX UP1, UPT, UR26, UR35, UPT, UP1 ;  /* 0x000000231a00728c */ /* 0x000fe4000bf26110 */
[----:B------:R-:W-:Y:S02]  /*ff60*/  UISETP.NE.AND.EX UP2, UPT, UR35, URZ, UPT, UP2 ;  /* 0x0000003f2300728c */ /* 0x000fe4000bf45320 */
[----:B------:R-:W-:-:S04]  /*ff70*/  USEL UR24, UR24, UR28, UP1 ;  /* 0x0000001c18187287 */ /* 0x000fc80008800000 */
[----:B------:R-:W-:Y:S01]  /*ff80*/  USEL UR25, UR24, 0xffffffff, UP2 ;  /* 0xffffffff18197887 */ /* 0x000fe20009000000 */
[----:B------:R-:W-:Y:S11]  /*ff90*/  RET.REL.NODEC R2 `(_ZN7cutlass13device_kernelINS_4gemm6kernel13GemmUniversalINS1_17GroupProblemShapeIN4cute5tupleIJiiiEEEEENS1_10collective13CollectiveMmaINS1_39MainloopSm90ArrayTmaGmmaWarpSpecializedILi4ENS6_IJNS5_1CILi2EEENSC_ILi1EEESE_EEENS1_55KernelPtrArrayTmaWarpSpecializedCooperativeFP8FastAccumEEENS6_IJNSC_ILi256EEENSC_ILi128EEESJ_EEENS_12float_e4m3_tEPNS6_IJlSE_NSC_ILi0EEEEEESL_SO_NS5_8TiledMMAINS5_8MMA_AtomIJNS5_4SM904GMMA31MMA_64x128x32_F32E4M3E4M3_SS_TNILNSS_7ScaleInE1ELSU_1EEEEEENS5_6LayoutISF_NS6_IJSE_SM_SM_EEEEENS6_IJNS5_10UnderscoreES10_S10_EEEEENS5_13SM90_TMA_LOADENS5_14ComposedLayoutINS5_7SwizzleILi3ELi4ELi3EEENS5_18smem_ptr_flag_bitsILi8EEENSX_INS6_IJNSC_ILi8EEESJ_EEENS6_IJSJ_SE_EEEEEEEvNS5_8identityENS5_23SM90_TMA_LOAD_MULTICASTES1D_vS1E_EENS_8epilogue10collective18CollectiveEpilogueINS1H_30Sm90PtrArrayTmaWarpSpecializedILi4ELi2ELi16ELb1ELb0ELi2EEEJSK_NS6_IJSJ_NSC_ILi32EEEEEENS_6half_tEPNS6_IJSE_lSM_EEES1O_S1Q_NS1H_6fusion15FusionCallbacksIS1L_NS1R_17LinearCombinationIS1O_fS1O_fLNS_15FloatRoundStyleE2EEESK_S1N_JEEES13_NS14_IS16_NS17_ILi16EEENSX_INS6_IJNSC_ILi64EEES19_EEENS6_IJSE_S1Y_EEEEEEENS5_17SM75_U16x8_LDSM_TENS5_14SM90_TMA_STOREES22_NS5_17SM90_U16x8_STSM_TENS5_9Copy_AtomIJNS5_17SM90_U32x4_STSM_NES1O_EEEvEEEvvEEEEvNT_6ParamsE) ;  /* 0xffffff0002187950 */ /* 0x000ff60003c3ffff */
.L_x_317:
[----:B------:R-:W-:-:S00]  /*ffa0*/  BRA `(.L_x_317) ;  /* 0xfffffffc00fc7947 */ /* 0x000fc0000383ffff */
[----:B------:R-:W-:-:S00]  /*ffb0*/  NOP ;  /* 0x0000000000007918 */ /* 0x000fc00000000000 */
        /* <DEDUP_REMOVED lines=12> */
.L_x_318:


//--------------------- .nv.global.init           --------------------------
	.section	.nv.global.init,"aw",@progbits
.nv.global.init:
	.type		$str$24,@object
	.size		$str$24,($str$25 - $str$24)
$str$24:
        /*0000*/ 	.byte	0x28, 0x61, 0x64, 0x64, 0x72, 0x65, 0x73, 0x73, 0x20, 0x26, 0x20, 0x6d, 0x61, 0x73, 0x6b, 0x29
        /*0010*/ 	.byte	0x20, 0x3d, 0x3d, 0x20, 0x30, 0x00
	.type		$str$25,@object
	.size		$str$25,(__unnamed_1 - $str$25)
$str$25:
        /*0016*/ 	.byte	0x2f, 0x74, 0x6d, 0x70, 0x2f, 0x63, 0x75, 0x74, 0x6c, 0x61, 0x73, 0x73, 0x5f, 0x73, 0x77, 0x65
        /*0026*/ 	.byte	0x65, 0x70, 0x5f, 0x73, 0x72, 0x63, 0x2f, 0x69, 0x6e, 0x63, 0x6c, 0x75, 0x64, 0x65, 0x2f, 0x63
        /*0036*/ 	.byte	0x75, 0x74, 0x65, 0x2f, 0x70, 0x6f, 0x69, 0x6e, 0x74, 0x65, 0x72, 0x5f, 0x66, 0x6c, 0x61, 0x67
        /*0046*/ 	.byte	0x67, 0x65, 0x64, 0x2e, 0x68, 0x70, 0x70, 0x00
	.type		__unnamed_1,@object
	.size		__unnamed_1,(.L_0 - __unnamed_1)
__unnamed_1:
        /*004e*/ 	.byte	0x61, 0x75, 0x74, 0x6f, 0x20, 0x63, 0x75, 0x74, 0x65, 0x3a, 0x3a, 0x61, 0x73, 0x5f, 0x70, 0x6f
        /* <DEDUP_REMOVED lines=27> */
        /*020e*/ 	.byte	0x30, 0x39, 0x36, 0x3e, 0x3e, 0x3e, 0x3e, 0x3e, 0x5d, 0x00
.L_0:


//--------------------- .nv.shared._ZN7cutlass13device_kernelINS_4gemm6kernel13GemmUniversalINS1_17GroupProblemShapeIN4cute5tupleIJiiiEEEEENS1_10collective13CollectiveMmaINS1_39MainloopSm90ArrayTmaGmmaWarpSpecializedILi4ENS6_IJNS5_1CILi2EEENSC_ILi1EEESE_EEENS1_55KernelPtrArrayTmaWarpSpecializedCooperativeFP8FastAccumEEENS6_IJNSC_ILi256EEENSC_ILi128EEESJ_EEENS_12float_e4m3_tEPNS6_IJlSE_NSC_ILi0EEEEEESL_SO_NS5_8TiledMMAINS5_8MMA_AtomIJNS5_4SM904GMMA31MMA_64x128x32_F32E4M3E4M3_SS_TNILNSS_7ScaleInE1ELSU_1EEEEEENS5_6LayoutISF_NS6_IJSE_SM_SM_EEEEENS6_IJNS5_10UnderscoreES10_S10_EEEEENS5_13SM90_TMA_LOADENS5_14ComposedLayoutINS5_7SwizzleILi3ELi4ELi3EEENS5_18smem_ptr_flag_bitsILi8EEENSX_INS6_IJNSC_ILi8EEESJ_EEENS6_IJSJ_SE_EEEEEEEvNS5_8identityENS5_23SM90_TMA_LOAD_MULTICASTES1D_vS1E_EENS_8epilogue10collective18CollectiveEpilogueINS1H_30Sm90PtrArrayTmaWarpSpecializedILi4ELi2ELi16ELb1ELb0ELi2EEEJSK_NS6_IJSJ_NSC_ILi32EEEEEENS_6half_tEPNS6_IJSE_lSM_EEES1O_S1Q_NS1H_6fusion15FusionCallbacksIS1L_NS1R_17LinearCombinationIS1O_fS1O_fLNS_15FloatRoundStyleE2EEESK_S1N_JEEES13_NS14_IS16_NS17_ILi16EEENSX_INS6_IJNSC_ILi64EEES19_EEENS6_IJSE_S1Y_EEEEEEENS5_17SM75_U16x8_LDSM_TENS5_14SM90_TMA_STOREES22_NS5_17SM90_U16x8_STSM_TENS5_9Copy_AtomIJNS5_17SM90_U32x4_STSM_NES1O_EEEvEEEvvEEEEvNT_6ParamsE --------------------------
	.section	.nv.shared._ZN7cutlass13device_kernelINS_4gemm6kernel13GemmUniversalINS1_17GroupProblemShapeIN4cute5tupleIJiiiEEEEENS1_10collective13CollectiveMmaINS1_39MainloopSm90ArrayTmaGmmaWarpSpecializedILi4ENS6_IJNS5_1CILi2EEENSC_ILi1EEESE_EEENS1_55KernelPtrArrayTmaWarpSpecializedCooperativeFP8FastAccumEEENS6_IJNSC_ILi256EEENSC_ILi128EEESJ_EEENS_12float_e4m3_tEPNS6_IJlSE_NSC_ILi0EEEEEESL_SO_NS5_8TiledMMAINS5_8MMA_AtomIJNS5_4SM904GMMA31MMA_64x128x32_F32E4M3E4M3_SS_TNILNSS_7ScaleInE1ELSU_1EEEEEENS5_6LayoutISF_NS6_IJSE_SM_SM_EEEEENS6_IJNS5_10UnderscoreES10_S10_EEEEENS5_13SM90_TMA_LOADENS5_14ComposedLayoutINS5_7SwizzleILi3ELi4ELi3EEENS5_18smem_ptr_flag_bitsILi8EEENSX_INS6_IJNSC_ILi8EEESJ_EEENS6_IJSJ_SE_EEEEEEEvNS5_8identityENS5_23SM90_TMA_LOAD_MULTICASTES1D_vS1E_EENS_8epilogue10collective18CollectiveEpilogueINS1H_30Sm90PtrArrayTmaWarpSpecializedILi4ELi2ELi16ELb1ELb0ELi2EEEJSK_NS6_IJSJ_NSC_ILi32EEEEEENS_6half_tEPNS6_IJSE_lSM_EEES1O_S1Q_NS1H_6fusion15FusionCallbacksIS1L_NS1R_17LinearCombinationIS1O_fS1O_fLNS_15FloatRoundStyleE2EEESK_S1N_JEEES13_NS14_IS16_NS17_ILi16EEENSX_INS6_IJNSC_ILi64EEES19_EEENS6_IJSE_S1Y_EEEEEEENS5_17SM75_U16x8_LDSM_TENS5_14SM90_TMA_STOREES22_NS5_17SM90_U16x8_STSM_TENS5_9Copy_AtomIJNS5_17SM90_U32x4_STSM_NES1O_EEEvEEEvvEEEEvNT_6ParamsE,"aw",@nobits
	.sectionflags	@""
	.align	16
	.zero		1024


//--------------------- .nv.shared.reserved.0     --------------------------
	.section	.nv.shared.reserved.0,"aw",@nobits
	.weak		__nv_reservedSMEM_offset_0_alias
	.size		__nv_reservedSMEM_offset_0_alias, 0, 0
	.other		__nv_reservedSMEM_offset_0_alias,@"STO_CUDA_RESERVED_SHARED STV_DEFAULT"
__nv_reservedSMEM_offset_0_alias:
	.zero		0


//--------------------- .nv.global                --------------------------
	.section	.nv.global,"aw",@nobits
.nv.global:
	.type		_ZN39_INTERNAL_2bb09f1f_4_k_cu_3ca446cc_27984cute1_E,@object
	.size		_ZN39_INTERNAL_2bb09f1f_4_k_cu_3ca446cc_27984cute1_E,(_ZN39_INTERNAL_2bb09f1f_4_k_cu_3ca446cc_27984cuda3std3__45__cpo6cbeginE - _ZN39_INTERNAL_2bb09f1f_4_k_cu_3ca446cc_27984cute1_E)
_ZN39_INTERNAL_2bb09f1f_4_k_cu_3ca446cc_27984cute1_E:
	.zero		1
	.type		_ZN39_INTERNAL_2bb09f1f_4_k_cu_3ca446cc_27984cuda3std3__45__cpo6cbeginE,@object
	.size		_ZN39_INTERNAL_2bb09f1f_4_k_cu_3ca446cc_27984cuda3std3__45__cpo6cbeginE,(_ZN39_INTERNAL_2bb09f1f_4_k_cu_3ca446cc_27984cuda3std3__48in_placeE - _ZN39_INTERNAL_2bb09f1f_4_k_cu_3ca446cc_27984cuda3std3__45__cpo6cbeginE)
_ZN39_INTERNAL_2bb09f1f_4_k_cu_3ca446cc_27984cuda3std3__45__cpo6cbeginE:
	.zero		1
	.type		_ZN39_INTERNAL_2bb09f1f_4_k_cu_3ca446cc_27984cuda3std3__48in_placeE,@object
	.size		_ZN39_INTERNAL_2bb09f1f_4_k_cu_3ca446cc_27984cuda3std3__48in_placeE,(_ZN39_INTERNAL_2bb09f1f_4_k_cu_3ca446cc_27984cuda3std6ranges3__45__cpo9iter_moveE - _ZN39_INTERNAL_2bb09f1f_4_k_cu_3ca446cc_27984cuda3std3__48in_placeE)
_ZN39_INTERNAL_2bb09f1f_4_k_cu_3ca446cc_27984cuda3std3__48in_placeE:
	.zero		1
	.type		_ZN39_INTERNAL_2bb09f1f_4_k_cu_3ca446cc_27984cuda3std6ranges3__45__cpo9iter_moveE,@object
	.size		_ZN39_INTERNAL_2bb09f1f_4_k_cu_3ca446cc_27984cuda3std6ranges3__45__cpo9iter_moveE,(_ZN39_INTERNAL_2bb09f1f_4_k_cu_3ca446cc_27984cuda3std3__45__cpo5beginE - _ZN39_INTERNAL_2bb09f1f_4_k_cu_3ca446cc_27984cuda3std6ranges3__45__cpo9iter_moveE)
_ZN39_INTERNAL_2bb09f1f_4_k_cu_3ca446cc_27984cuda3std6ranges3__45__cpo9iter_moveE:
	.zero		1
	.type		_ZN39_INTERNAL_2bb09f1f_4_k_cu_3ca446cc_27984cuda3std3__45__cpo5beginE,@object
	.size		_ZN39_INTERNAL_2bb09f1f_4_k_cu_3ca446cc_27984cuda3std3__45__cpo5beginE,(_ZN39_INTERNAL_2bb09f1f_4_k_cu_3ca446cc_27984cuda3std3__441_GLOBAL__N__2bb09f1f_4_k_cu_3ca446cc_27986ignoreE - _ZN39_INTERNAL_2bb09f1f_4_k_cu_3ca446cc_27984cuda3std3__45__cpo5beginE)
_ZN39_INTERNAL_2bb09f1f_4_k_cu_3ca446cc_27984cuda3std3__45__cpo5beginE:
	.zero		1
	.type		_ZN39_INTERNAL_2bb09f1f_4_k_cu_3ca446cc_27984cuda3std3__441_GLOBAL__N__2bb09f1f_4_k_cu_3ca446cc_27986ignoreE,@object
	.size		_ZN39_INTERNAL_2bb09f1f_4_k_cu_3ca446cc_27984cuda3std3__441_GLOBAL__N__2bb09f1f_4_k_cu_3ca446cc_27986ignoreE,(_ZN39_INTERNAL_2bb09f1f_4_k_cu_3ca446cc_27984cute7productE - _ZN39_INTERNAL_2bb09f1f_4_k_cu_3ca446cc_27984cuda3std3__441_GLOBAL__N__2bb09f1f_4_k_cu_3ca446cc_27986ignoreE)
_ZN39_INTERNAL_2bb09f1f_4_k_cu_3ca446cc_27984cuda3std3__441_GLOBAL__N__2bb09f1f_4_k_cu_3ca446cc_27986ignoreE:
	.zero		1
	.type		_ZN39_INTERNAL_2bb09f1f_4_k_cu_3ca446cc_27984cute7productE,@object
	.size		_ZN39_INTERNAL_2bb09f1f_4_k_cu_3ca446cc_27984cute7productE,(_ZN39_INTERNAL_2bb09f1f_4_k_cu_3ca446cc_27984cuda3std3__45__cpo3endE - _ZN39_INTERNAL_2bb09f1f_4_k_cu_3ca446cc_27984cute7productE)
_ZN39_INTERNAL_2bb09f1f_4_k_cu_3ca446cc_27984cute7productE:
	.zero		1
	.type		_ZN39_INTERNAL_2bb09f1f_4_k_cu_3ca446cc_27984cuda3std3__45__cpo3endE,@object
	.size		_ZN39_INTERNAL_2bb09f1f_4_k_cu_3ca446cc_27984cuda3std3__45__cpo3endE,(_ZN39_INTERNAL_2bb09f1f_4_k_cu_3ca446cc_27984cuda3std3__419piecewise_constructE - _ZN39_INTERNAL_2bb09f1f_4_k_cu_3ca446cc_27984cuda3std3__45__cpo3endE)
_ZN39_INTERNAL_2bb09f1f_4_k_cu_3ca446cc_27984cuda3std3__45__cpo3endE:
	.zero		1
	.type		_ZN39_INTERNAL_2bb09f1f_4_k_cu_3ca446cc_27984cuda3std3__419piecewise_constructE,@object
	.size		_ZN39_INTERNAL_2bb09f1f_4_k_cu_3ca446cc_27984cuda3std3__419piecewise_constructE,(_ZN39_INTERNAL_2bb09f1f_4_k_cu_3ca446cc_27984cuda3std3__45__cpo4cendE - _ZN39_INTERNAL_2bb09f1f_4_k_cu_3ca446cc_27984cuda3std3__419piecewise_constructE)
_ZN39_INTERNAL_2bb09f1f_4_k_cu_3ca446cc_27984cuda3std3__419piecewise_constructE:
	.zero		1
	.type		_ZN39_INTERNAL_2bb09f1f_4_k_cu_3ca446cc_27984cuda3std3__45__cpo4cendE,@object
	.size		_ZN39_INTERNAL_2bb09f1f_4_k_cu_3ca446cc_27984cuda3std3__45__cpo4cendE,(_ZN39_INTERNAL_2bb09f1f_4_k_cu_3ca446cc_27984cuda3std6ranges3__45__cpo4swapE - _ZN39_INTERNAL_2bb09f1f_4_k_cu_3ca446cc_27984cuda3std3__45__cpo4cendE)
_ZN39_INTERNAL_2bb09f1f_4_k_cu_3ca446cc_27984cuda3std3__45__cpo4cendE:
	.zero		1
	.type		_ZN39_INTERNAL_2bb09f1f_4_k_cu_3ca446cc_27984cuda3std6ranges3__45__cpo4swapE,@object
	.size		_ZN39_INTERNAL_2bb09f1f_4_k_cu_3ca446cc_27984cuda3std6ranges3__45__cpo4swapE,(.L_8 - _ZN39_INTERNAL_2bb09f1f_4_k_cu_3ca446cc_27984cuda3std6ranges3__45__cpo4swapE)
_ZN39_INTERNAL_2bb09f1f_4_k_cu_3ca446cc_27984cuda3std6ranges3__45__cpo4swapE:
	.zero		1
.L_8:


//--------------------- .nv.constant0._ZN7cutlass13device_kernelINS_4gemm6kernel13GemmUniversalINS1_17GroupProblemShapeIN4cute5tupleIJiiiEEEEENS1_10collective13CollectiveMmaINS1_39MainloopSm90ArrayTmaGmmaWarpSpecializedILi4ENS6_IJNS5_1CILi2EEENSC_ILi1EEESE_EEENS1_55KernelPtrArrayTmaWarpSpecializedCooperativeFP8FastAccumEEENS6_IJNSC_ILi256EEENSC_ILi128EEESJ_EEENS_12float_e4m3_tEPNS6_IJlSE_NSC_ILi0EEEEEESL_SO_NS5_8TiledMMAINS5_8MMA_AtomIJNS5_4SM904GMMA31MMA_64x128x32_F32E4M3E4M3_SS_TNILNSS_7ScaleInE1ELSU_1EEEEEENS5_6LayoutISF_NS6_IJSE_SM_SM_EEEEENS6_IJNS5_10UnderscoreES10_S10_EEEEENS5_13SM90_TMA_LOADENS5_14ComposedLayoutINS5_7SwizzleILi3ELi4ELi3EEENS5_18smem_ptr_flag_bitsILi8EEENSX_INS6_IJNSC_ILi8EEESJ_EEENS6_IJSJ_SE_EEEEEEEvNS5_8identityENS5_23SM90_TMA_LOAD_MULTICASTES1D_vS1E_EENS_8epilogue10collective18CollectiveEpilogueINS1H_30Sm90PtrArrayTmaWarpSpecializedILi4ELi2ELi16ELb1ELb0ELi2EEEJSK_NS6_IJSJ_NSC_ILi32EEEEEENS_6half_tEPNS6_IJSE_lSM_EEES1O_S1Q_NS1H_6fusion15FusionCallbacksIS1L_NS1R_17LinearCombinationIS1O_fS1O_fLNS_15FloatRoundStyleE2EEESK_S1N_JEEES13_NS14_IS16_NS17_ILi16EEENSX_INS6_IJNSC_ILi64EEES19_EEENS6_IJSE_S1Y_EEEEEEENS5_17SM75_U16x8_LDSM_TENS5_14SM90_TMA_STOREES22_NS5_17SM90_U16x8_STSM_TENS5_9Copy_AtomIJNS5_17SM90_U32x4_STSM_NES1O_EEEvEEEvvEEEEvNT_6ParamsE --------------------------
	.section	.nv.constant0._ZN7cutlass13device_kernelINS_4gemm6kernel13GemmUniversalINS1_17GroupProblemShapeIN4cute5tupleIJiiiEEEEENS1_10collective13CollectiveMmaINS1_39MainloopSm90ArrayTmaGmmaWarpSpecializedILi4ENS6_IJNS5_1CILi2EEENSC_ILi1EEESE_EEENS1_55KernelPtrArrayTmaWarpSpecializedCooperativeFP8FastAccumEEENS6_IJNSC_ILi256EEENSC_ILi128EEESJ_EEENS_12float_e4m3_tEPNS6_IJlSE_NSC_ILi0EEEEEESL_SO_NS5_8TiledMMAINS5_8MMA_AtomIJNS5_4SM904GMMA31MMA_64x128x32_F32E4M3E4M3_SS_TNILNSS_7ScaleInE1ELSU_1EEEEEENS5_6LayoutISF_NS6_IJSE_SM_SM_EEEEENS6_IJNS5_10UnderscoreES10_S10_EEEEENS5_13SM90_TMA_LOADENS5_14ComposedLayoutINS5_7SwizzleILi3ELi4ELi3EEENS5_18smem_ptr_flag_bitsILi8EEENSX_INS6_IJNSC_ILi8EEESJ_EEENS6_IJSJ_SE_EEEEEEEvNS5_8identityENS5_23SM90_TMA_LOAD_MULTICASTES1D_vS1E_EENS_8epilogue10collective18CollectiveEpilogueINS1H_30Sm90PtrArrayTmaWarpSpecializedILi4ELi2ELi16ELb1ELb0ELi2EEEJSK_NS6_IJSJ_NSC_ILi32EEEEEENS_6half_tEPNS6_IJSE_lSM_EEES1O_S1Q_NS1H_6fusion15FusionCallbacksIS1L_NS1R_17LinearCombinationIS1O_fS1O_fLNS_15FloatRoundStyleE2EEESK_S1N_JEEES13_NS14_IS16_NS17_ILi16EEENSX_INS6_IJNSC_ILi64EEES19_EEENS6_IJSE_S1Y_EEEEEEENS5_17SM75_U16x8_LDSM_TENS5_14SM90_TMA_STOREES22_NS5_17SM90_U16x8_STSM_TENS5_9Copy_AtomIJNS5_17SM90_U32x4_STSM_NES1O_EEEvEEEvvEEEEvNT_6ParamsE,"a",@progbits
	.sectionflags	@""
	.align	4
.nv.constant0._ZN7cutlass13device_kernelINS_4gemm6kernel13GemmUniversalINS1_17GroupProblemShapeIN4cute5tupleIJiiiEEEEENS1_10collective13CollectiveMmaINS1_39MainloopSm90ArrayTmaGmmaWarpSpecializedILi4ENS6_IJNS5_1CILi2EEENSC_ILi1EEESE_EEENS1_55KernelPtrArrayTmaWarpSpecializedCooperativeFP8FastAccumEEENS6_IJNSC_ILi256EEENSC_ILi128EEESJ_EEENS_12float_e4m3_tEPNS6_IJlSE_NSC_ILi0EEEEEESL_SO_NS5_8TiledMMAINS5_8MMA_AtomIJNS5_4SM904GMMA31MMA_64x128x32_F32E4M3E4M3_SS_TNILNSS_7ScaleInE1ELSU_1EEEEEENS5_6LayoutISF_NS6_IJSE_SM_SM_EEEEENS6_IJNS5_10UnderscoreES10_S10_EEEEENS5_13SM90_TMA_LOADENS5_14ComposedLayoutINS5_7SwizzleILi3ELi4ELi3EEENS5_18smem_ptr_flag_bitsILi8EEENSX_INS6_IJNSC_ILi8EEESJ_EEENS6_IJSJ_SE_EEEEEEEvNS5_8identityENS5_23SM90_TMA_LOAD_MULTICASTES1D_vS1E_EENS_8epilogue10collective18CollectiveEpilogueINS1H_30Sm90PtrArrayTmaWarpSpecializedILi4ELi2ELi16ELb1ELb0ELi2EEEJSK_NS6_IJSJ_NSC_ILi32EEEEEENS_6half_tEPNS6_IJSE_lSM_EEES1O_S1Q_NS1H_6fusion15FusionCallbacksIS1L_NS1R_17LinearCombinationIS1O_fS1O_fLNS_15FloatRoundStyleE2EEESK_S1N_JEEES13_NS14_IS16_NS17_ILi16EEENSX_INS6_IJNSC_ILi64EEES19_EEENS6_IJSE_S1Y_EEEEEEENS5_17SM75_U16x8_LDSM_TENS5_14SM90_TMA_STOREES22_NS5_17SM90_U16x8_STSM_TENS5_9Copy_AtomIJNS5_17SM90_U32x4_STSM_NES1O_EEEvEEEvvEEEEvNT_6ParamsE:
	.zero		2432


//--------------------- SYMBOLS --------------------------

	.type		.nv.reservedSmem.offset0,@object
	.size		.nv.reservedSmem.offset0,0x4
	.type		__assertfail,@function
